def matmul_kernel(
    a_ptr,
    b_ptr,
    c_ptr,
    M,
    N,
    K,
    stride_am,
    stride_ak,
    stride_bk,
    stride_bn,
    stride_cm,
    stride_cn,
    BLOCK_M: tl.constexpr,
    BLOCK_N: tl.constexpr,
    BLOCK_K: tl.constexpr,
    GROUP_M: tl.constexpr,
):
    pid = tl.program_id(axis=0)
    num_pid_m = tl.cdiv(M, BLOCK_M)
    num_pid_n = tl.cdiv(N, BLOCK_N)
    num_pid_in_group = GROUP_M * num_pid_n
    group_id = pid // num_pid_in_group
    first_pid_m = group_id * GROUP_M
    group_size_m = min(num_pid_m - first_pid_m, GROUP_M)
    pid_m = first_pid_m + ((pid % num_pid_in_group) % group_size_m)
    pid_n = (pid % num_pid_in_group) // group_size_m

    offs_am = (pid_m * BLOCK_M + tl.arange(0, BLOCK_M)) % M
    offs_bn = (pid_n * BLOCK_N + tl.arange(0, BLOCK_N)) % N
    offs_k = tl.arange(0, BLOCK_K)
    a_ptrs = a_ptr + offs_am[:, None] * stride_am + offs_k[None, :] * stride_ak
    b_ptrs = b_ptr + offs_k[:, None] * stride_bk + offs_bn[None, :] * stride_bn

    acc = tl.zeros((BLOCK_M, BLOCK_N), dtype=tl.float32)
    for kk in range(0, tl.cdiv(K, BLOCK_K)):
        a = tl.load(a_ptrs, mask=offs_k[None, :] < K - kk * BLOCK_K, other=0.0)
        b = tl.load(b_ptrs, mask=offs_k[:, None] < K - kk * BLOCK_K, other=0.0)
        acc = tl.dot(a, b, acc)
        a_ptrs += BLOCK_K * stride_ak
        b_ptrs += BLOCK_K * stride_bk

    c = acc.to(c_ptr.dtype.element_ty)
    offs_cm = pid_m * BLOCK_M + tl.arange(0, BLOCK_M)
    offs_cn = pid_n * BLOCK_N + tl.arange(0, BLOCK_N)
    c_ptrs = c_ptr + offs_cm[:, None] * stride_cm + offs_cn[None, :] * stride_cn
    mask = (offs_cm[:, None] < M) & (offs_cn[None, :] < N)
    tl.store(c_ptrs, c, mask=mask)

# config = {"BLOCK_K": 32, "BLOCK_M": 256, "BLOCK_N": 128, "GROUP_M": 8, "arch": "sm_100", "dtype": "fp8e4m3", "num_ctas": 1, "num_stages": 2, "num_warps": 4}
# arch = sm_100


// ===== COMPILED SASS (sm_100a) =====

	.target	sm_100a

	.elftype	@"ET_EXEC"


//--------------------- .note.nv.tkinfo           --------------------------
	.section	.note.nv.tkinfo,"",@"SHT_NOTE"
	.sectionflags	@"SHF_NOTE_NV_TKINFO"
	.tkinfo
        /*0018*/ 	.word	0x00000081
        /*0030*/ 	.string	""
        /*0030*/ 	.string	"ptxas-blackwell"
        /*0030*/ 	.string	"Cuda compilation tools, release 12.9, V12.9.86"
        /*0030*/ 	.string	"Build cuda_12.9.r12.9/compiler.36037853_0"
        /*0030*/ 	.string	"-v  -suppress-debug-info  -lineinfo  -arch sm_100a "



//--------------------- .note.nv.cuver            --------------------------
	.section	.note.nv.cuver,"",@"SHT_NOTE"
	.sectionflags	@"SHF_NOTE_NV_CUVER"
        /*0018*/ 	.short	0x0001
        /*001a*/ 	.short	0x0064
        /*001c*/ 	.short	0x0001
        /*001e*/ 	.short	0x0000
        /*0020*/ 	.short	0x0001
        /*0022*/ 	.short	0x0000


//--------------------- .nv.info                  --------------------------
	.section	.nv.info,"",@"SHT_CUDA_INFO"
	.align	4


	//----- nvinfo : EIATTR_REGCOUNT
	.align		4
        /*0000*/ 	.byte	0x04, 0x2f
        /*0002*/ 	.short	(.L_4 - .L_3)
	.align		4
.L_3:
        /*0004*/ 	.word	index@(matmul_kernel)
        /*0008*/ 	.word	0x000000ff


	//----- nvinfo : EIATTR_FRAME_SIZE
	.align		4
.L_4:
        /*000c*/ 	.byte	0x04, 0x11
        /*000e*/ 	.short	(.L_6 - .L_5)
	.align		4
.L_5:
        /*0010*/ 	.word	index@($__internal_2_$__cuda_sm10x_tcgen05_guardrail_trap_unallocated_columns_being_dealloced)
        /*0014*/ 	.word	0x00000208


	//----- nvinfo : EIATTR_FRAME_SIZE
	.align		4
.L_6:
        /*0018*/ 	.byte	0x04, 0x11
        /*001a*/ 	.short	(.L_8 - .L_7)
	.align		4
.L_7:
        /*001c*/ 	.word	index@($__internal_1_$__cuda_sm10x_tcgen05_guardrail_trap_phase_invalid_during_alloc)
        /*0020*/ 	.word	0x00000208


	//----- nvinfo : EIATTR_FRAME_SIZE
	.align		4
.L_8:
        /*0024*/ 	.byte	0x04, 0x11
        /*0026*/ 	.short	(.L_10 - .L_9)
	.align		4
.L_9:
        /*0028*/ 	.word	index@($__internal_0_$__cuda_sm10x_tcgen05_guardrail_trap_col_being_dealloced_not_returned_by_alloc)
        /*002c*/ 	.word	0x00000208


	//----- nvinfo : EIATTR_FRAME_SIZE
	.align		4
.L_10:
        /*0030*/ 	.byte	0x04, 0x11
        /*0032*/ 	.short	(.L_12 - .L_11)
	.align		4
.L_11:
        /*0034*/ 	.word	index@(matmul_kernel)
        /*0038*/ 	.word	0x00000208


	//----- nvinfo : EIATTR_MIN_STACK_SIZE
	.align		4
.L_12:
        /*003c*/ 	.byte	0x04, 0x12
        /*003e*/ 	.short	(.L_14 - .L_13)
	.align		4
.L_13:
        /*0040*/ 	.word	index@(matmul_kernel)
        /*0044*/ 	.word	0x00000208
.L_14:


//--------------------- .nv.info.matmul_kernel    --------------------------
	.section	.nv.info.matmul_kernel,"",@"SHT_CUDA_INFO"
	.sectionflags	@""
	.align	4


	//----- nvinfo : EIATTR_CUDA_API_VERSION
	.align		4
        /*0000*/ 	.byte	0x04, 0x37
        /*0002*/ 	.short	(.L_16 - .L_15)
.L_15:
        /*0004*/ 	.word	0x00000081


	//----- nvinfo : EIATTR_KPARAM_INFO
	.align		4
.L_16:
        /*0008*/ 	.byte	0x04, 0x17
        /*000a*/ 	.short	(.L_18 - .L_17)
.L_17:
        /*000c*/ 	.word	0x00000000
        /*0010*/ 	.short	0x000d
        /*0012*/ 	.short	0x0048
        /*0014*/ 	.byte	0x00, 0xf4, 0x21, 0x00


	//----- nvinfo : EIATTR_KPARAM_INFO
	.align		4
.L_18:
        /*0018*/ 	.byte	0x04, 0x17
        /*001a*/ 	.short	(.L_20 - .L_19)
.L_19:
        /*001c*/ 	.word	0x00000000
        /*0020*/ 	.short	0x000c
        /*0022*/ 	.short	0x0040
        /*0024*/ 	.byte	0x00, 0xf4, 0x21, 0x00


	//----- nvinfo : EIATTR_KPARAM_INFO
	.align		4
.L_20:
        /*0028*/ 	.byte	0x04, 0x17
        /*002a*/ 	.short	(.L_22 - .L_21)
.L_21:
        /*002c*/ 	.word	0x00000000
        /*0030*/ 	.short	0x000b
        /*0032*/ 	.short	0x0038
        /*0034*/ 	.byte	0x00, 0xf0, 0x11, 0x00


	//----- nvinfo : EIATTR_KPARAM_INFO
	.align		4
.L_22:
        /*0038*/ 	.byte	0x04, 0x17
        /*003a*/ 	.short	(.L_24 - .L_23)
.L_23:
        /*003c*/ 	.word	0x00000000
        /*0040*/ 	.short	0x000a
        /*0042*/ 	.short	0x0034
        /*0044*/ 	.byte	0x00, 0xf0, 0x11, 0x00


	//----- nvinfo : EIATTR_KPARAM_INFO
	.align		4
.L_24:
        /*0048*/ 	.byte	0x04, 0x17
        /*004a*/ 	.short	(.L_26 - .L_25)
.L_25:
        /*004c*/ 	.word	0x00000000
        /*0050*/ 	.short	0x0009
        /*0052*/ 	.short	0x0030
        /*0054*/ 	.byte	0x00, 0xf0, 0x11, 0x00


	//----- nvinfo : EIATTR_KPARAM_INFO
	.align		4
.L_26:
        /*0058*/ 	.byte	0x04, 0x17
        /*005a*/ 	.short	(.L_28 - .L_27)
.L_27:
        /*005c*/ 	.word	0x00000000
        /*0060*/ 	.short	0x0008
        /*0062*/ 	.short	0x002c
        /*0064*/ 	.byte	0x00, 0xf0, 0x11, 0x00


	//----- nvinfo : EIATTR_KPARAM_INFO
	.align		4
.L_28:
        /*0068*/ 	.byte	0x04, 0x17
        /*006a*/ 	.short	(.L_30 - .L_29)
.L_29:
        /*006c*/ 	.word	0x00000000
        /*0070*/ 	.short	0x0007
        /*0072*/ 	.short	0x0028
        /*0074*/ 	.byte	0x00, 0xf0, 0x11, 0x00


	//----- nvinfo : EIATTR_KPARAM_INFO
	.align		4
.L_30:
        /*0078*/ 	.byte	0x04, 0x17
        /*007a*/ 	.short	(.L_32 - .L_31)
.L_31:
        /*007c*/ 	.word	0x00000000
        /*0080*/ 	.short	0x0006
        /*0082*/ 	.short	0x0024
        /*0084*/ 	.byte	0x00, 0xf0, 0x11, 0x00


	//----- nvinfo : EIATTR_KPARAM_INFO
	.align		4
.L_32:
        /*0088*/ 	.byte	0x04, 0x17
        /*008a*/ 	.short	(.L_34 - .L_33)
.L_33:
        /*008c*/ 	.word	0x00000000
        /*0090*/ 	.short	0x0005
        /*0092*/ 	.short	0x0020
        /*0094*/ 	.byte	0x00, 0xf0, 0x11, 0x00


	//----- nvinfo : EIATTR_KPARAM_INFO
	.align		4
.L_34:
        /*0098*/ 	.byte	0x04, 0x17
        /*009a*/ 	.short	(.L_36 - .L_35)
.L_35:
        /*009c*/ 	.word	0x00000000
        /*00a0*/ 	.short	0x0004
        /*00a2*/ 	.short	0x001c
        /*00a4*/ 	.byte	0x00, 0xf0, 0x11, 0x00


	//----- nvinfo : EIATTR_KPARAM_INFO
	.align		4
.L_36:
        /*00a8*/ 	.byte	0x04, 0x17
        /*00aa*/ 	.short	(.L_38 - .L_37)
.L_37:
        /*00ac*/ 	.word	0x00000000
        /*00b0*/ 	.short	0x0003
        /*00b2*/ 	.short	0x0018
        /*00b4*/ 	.byte	0x00, 0xf0, 0x11, 0x00


	//----- nvinfo : EIATTR_KPARAM_INFO
	.align		4
.L_38:
        /*00b8*/ 	.byte	0x04, 0x17
        /*00ba*/ 	.short	(.L_40 - .L_39)
.L_39:
        /*00bc*/ 	.word	0x00000000
        /*00c0*/ 	.short	0x0002
        /*00c2*/ 	.short	0x0010
        /*00c4*/ 	.byte	0x00, 0xf4, 0x21, 0x00


	//----- nvinfo : EIATTR_KPARAM_INFO
	.align		4
.L_40:
        /*00c8*/ 	.byte	0x04, 0x17
        /*00ca*/ 	.short	(.L_42 - .L_41)
.L_41:
        /*00cc*/ 	.word	0x00000000
        /*00d0*/ 	.short	0x0001
        /*00d2*/ 	.short	0x0008
        /*00d4*/ 	.byte	0x00, 0xf4, 0x21, 0x00


	//----- nvinfo : EIATTR_KPARAM_INFO
	.align		4
.L_42:
        /*00d8*/ 	.byte	0x04, 0x17
        /*00da*/ 	.short	(.L_44 - .L_43)
.L_43:
        /*00dc*/ 	.word	0x00000000
        /*00e0*/ 	.short	0x0000
        /*00e2*/ 	.short	0x0000
        /*00e4*/ 	.byte	0x00, 0xf4, 0x21, 0x00


	//----- nvinfo : EIATTR_AT_ENTRY_FRAGMENTS
	.align		4
.L_44:
        /*00e8*/ 	.byte	0x04, 0x4f
        /*00ea*/ 	.short	(.L_46 - .L_45)


	//   ....[0]....
.L_45:
        /*00ec*/ 	.word	0x00000004


	//----- nvinfo : EIATTR_RESERVED_SMEM_USED
	.align		4
.L_46:
        /*00f0*/ 	.byte	0x01, 0x41
	.zero		2


	//----- nvinfo : EIATTR_SPARSE_MMA_MASK
	.align		4
        /*00f4*/ 	.byte	0x03, 0x50
        /*00f6*/ 	.short	0x0000


	//----- nvinfo : EIATTR_TCGEN05_1CTA_USED
	.align		4
        /*00f8*/ 	.byte	0x01, 0x51
	.zero		2


	//----- nvinfo : EIATTR_MAXREG_COUNT
	.align		4
        /*00fc*/ 	.byte	0x03, 0x1b
        /*00fe*/ 	.short	0x00ff


	//----- nvinfo : EIATTR_NUM_BARRIERS
	.align		4
        /*0100*/ 	.byte	0x02, 0x4c
        /*0102*/ 	.byte	0x01
	.zero		1


	//----- nvinfo : EIATTR_ANNOTATIONS
	.align		4
        /*0104*/ 	.byte	0x04, 0x55
        /*0106*/ 	.short	(.L_48 - .L_47)


	//   ....[0]....
.L_47:
        /*0108*/ 	.word	0x00000001
        /*010c*/ 	.byte	0x80, 0x1b, 0x00, 0x00, 0x01, 0x00, 0x00, 0x00, 0x10, 0x1e, 0x00, 0x00, 0x01, 0x00, 0x00, 0x00
        /* <DEDUP_REMOVED lines=126> */
        /*08fc*/ 	.byte	0x90, 0xc5, 0x00, 0x00


	//----- nvinfo : EIATTR_INT_WARP_WIDE_INSTR_OFFSETS
	.align		4
.L_48:
        /*0900*/ 	.byte	0x04, 0x31
        /*0902*/ 	.short	(.L_50 - .L_49)


	//   ....[0]....
.L_49:
        /*0904*/ 	.word	0x00001aa0


	//   ....[1]....
        /*0908*/ 	.word	0x00001ab0


	//   ....[2]....
        /*090c*/ 	.word	0x00004910


	//   ....[3]....
        /*0910*/ 	.word	0x000136e0


	//   ....[4]....
        /*0914*/ 	.word	0x00013730


	//----- nvinfo : EIATTR_COOP_GROUP_MASK_REGIDS
	.align		4
.L_50:
        /*0918*/ 	.byte	0x04, 0x29
        /*091a*/ 	.short	(.L_52 - .L_51)


	//   ....[0]....
.L_51:
        /*091c*/ 	.word	0xffffffff


	//   ....[1]....
        /*0920*/ 	.word	0xffffffff


	//   ....[2]....
        /*0924*/ 	.word	0xffffffff


	//   ....[3]....
        /*0928*/ 	.word	0xffffffff


	//----- nvinfo : EIATTR_COOP_GROUP_INSTR_OFFSETS
	.align		4
.L_52:
        /*092c*/ 	.byte	0x04, 0x28
        /*092e*/ 	.short	(.L_54 - .L_53)


	//   ....[0]....
.L_53:
        /*0930*/ 	.word	0x00000080


	//   ....[1]....
        /*0934*/ 	.word	0x00000340


	//   ....[2]....
        /*0938*/ 	.word	0x00013570


	//   ....[3]....
        /*093c*/ 	.word	0x000137e0


	//----- nvinfo : EIATTR_VRC_CTA_INIT_COUNT
	.align		4
.L_54:
        /*0940*/ 	.byte	0x02, 0x4a
        /*0942*/ 	.byte	0x80
	.zero		1


	//----- nvinfo : EIATTR_MBARRIER_INSTR_OFFSETS
	.align		4
        /*0944*/ 	.byte	0x04, 0x39
        /*0946*/ 	.short	(.L_56 - .L_55)


	//   ....[0]....
.L_55:
        /*0948*/ 	.word	0x00001bc0
        /*094c*/ 	.word	0x000000ff
        /*0950*/ 	.word	0x00000000
        /*0954*/ 	.short	0x0100
        /*0956*/ 	.byte	0x0d
	.zero		1


	//   ....[1]....
        /*0958*/ 	.word	0x00004940
        /*095c*/ 	.word	0x000000ff
        /*0960*/ 	.word	0x00006008
        /*0964*/ 	.short	0x0100
        /*0966*/ 	.byte	0x0b
	.zero		1


	//   ....[2]....
        /*0968*/ 	.word	0x00007290
        /*096c*/ 	.word	0x000000ff
        /*0970*/ 	.word	0x00000000
        /*0974*/ 	.short	0x010a
        /*0976*/ 	.byte	0x0d
	.zero		1


	//   ....[3]....
        /*0978*/ 	.word	0x00009e20
        /*097c*/ 	.word	0x000000ff
        /*0980*/ 	.word	0x00000000
        /*0984*/ 	.short	0x010a
        /*0986*/ 	.byte	0x0d
	.zero		1


	//   ....[4]....
        /*0988*/ 	.word	0x00009f90
        /*098c*/ 	.word	0x000000ff
        /*0990*/ 	.word	0x00006000
        /*0994*/ 	.short	0x0108
        /*0996*/ 	.byte	0x0b
	.zero		1


	//   ....[5]....
        /*0998*/ 	.word	0x0000a0a0
        /*099c*/ 	.word	0x000000ff
        /*09a0*/ 	.word	0x00006008
        /*09a4*/ 	.short	0x0108
        /*09a6*/ 	.byte	0x0b
	.zero		1


	//   ....[6]....
        /*09a8*/ 	.word	0x00013800
        /*09ac*/ 	.word	0x000000ff
        /*09b0*/ 	.word	0x00000000
        /*09b4*/ 	.short	0x010a
        /*09b6*/ 	.byte	0x0d
	.zero		1


	//   ....[7]....
        /*09b8*/ 	.word	0x00013830
        /*09bc*/ 	.word	0x000000ff
        /*09c0*/ 	.word	0x00000000
        /*09c4*/ 	.short	0x010a
        /*09c6*/ 	.byte	0x0d
	.zero		1


	//----- nvinfo : EIATTR_NUM_MBARRIERS
	.align		4
.L_56:
        /*09c8*/ 	.byte	0x03, 0x38
        /*09ca*/ 	.short	0x0002


	//----- nvinfo : EIATTR_EXIT_INSTR_OFFSETS
	.align		4
        /*09cc*/ 	.byte	0x04, 0x1c
        /*09ce*/ 	.short	(.L_58 - .L_57)


	//   ....[0]....
.L_57:
        /*09d0*/ 	.word	0x000137f0


	//----- nvinfo : EIATTR_REQNTID
	.align		4
.L_58:
        /*09d4*/ 	.byte	0x04, 0x10
        /*09d6*/ 	.short	(.L_60 - .L_59)
.L_59:
        /*09d8*/ 	.word	0x00000080
        /*09dc*/ 	.word	0x00000001
        /*09e0*/ 	.word	0x00000001


	//----- nvinfo : EIATTR_CRS_STACK_SIZE
	.align		4
.L_60:
        /*09e4*/ 	.byte	0x04, 0x1e
        /*09e6*/ 	.short	(.L_62 - .L_61)
.L_61:
        /*09e8*/ 	.word	0x00000000


	//----- nvinfo : EIATTR_CBANK_PARAM_SIZE
	.align		4
.L_62:
        /*09ec*/ 	.byte	0x03, 0x19
        /*09ee*/ 	.short	0x0050


	//----- nvinfo : EIATTR_PARAM_CBANK
	.align		4
        /*09f0*/ 	.byte	0x04, 0x0a
        /*09f2*/ 	.short	(.L_64 - .L_63)
	.align		4
.L_63:
        /*09f4*/ 	.word	index@(.nv.constant0.matmul_kernel)
        /*09f8*/ 	.short	0x0380
        /*09fa*/ 	.short	0x0050


	//----- nvinfo : EIATTR_SW_WAR
	.align		4
.L_64:
        /*09fc*/ 	.byte	0x04, 0x36
        /*09fe*/ 	.short	(.L_66 - .L_65)
.L_65:
        /*0a00*/ 	.word	0x00000008
.L_66:


//--------------------- .nv.compat                --------------------------
	.section	.nv.compat,"",@"SHT_CUDA_COMPAT_INFO"
	.align	4
        /*0000*/ 	.byte	0x02, 0x02, 0x02, 0x00, 0x02, 0x05, 0x05, 0x00, 0x02, 0x03, 0x00, 0x00, 0x02, 0x06, 0x01, 0x00


//--------------------- .nv.callgraph             --------------------------
	.section	.nv.callgraph,"",@"SHT_CUDA_CALLGRAPH"
	.align	4
	.sectionentsize	8
	.align		4
        /*0000*/ 	.word	0x00000000
	.align		4
        /*0004*/ 	.word	0xffffffff
	.align		4
        /*0008*/ 	.word	0x00000000
	.align		4
        /*000c*/ 	.word	0xfffffffe
	.align		4
        /*0010*/ 	.word	0x00000000
	.align		4
        /*0014*/ 	.word	0xfffffffd
	.align		4
        /*0018*/ 	.word	0x00000000
	.align		4
        /*001c*/ 	.word	0xfffffffc


//--------------------- .text.matmul_kernel       --------------------------
	.section	.text.matmul_kernel,"ax",@progbits
	.align	128
        .global         matmul_kernel
        .type           matmul_kernel,@function
        .size           matmul_kernel,(.L_x_20 - matmul_kernel)
        .other          matmul_kernel,@"STO_CUDA_ENTRY STV_DEFAULT"
matmul_kernel:
.text.matmul_kernel:
[----:B------:R-:W0:Y:S01]  /*0000*/  LDC R1, c[0x0][0x37c] ;  /* 0x0000df00ff017b82 */ /* 0x000e220000000800 */
[----:B------:R-:W1:Y:S01]  /*0010*/  S2R R211, SR_TID.X ;  /* 0x0000000000d37919 */ /* 0x000e620000002100 */
[----:B0-----:R-:W-:Y:S01]  /*0020*/  VIADD R1, R1, 0xfffffdf8 ;  /* 0xfffffdf801017836 */ /* 0x001fe20000000000 */
[----:B------:R-:W0:Y:S01]  /*0030*/  LDCU.64 UR24, c[0x0][0x358] ;  /* 0x00006b00ff1877ac */ /* 0x000e220008000a00 */
[----:B-1----:R-:W-:-:S13]  /*0040*/  ISETP.GE.U32.AND P0, PT, R211, 0x20, PT ;  /* 0x00000020d300780c */ /* 0x002fda0003f06070 */
[----:B------:R-:W-:Y:S02]  /*0050*/  VOTEU.ANY UP0, P0 ;  /* 0x0000000000ff7886 */ /* 0x000fe40000000100 */
[----:B------:R-:W-:Y:S05]  /*0060*/  BRA.U UP0, `(.L_x_0) ;  /* 0x0000000100b87547 */ /* 0x000fea000b800000 */
[----:B------:R-:W1:Y:S01]  /*0070*/  S2UR UR6, SR_CgaCtaId ;  /* 0x00000000000679c3 */ /* 0x000e620000008800 */
[----:B------:R-:W-:Y:S01]  /*0080*/  NOP ;  /* 0x0000000000007918 */ /* 0x000fe20000000000 */
[----:B------:R-:W-:Y:S02]  /*0090*/  UMOV UR4, 0x40 ;  /* 0x0000004000047882 */ /* 0x000fe40000000000 */
[----:B-1----:R-:W-:-:S09]  /*00a0*/  ULEA UR4, UR6, UR4, 0x18 ;  /* 0x0000000406047291 */ /* 0x002fd2000f8ec0ff */
[----:B------:R-:W1:Y:S01]  /*00b0*/  LDS.U8 R0, [UR4] ;  /* 0x00000004ff007984 */ /* 0x000e620008000000 */
[----:B------:R-:W-:Y:S02]  /*00c0*/  UMOV UR4, 0x400 ;  /* 0x0000040000047882 */ /* 0x000fe40000000000 */
[----:B------:R-:W-:Y:S01]  /*00d0*/  ULEA UR4, UR6, UR4, 0x18 ;  /* 0x0000000406047291 */ /* 0x000fe2000f8ec0ff */
[----:B-1----:R-:W-:-:S13]  /*00e0*/  ISETP.NE.AND P0, PT, R0, RZ, PT ;  /* 0x000000ff0000720c */ /* 0x002fda0003f05270 */
[----:B------:R-:W-:Y:S05]  /*00f0*/  @P0 BRA `(.L_x_1) ;  /* 0x00000000007c0947 */ /* 0x000fea0003800000 */
[----:B------:R-:W-:-:S13]  /*0100*/  ELECT P0, URZ, PT ;  /* 0x0000000000ff782f */ /* 0x000fda0003800000 */
[----:B------:R-:W-:Y:S05]  /*0110*/  @!P0 BRA `(.L_x_2) ;  /* 0x0000000000848947 */ /* 0x000fea0003800000 */
[----:B------:R-:W-:Y:S01]  /*0120*/  UMOV UR5, 0x8 ;  /* 0x0000000800057882 */ /* 0x000fe20000000000 */
[----:B------:R-:W-:Y:S02]  /*0130*/  IMAD.MOV.U32 R4, RZ, RZ, 0x1 ;  /* 0x00000001ff047424 */ /* 0x000fe400078e00ff */
[----:B------:R-:W-:Y:S02]  /*0140*/  IMAD.MOV.U32 R5, RZ, RZ, 0xff ;  /* 0x000000ffff057424 */ /* 0x000fe400078e00ff */
[----:B------:R-:W-:Y:S04]  /*0150*/  DEPBAR.LE SB1, 0x36 ;  /* 0x00009d800000791a */ /* 0x000fe80000000000 */
[----:B------:R-:W1:Y:S02]  /*0160*/  UTCATOMSWS.FIND_AND_SET.ALIGN UP1, UR5, UR5 ;  /* 0x00000005000575e3 */ /* 0x000e640008020800 */
[----:B-1----:R-:W-:-:S04]  /*0170*/  PLOP3.LUT P0, PT, PT, PT, UP1, 0x80, 0x8 ;  /* 0x000000000008781c */ /* 0x002fc80003f0f018 */
[----:B------:R-:W-:-:S04]  /*0180*/  SEL R0, RZ, 0xffffffff, !P0 ;  /* 0xffffffffff007807 */ /* 0x000fc80004000000 */
[----:B------:R-:W-:Y:S01]  /*0190*/  ISETP.NE.AND P0, PT, R0, RZ, PT ;  /* 0x000000ff0000720c */ /* 0x000fe20003f05270 */
[----:B------:R-:W-:-:S12]  /*01a0*/  IMAD.U32 R0, RZ, RZ, UR5 ;  /* 0x00000005ff007e24 */ /* 0x000fd8000f8e00ff */
[----:B------:R-:W-:Y:S05]  /*01b0*/  @P0 BRA `(.L_x_3) ;  /* 0x0000000000240947 */ /* 0x000fea0003800000 */
.L_x_4:
[----:B------:R-:W-:Y:S05]  /*01c0*/  NANOSLEEP 0x64 ;  /* 0x000000640000795d */ /* 0x000fea0003800000 */
[----:B------:R-:W-:-:S05]  /*01d0*/  UMOV UR5, 0x8 ;  /* 0x0000000800057882 */ /* 0x000fca0000000000 */
[----:B------:R-:W-:Y:S04]  /*01e0*/  DEPBAR.LE SB1, 0x36 ;  /* 0x00009d800000791a */ /* 0x000fe80000000000 */
[----:B------:R-:W1:Y:S02]  /*01f0*/  UTCATOMSWS.FIND_AND_SET.ALIGN UP1, UR5, UR5 ;  /* 0x00000005000575e3 */ /* 0x000e640008020800 */
[----:B-1----:R-:W-:-:S04]  /*0200*/  PLOP3.LUT P0, PT, PT, PT, UP1, 0x80, 0x8 ;  /* 0x000000000008781c */ /* 0x002fc80003f0f018 */
[----:B------:R-:W-:-:S04]  /*0210*/  SEL R0, RZ, 0xffffffff, !P0 ;  /* 0xffffffffff007807 */ /* 0x000fc80004000000 */
[----:B------:R-:W-:Y:S01]  /*0220*/  ISETP.NE.AND P0, PT, R0, RZ, PT ;  /* 0x000000ff0000720c */ /* 0x000fe20003f05270 */
[----:B------:R-:W-:-:S12]  /*0230*/  IMAD.U32 R0, RZ, RZ, UR5 ;  /* 0x00000005ff007e24 */ /* 0x000fd8000f8e00ff */
[----:B------:R-:W-:Y:S05]  /*0240*/  @!P0 BRA `(.L_x_4) ;  /* 0xfffffffc00dc8947 */ /* 0x000fea000383ffff */
.L_x_3:
[C---:B------:R-:W-:Y:S01]  /*0250*/  VIADD R3, R0.reuse, 0x10 ;  /* 0x0000001000037836 */ /* 0x040fe20000000000 */
[----:B------:R-:W-:Y:S01]  /*0260*/  UMOV UR5, 0x50 ;  /* 0x0000005000057882 */ /* 0x000fe20000000000 */
[----:B------:R-:W-:Y:S01]  /*0270*/  SHF.L.U32 R2, R5, R0, RZ ;  /* 0x0000000005027219 */ /* 0x000fe200000006ff */
[----:B------:R-:W-:Y:S01]  /*0280*/  ULEA UR5, UR6, UR5, 0x18 ;  /* 0x0000000506057291 */ /* 0x000fe2000f8ec0ff */
[----:B------:R-:W-:Y:S01]  /*0290*/  IMAD.SHL.U32 R0, R0, 0x20, RZ ;  /* 0x0000002000007824 */ /* 0x000fe200078e00ff */
[----:B------:R-:W-:-:S04]  /*02a0*/  SHF.L.U32 R3, R4, R3, RZ ;  /* 0x0000000304037219 */ /* 0x000fc800000006ff */
[----:B------:R-:W-:-:S05]  /*02b0*/  LOP3.LUT R2, R3, R2, RZ, 0xfc, !PT ;  /* 0x0000000203027212 */ /* 0x000fca00078efcff */
[----:B------:R1:W-:Y:S04]  /*02c0*/  ATOMS.OR RZ, [UR5], R2 ;  /* 0x00000002ffff798c */ /* 0x0003e8000b000005 */
[----:B------:R1:W-:Y:S01]  /*02d0*/  STS [UR4], R0 ;  /* 0x00000000ff007988 */ /* 0x0003e20008000804 */
[----:B------:R-:W-:Y:S05]  /*02e0*/  BRA `(.L_x_2) ;  /* 0x0000000000107947 */ /* 0x000fea0003800000 */
.L_x_1:
[----:B------:R-:W-:Y:S01]  /*02f0*/  IMAD.MOV.U32 R0, RZ, RZ, -0x1 ;  /* 0xffffffffff007424 */ /* 0x000fe200078e00ff */
[----:B------:R-:W-:-:S04]  /*0300*/  MOV R2, 0x330 ;  /* 0x0000033000027802 */ /* 0x000fc80000000f00 */
[----:B------:R1:W-:Y:S03]  /*0310*/  STS [UR4], R0 ;  /* 0x00000000ff007988 */ /* 0x0003e60008000804 */
[----:B01----:R-:W-:Y:S05]  /*0320*/  CALL.REL.NOINC `($__internal_1_$__cuda_sm10x_tcgen05_guardrail_trap_phase_invalid_during_alloc) ;  /* 0x0000013400587944 */ /* 0x003fea0003c00000 */
.L_x_2:
[----:B------:R-:W-:Y:S05]  /*0330*/  WARPSYNC.ALL ;  /* 0x0000000000007948 */ /* 0x000fea0003800000 */
[----:B------:R-:W-:Y:S01]  /*0340*/  NOP ;  /* 0x0000000000007918 */ /* 0x000fe20000000000 */
.L_x_0:
[----:B------:R-:W2:Y:S01]  /*0350*/  LDC.64 R114, c[0x0][0x398] ;  /* 0x0000e600ff727b82 */ /* 0x000ea20000000a00 */
[----:B------:R-:W3:Y:S01]  /*0360*/  S2R R5, SR_CTAID.X ;  /* 0x0000000000057919 */ /* 0x000ee20000002500 */
[----:B------:R-:W-:Y:S01]  /*0370*/  UMOV UR11, 0x400 ;  /* 0x00000400000b7882 */ /* 0x000fe20000000000 */
[----:B------:R-:W-:Y:S01]  /*0380*/  SHF.R.U32.HI R107, RZ, 0x5, R211 ;  /* 0x00000005ff6b7819 */ /* 0x000fe200000116d3 */
[----:B------:R-:W4:Y:S01]  /*0390*/  LDCU.64 UR8, c[0x0][0x3a8] ;  /* 0x00007500ff0877ac */ /* 0x000f220008000a00 */
[----:B------:R-:W-:Y:S02]  /*03a0*/  LOP3.LUT R21, R211, 0x7f, RZ, 0xc0, !PT ;  /* 0x0000007fd3157812 */ /* 0x000fe400078ec0ff */
[----:B------:R-:W-:Y:S01]  /*03b0*/  SGXT.U32 R107, R107, 0x2 ;  /* 0x000000026b6b781a */ /* 0x000fe20000000000 */
[----:B------:R-:W5:Y:S01]  /*03c0*/  S2UR UR5, SR_CgaCtaId ;  /* 0x00000000000579c3 */ /* 0x000f620000008800 */
[----:B------:R-:W-:Y:S01]  /*03d0*/  PRMT R156, RZ, 0x7610, R156 ;  /* 0x00007610ff9c7816 */ /* 0x000fe2000000009c */
[----:B------:R-:W1:Y:S01]  /*03e0*/  LDCU UR15, c[0x0][0x3a4] ;  /* 0x00007480ff0f77ac */ /* 0x000e620008000800 */
[----:B------:R-:W0:Y:S05]  /*03f0*/  LDCU.128 UR16, c[0x0][0x380] ;  /* 0x00007000ff1077ac */ /* 0x000e2a0008000c00 */
[----:B------:R-:W0:Y:S01]  /*0400*/  LDC R197, c[0x0][0x3a0] ;  /* 0x0000e800ffc57b82 */ /* 0x000e220000000800 */
[----:B----4-:R-:W-:Y:S01]  /*0410*/  USHF.L.U32 UR14, UR8, 0x3, URZ ;  /* 0x00000003080e7899 */ /* 0x010fe200080006ff */
[----:B-12---:R-:W-:Y:S01]  /*0420*/  VIADD R0, R115, 0x7f ;  /* 0x0000007f73007836 */ /* 0x006fe20000000000 */
[----:B------:R-:W-:-:S02]  /*0430*/  IABS R11, R114 ;  /* 0x00000072000b7213 */ /* 0x000fc40000000000 */
[----:B------:R-:W-:Y:S02]  /*0440*/  IABS R108, R115 ;  /* 0x00000073006c7213 */ /* 0x000fe40000000000 */
[----:B------:R-:W-:Y:S01]  /*0450*/  SHF.R.S32.HI R3, RZ, 0x1f, R0 ;  /* 0x0000001fff037819 */ /* 0x000fe20000011400 */
[----:B-----5:R-:W-:-:S03]  /*0460*/  ULEA UR11, UR5, UR11, 0x18 ;  /* 0x0000000b050b7291 */ /* 0x020fc6000f8ec0ff */
[----:B------:R-:W-:Y:S02]  /*0470*/  LEA.HI R3, R3, R0, RZ, 0x7 ;  /* 0x0000000003037211 */ /* 0x000fe400078f38ff */
[----:B---3--:R-:W-:Y:S01]  /*0480*/  IABS R8, R5 ;  /* 0x0000000500087213 */ /* 0x008fe20000000000 */
[----:B------:R-:W-:Y:S01]  /*0490*/  UIADD3 UR13, UPT, UPT, UR11, 0x6000, URZ ;  /* 0x000060000b0d7890 */ /* 0x000fe2000fffe0ff */
[----:B------:R-:W-:Y:S01]  /*04a0*/  SHF.R.S32.HI R3, RZ, 0x7, R3 ;  /* 0x00000007ff037819 */ /* 0x000fe20000011403 */
[----:B0-----:R-:W-:-:S04]  /*04b0*/  VIADD R12, R197, 0xffffffe7 ;  /* 0xffffffe7c50c7836 */ /* 0x001fc80000000000 */
[----:B------:R-:W-:Y:S02]  /*04c0*/  IMAD.SHL.U32 R4, R3, 0x8, RZ ;  /* 0x0000000803047824 */ /* 0x000fe400078e00ff */
[C---:B------:R-:W-:Y:S02]  /*04d0*/  VIADD R17, R197.reuse, 0xffffffe2 ;  /* 0xffffffe2c5117836 */ /* 0x040fe40000000000 */
[----:B------:R-:W-:Y:S01]  /*04e0*/  VIADD R19, R197, 0xffffffe3 ;  /* 0xffffffe3c5137836 */ /* 0x000fe20000000000 */
[-C--:B------:R-:W-:Y:S02]  /*04f0*/  IABS R7, R4.reuse ;  /* 0x0000000400077213 */ /* 0x080fe40000000000 */
[----:B------:R-:W-:Y:S02]  /*0500*/  IABS R10, R4 ;  /* 0x00000004000a7213 */ /* 0x000fe40000000000 */
[----:B------:R-:W0:Y:S08]  /*0510*/  I2F.RP R0, R7 ;  /* 0x0000000700007306 */ /* 0x000e300000209400 */
[----:B0-----:R-:W0:Y:S02]  /*0520*/  MUFU.RCP R0, R0 ;  /* 0x0000000000007308 */ /* 0x001e240000001000 */
[----:B0-----:R-:W-:-:S02]  /*0530*/  VIADD R2, R0, 0xffffffe ;  /* 0x0ffffffe00027836 */ /* 0x001fc40000000000 */
[----:B------:R-:W-:-:S04]  /*0540*/  IMAD.MOV R0, RZ, RZ, -R10 ;  /* 0x000000ffff007224 */ /* 0x000fc800078e0a0a */
[----:B------:R0:W1:Y:S02]  /*0550*/  F2I.FTZ.U32.TRUNC.NTZ R3, R2 ;  /* 0x0000000200037305 */ /* 0x000064000021f000 */
[----:B0-----:R-:W-:Y:S02]  /*0560*/  IMAD.MOV.U32 R2, RZ, RZ, RZ ;  /* 0x000000ffff027224 */ /* 0x001fe400078e00ff */
[----:B-1----:R-:W-:-:S04]  /*0570*/  IMAD.MOV R6, RZ, RZ, -R3 ;  /* 0x000000ffff067224 */ /* 0x002fc800078e0a03 */
[----:B------:R-:W-:Y:S02]  /*0580*/  IMAD R9, R6, R7, RZ ;  /* 0x0000000706097224 */ /* 0x000fe400078e02ff */
[----:B------:R-:W-:Y:S02]  /*0590*/  IMAD.MOV.U32 R6, RZ, RZ, R8 ;  /* 0x000000ffff067224 */ /* 0x000fe400078e0008 */
[----:B------:R-:W-:-:S06]  /*05a0*/  IMAD.HI.U32 R3, R3, R9, R2 ;  /* 0x0000000903037227 */ /* 0x000fcc00078e0002 */
[----:B------:R-:W-:-:S04]  /*05b0*/  IMAD.HI.U32 R3, R3, R6, RZ ;  /* 0x0000000603037227 */ /* 0x000fc800078e00ff */
[----:B------:R-:W-:Y:S01]  /*05c0*/  IMAD R0, R3, R0, R6 ;  /* 0x0000000003007224 */ /* 0x000fe200078e0206 */
[----:B------:R-:W-:Y:S04]  /*05d0*/  BAR.SYNC.DEFER_BLOCKING 0x0 ;  /* 0x0000000000007b1d */ /* 0x000fe80000010000 */
[----:B------:R-:W-:-:S13]  /*05e0*/  ISETP.GT.U32.AND P1, PT, R7, R0, PT ;  /* 0x000000000700720c */ /* 0x000fda0003f24070 */
[----:B------:R-:W-:Y:S02]  /*05f0*/  @!P1 IMAD.IADD R0, R0, 0x1, -R7 ;  /* 0x0000000100009824 */ /* 0x000fe400078e0a07 */
[----:B------:R-:W-:Y:S01]  /*0600*/  @!P1 VIADD R3, R3, 0x1 ;  /* 0x0000000103039836 */ /* 0x000fe20000000000 */
[----:B------:R-:W-:Y:S02]  /*0610*/  ISETP.NE.AND P1, PT, R4, RZ, PT ;  /* 0x000000ff0400720c */ /* 0x000fe40003f25270 */
[----:B------:R-:W-:Y:S02]  /*0620*/  ISETP.GE.U32.AND P0, PT, R0, R7, PT ;  /* 0x000000070000720c */ /* 0x000fe40003f06070 */
[----:B------:R-:W-:-:S04]  /*0630*/  LOP3.LUT R0, R5, R4, RZ, 0x3c, !PT ;  /* 0x0000000405007212 */ /* 0x000fc800078e3cff */
[----:B------:R-:W-:Y:S01]  /*0640*/  ISETP.GE.AND P2, PT, R0, RZ, PT ;  /* 0x000000ff0000720c */ /* 0x000fe20003f46270 */
[----:B------:R-:W-:-:S06]  /*0650*/  VIADD R0, R114, 0xff ;  /* 0x000000ff72007836 */ /* 0x000fcc0000000000 */
[----:B------:R-:W-:-:S04]  /*0660*/  @P0 VIADD R3, R3, 0x1 ;  /* 0x0000000103030836 */ /* 0x000fc80000000000 */
[----:B------:R-:W-:Y:S01]  /*0670*/  IMAD.MOV.U32 R2, RZ, RZ, R3 ;  /* 0x000000ffff027224 */ /* 0x000fe200078e0003 */
[----:B------:R-:W-:-:S03]  /*0680*/  SHF.R.S32.HI R3, RZ, 0x1f, R0 ;  /* 0x0000001fff037819 */ /* 0x000fc60000011400 */
[----:B------:R-:W-:Y:S01]  /*0690*/  @!P2 IMAD.MOV R2, RZ, RZ, -R2 ;  /* 0x000000ffff02a224 */ /* 0x000fe200078e0a02 */
[----:B------:R-:W-:Y:S02]  /*06a0*/  @!P1 LOP3.LUT R2, RZ, R4, RZ, 0x33, !PT ;  /* 0x00000004ff029212 */ /* 0x000fe400078e33ff */
[----:B------:R-:W-:-:S03]  /*06b0*/  LEA.HI R3, R3, R0, RZ, 0x8 ;  /* 0x0000000003037211 */ /* 0x000fc600078f40ff */
[----:B------:R-:W-:Y:S02]  /*06c0*/  IMAD.SHL.U32 R10, R2, 0x8, RZ ;  /* 0x00000008020a7824 */ /* 0x000fe400078e00ff */
[----:B------:R-:W-:-:S03]  /*06d0*/  IMAD.MOV R2, RZ, RZ, -R2 ;  /* 0x000000ffff027224 */ /* 0x000fc600078e0a02 */
[----:B------:R-:W-:Y:S01]  /*06e0*/  LEA.HI.SX32 R3, R3, -R10, 0x18 ;  /* 0x8000000a03037211 */ /* 0x000fe200078fc2ff */
[----:B------:R-:W-:Y:S02]  /*06f0*/  IMAD R8, R4, R2, R5 ;  /* 0x0000000204087224 */ /* 0x000fe400078e0205 */
[----:B------:R-:W-:Y:S01]  /*0700*/  IMAD.MOV.U32 R2, RZ, RZ, RZ ;  /* 0x000000ffff027224 */ /* 0x000fe200078e00ff */
[----:B------:R-:W-:Y:S02]  /*0710*/  VIMNMX R9, PT, PT, R3, 0x8, PT ;  /* 0x0000000803097848 */ /* 0x000fe40003fe0100 */
[----:B------:R-:W-:Y:S02]  /*0720*/  IABS R4, R8 ;  /* 0x0000000800047213 */ /* 0x000fe40000000000 */
[----:B------:R-:W-:-:S04]  /*0730*/  IABS R7, R9 ;  /* 0x0000000900077213 */ /* 0x000fc80000000000 */
[----:B------:R-:W0:Y:S08]  /*0740*/  I2F.RP R0, R7 ;  /* 0x0000000700007306 */ /* 0x000e300000209400 */
[----:B0-----:R-:W0:Y:S02]  /*0750*/  MUFU.RCP R0, R0 ;  /* 0x0000000000007308 */ /* 0x001e240000001000 */
[----:B0-----:R-:W-:Y:S01]  /*0760*/  VIADD R3, R0, 0xffffffe ;  /* 0x0ffffffe00037836 */ /* 0x001fe20000000000 */
[----:B------:R-:W-:-:S05]  /*0770*/  IABS R0, R9 ;  /* 0x0000000900007213 */ /* 0x000fca0000000000 */
[----:B------:R-:W0:Y:S01]  /*0780*/  F2I.FTZ.U32.TRUNC.NTZ R3, R3 ;  /* 0x0000000300037305 */ /* 0x000e22000021f000 */
[----:B------:R-:W-:Y:S02]  /*0790*/  IMAD.MOV R0, RZ, RZ, -R0 ;  /* 0x000000ffff007224 */ /* 0x000fe400078e0a00 */
[----:B0-----:R-:W-:-:S04]  /*07a0*/  IMAD.MOV R6, RZ, RZ, -R3 ;  /* 0x000000ffff067224 */ /* 0x001fc800078e0a03 */
[----:B------:R-:W-:Y:S02]  /*07b0*/  IMAD R5, R6, R7, RZ ;  /* 0x0000000706057224 */ /* 0x000fe400078e02ff */
[----:B------:R-:W0:Y:S02]  /*07c0*/  I2F.RP R6, R108 ;  /* 0x0000006c00067306 */ /* 0x000e240000209400 */
[----:B------:R-:W-:-:S04]  /*07d0*/  IMAD.HI.U32 R2, R3, R5, R2 ;  /* 0x0000000503027227 */ /* 0x000fc800078e0002 */
[----:B------:R-:W-:Y:S02]  /*07e0*/  IMAD.MOV.U32 R5, RZ, RZ, R11 ;  /* 0x000000ffff057224 */ /* 0x000fe400078e000b */
[----:B------:R-:W-:Y:S01]  /*07f0*/  IMAD.MOV.U32 R3, RZ, RZ, R4 ;  /* 0x000000ffff037224 */ /* 0x000fe200078e0004 */
[----:B------:R-:W1:Y:S01]  /*0800*/  LDS R11, [UR11] ;  /* 0x0000000bff0b7984 */ /* 0x000e620008000800 */
[----:B------:R-:W2:Y:S02]  /*0810*/  I2F.RP R4, R5 ;  /* 0x0000000500047306 */ /* 0x000ea40000209400 */
[----:B------:R-:W-:-:S04]  /*0820*/  IMAD.HI.U32 R2, R2, R3, RZ ;  /* 0x0000000302027227 */ /* 0x000fc800078e00ff */
[----:B------:R-:W-:Y:S02]  /*0830*/  IMAD R0, R2, R0, R3 ;  /* 0x0000000002007224 */ /* 0x000fe400078e0203 */
[----:B0-----:R-:W0:Y:S01]  /*0840*/  MUFU.RCP R6, R6 ;  /* 0x0000000600067308 */ /* 0x001e220000001000 */
[----:B------:R-:W-:Y:S02]  /*0850*/  BAR.SYNC.DEFER_BLOCKING 0x0 ;  /* 0x0000000000007b1d */ /* 0x000fe40000010000 */
[----:B------:R-:W-:-:S05]  /*0860*/  ISETP.GT.U32.AND P1, PT, R7, R0, PT ;  /* 0x000000000700720c */ /* 0x000fca0003f24070 */
[----:B--2---:R-:W2:Y:S08]  /*0870*/  MUFU.RCP R4, R4 ;  /* 0x0000000400047308 */ /* 0x004eb00000001000 */
[----:B------:R-:W-:Y:S02]  /*0880*/  @!P1 IMAD.IADD R0, R0, 0x1, -R7 ;  /* 0x0000000100009824 */ /* 0x000fe400078e0a07 */
[----:B------:R-:W-:Y:S01]  /*0890*/  @!P1 VIADD R2, R2, 0x1 ;  /* 0x0000000102029836 */ /* 0x000fe20000000000 */
[----:B------:R-:W-:-:S02]  /*08a0*/  ISETP.NE.AND P1, PT, R9, RZ, PT ;  /* 0x000000ff0900720c */ /* 0x000fc40003f25270 */
[----:B------:R-:W-:Y:S01]  /*08b0*/  ISETP.GE.U32.AND P0, PT, R0, R7, PT ;  /* 0x000000070000720c */ /* 0x000fe20003f06070 */
[----:B0-----:R-:W-:Y:S01]  /*08c0*/  VIADD R7, R6, 0xffffffe ;  /* 0x0ffffffe06077836 */ /* 0x001fe20000000000 */
[----:B------:R-:W-:Y:S01]  /*08d0*/  LOP3.LUT R0, R8, R9, RZ, 0x3c, !PT ;  /* 0x0000000908007212 */ /* 0x000fe200078e3cff */
[----:B------:R-:W-:Y:S02]  /*08e0*/  IMAD.MOV.U32 R6, RZ, RZ, RZ ;  /* 0x000000ffff067224 */ /* 0x000fe400078e00ff */
[----:B--2---:R-:W-:Y:S01]  /*08f0*/  VIADD R3, R4, 0xffffffe ;  /* 0x0ffffffe04037836 */ /* 0x004fe20000000000 */
[----:B------:R-:W-:Y:S01]  /*0900*/  ISETP.GE.AND P2, PT, R0, RZ, PT ;  /* 0x000000ff0000720c */ /* 0x000fe20003f46270 */
[----:B------:R-:W0:Y:S01]  /*0910*/  F2I.FTZ.U32.TRUNC.NTZ R7, R7 ;  /* 0x0000000700077305 */ /* 0x000e22000021f000 */
[----:B------:R-:W-:Y:S02]  /*0920*/  SHF.R.U32.HI R0, RZ, 0x5, R211 ;  /* 0x00000005ff007819 */ /* 0x000fe400000116d3 */
[----:B-1----:R-:W-:-:S02]  /*0930*/  R2UR UR10, R11 ;  /* 0x000000000b0a72ca */ /* 0x002fc400000e0000 */
[----:B------:R-:W-:Y:S01]  /*0940*/  R2UR UR7, R0 ;  /* 0x00000000000772ca */ /* 0x000fe200000e0000 */
[----:B------:R-:W-:Y:S02]  /*0950*/  @P0 VIADD R2, R2, 0x1 ;  /* 0x0000000102020836 */ /* 0x000fe40000000000 */
[----:B------:R-:W1:Y:S04]  /*0960*/  F2I.FTZ.U32.TRUNC.NTZ R3, R3 ;  /* 0x0000000300037305 */ /* 0x000e68000021f000 */
[----:B------:R-:W-:Y:S01]  /*0970*/  @!P2 IMAD.MOV R2, RZ, RZ, -R2 ;  /* 0x000000ffff02a224 */ /* 0x000fe200078e0a02 */
[----:B------:R-:W-:Y:S01]  /*0980*/  @!P1 LOP3.LUT R2, RZ, R9, RZ, 0x33, !PT ;  /* 0x00000009ff029212 */ /* 0x000fe200078e33ff */
[----:B0-----:R-:W-:-:S04]  /*0990*/  IMAD.MOV R25, RZ, RZ, -R7 ;  /* 0x000000ffff197224 */ /* 0x001fc800078e0a07 */
[----:B------:R-:W-:Y:S01]  /*09a0*/  IMAD.MOV R4, RZ, RZ, -R2 ;  /* 0x000000ffff047224 */ /* 0x000fe200078e0a02 */
[----:B------:R-:W-:Y:S01]  /*09b0*/  USHF.L.U32 UR4, UR7, 0x15, URZ ;  /* 0x0000001507047899 */ /* 0x000fe200080006ff */
[----:B------:R-:W-:Y:S02]  /*09c0*/  IMAD R25, R25, R108, RZ ;  /* 0x0000006c19197224 */ /* 0x000fe400078e02ff */
[----:B------:R-:W-:Y:S01]  /*09d0*/  IMAD R4, R9, R4, R8 ;  /* 0x0000000409047224 */ /* 0x000fe200078e0208 */
[----:B------:R-:W-:Y:S01]  /*09e0*/  ULOP3.LUT UR4, UR4, 0x600000, URZ, 0xc0, !UPT ;  /* 0x0060000004047892 */ /* 0x000fe2000f8ec0ff */
[----:B-1----:R-:W-:Y:S02]  /*09f0*/  IMAD.MOV R0, RZ, RZ, -R3 ;  /* 0x000000ffff007224 */ /* 0x002fe400078e0a03 */
[----:B------:R-:W-:Y:S01]  /*0a00*/  IMAD.HI.U32 R25, R7, R25, R6 ;  /* 0x0000001907197227 */ /* 0x000fe200078e0006 */
[----:B------:R-:W-:-:S03]  /*0a10*/  UIADD3 UR12, UPT, UPT, UR10, UR4, URZ ;  /* 0x000000040a0c7290 */ /* 0x000fc6000fffe0ff */
[----:B------:R-:W-:Y:S01]  /*0a20*/  IMAD R9, R0, R5, RZ ;  /* 0x0000000500097224 */ /* 0x000fe200078e02ff */
[----:B------:R-:W-:Y:S01]  /*0a30*/  UMOV UR4, 0x1 ;  /* 0x0000000100047882 */ /* 0x000fe20000000000 */
[----:B------:R-:W-:Y:S02]  /*0a40*/  IMAD.SHL.U32 R0, R2, 0x80, RZ ;  /* 0x0000008002007824 */ /* 0x000fe400078e00ff */
[----:B------:R-:W-:Y:S02]  /*0a50*/  IMAD.MOV.U32 R2, RZ, RZ, RZ ;  /* 0x000000ffff027224 */ /* 0x000fe400078e00ff */
[C---:B------:R-:W-:Y:S01]  /*0a60*/  VIADD R162, R0.reuse, UR7 ;  /* 0x0000000700a27c36 */ /* 0x040fe20008000000 */
[----:B------:R-:W-:Y:S01]  /*0a70*/  LOP3.LUT R107, R0, R107, RZ, 0xfc, !PT ;  /* 0x0000006b006b7212 */ /* 0x000fe200078efcff */
[----:B------:R-:W-:-:S03]  /*0a80*/  IMAD.HI.U32 R8, R3, R9, R2 ;  /* 0x0000000903087227 */ /* 0x000fc600078e0002 */
[C---:B------:R-:W-:Y:S01]  /*0a90*/  LOP3.LUT R196, R107.reuse, 0x8, RZ, 0xfc, !PT ;  /* 0x000000086bc47812 */ /* 0x040fe200078efcff */
[----:B------:R-:W-:Y:S01]  /*0aa0*/  IMAD.IADD R2, R10, 0x1, R4 ;  /* 0x000000010a027824 */ /* 0x000fe200078e0204 */
[C---:B------:R-:W-:Y:S01]  /*0ab0*/  LOP3.LUT R109, R107.reuse, 0xc, RZ, 0xfc, !PT ;  /* 0x0000000c6b6d7812 */ /* 0x040fe200078efcff */
[----:B------:R-:W-:Y:S01]  /*0ac0*/  VIADD R118, R162, 0x1c ;  /* 0x0000001ca2767836 */ /* 0x000fe20000000000 */
[C---:B------:R-:W-:Y:S01]  /*0ad0*/  LOP3.LUT R110, R107.reuse, 0x10, RZ, 0xfc, !PT ;  /* 0x000000106b6e7812 */ /* 0x040fe200078efcff */
[----:B------:R-:W-:Y:S01]  /*0ae0*/  IMAD R2, R2, 0x100, R21 ;  /* 0x0000010002027824 */ /* 0x000fe200078e0215 */
[----:B------:R-:W-:Y:S02]  /*0af0*/  LOP3.LUT R195, R107, 0x4, RZ, 0xfc, !PT ;  /* 0x000000046bc37812 */ /* 0x000fe400078efcff */
[----:B------:R-:W-:Y:S02]  /*0b00*/  IABS R111, R196 ;  /* 0x000000c4006f7213 */ /* 0x000fe40000000000 */
[----:B------:R-:W-:-:S02]  /*0b10*/  IABS R112, R109 ;  /* 0x0000006d00707213 */ /* 0x000fc40000000000 */
[----:B------:R-:W-:Y:S01]  /*0b20*/  IABS R184, R110 ;  /* 0x0000006e00b87213 */ /* 0x000fe20000000000 */
[----:B------:R-:W-:Y:S01]  /*0b30*/  IMAD.HI.U32 R6, R25, R111, RZ ;  /* 0x0000006f19067227 */ /* 0x000fe200078e00ff */
[----:B------:R-:W-:Y:S02]  /*0b40*/  IABS R194, R195 ;  /* 0x000000c300c27213 */ /* 0x000fe40000000000 */
[----:B------:R-:W-:Y:S01]  /*0b50*/  LOP3.LUT R190, R107, 0x20, RZ, 0xfc, !PT ;  /* 0x000000206bbe7812 */ /* 0x000fe200078efcff */
[----:B------:R-:W-:Y:S01]  /*0b60*/  IMAD.HI.U32 R7, R25, R112, RZ ;  /* 0x0000007019077227 */ /* 0x000fe200078e00ff */
[C---:B------:R-:W-:Y:S02]  /*0b70*/  LOP3.LUT R113, R107.reuse, 0x24, RZ, 0xfc, !PT ;  /* 0x000000246b717812 */ /* 0x040fe400078efcff */
[----:B------:R-:W-:Y:S01]  /*0b80*/  LOP3.LUT R180, R107, 0x28, RZ, 0xfc, !PT ;  /* 0x000000286bb47812 */ /* 0x000fe200078efcff */
[----:B------:R-:W-:Y:S01]  /*0b90*/  IMAD.HI.U32 R9, R25, R184, RZ ;  /* 0x000000b819097227 */ /* 0x000fe200078e00ff */
[----:B------:R-:W-:-:S02]  /*0ba0*/  IABS R193, R107 ;  /* 0x0000006b00c17213 */ /* 0x000fc40000000000 */
[----:B------:R-:W-:Y:S01]  /*0bb0*/  IABS R170, R190 ;  /* 0x000000be00aa7213 */ /* 0x000fe20000000000 */
[----:B------:R-:W-:Y:S01]  /*0bc0*/  IMAD.HI.U32 R4, R25, R194, RZ ;  /* 0x000000c219047227 */ /* 0x000fe200078e00ff */
[C---:B------:R-:W-:Y:S02]  /*0bd0*/  LOP3.LUT R188, R107.reuse, 0x18, RZ, 0xfc, !PT ;  /* 0x000000186bbc7812 */ /* 0x040fe400078efcff */
[----:B------:R-:W-:Y:S01]  /*0be0*/  IABS R171, R113 ;  /* 0x0000007100ab7213 */ /* 0x000fe20000000000 */
[----:B------:R-:W-:Y:S01]  /*0bf0*/  IMAD.MOV R6, RZ, RZ, -R6 ;  /* 0x000000ffff067224 */ /* 0x000fe200078e0a06 */
[----:B------:R-:W-:Y:S01]  /*0c00*/  IABS R172, R180 ;  /* 0x000000b400ac7213 */ /* 0x000fe20000000000 */
[----:B------:R-:W-:Y:S01]  /*0c10*/  IMAD.MOV R7, RZ, RZ, -R7 ;  /* 0x000000ffff077224 */ /* 0x000fe200078e0a07 */
[C---:B------:R-:W-:Y:S01]  /*0c20*/  LOP3.LUT R176, R107.reuse, 0x34, RZ, 0xfc, !PT ;  /* 0x000000346bb07812 */ /* 0x040fe200078efcff */
[----:B------:R-:W-:Y:S01]  /*0c30*/  IMAD.MOV R9, RZ, RZ, -R9 ;  /* 0x000000ffff097224 */ /* 0x000fe200078e0a09 */
[----:B------:R-:W-:Y:S01]  /*0c40*/  LOP3.LUT R186, R107, 0x14, RZ, 0xfc, !PT ;  /* 0x000000146bba7812 */ /* 0x000fe200078efcff */
[----:B------:R-:W-:Y:S01]  /*0c50*/  IMAD.HI.U32 R3, R25, R193, RZ ;  /* 0x000000c119037227 */ /* 0x000fe200078e00ff */
[----:B------:R-:W-:-:S02]  /*0c60*/  IABS R117, R188 ;  /* 0x000000bc00757213 */ /* 0x000fc40000000000 */
[----:B------:R-:W-:Y:S01]  /*0c70*/  IABS R145, R176 ;  /* 0x000000b000917213 */ /* 0x000fe20000000000 */
[----:B------:R-:W-:Y:S01]  /*0c80*/  IMAD.MOV R11, RZ, RZ, -R4 ;  /* 0x000000ffff0b7224 */ /* 0x000fe200078e0a04 */
[C---:B------:R-:W-:Y:S01]  /*0c90*/  LOP3.LUT R178, R107.reuse, 0x38, RZ, 0xfc, !PT ;  /* 0x000000386bb27812 */ /* 0x040fe200078efcff */
[C---:B------:R-:W-:Y:S01]  /*0ca0*/  IMAD R111, R108.reuse, R6, R111 ;  /* 0x000000066c6f7224 */ /* 0x040fe200078e026f */
[C---:B------:R-:W-:Y:S01]  /*0cb0*/  LOP3.LUT R166, R107.reuse, 0x40, RZ, 0xfc, !PT ;  /* 0x000000406ba67812 */ /* 0x040fe200078efcff */
[C---:B------:R-:W-:Y:S01]  /*0cc0*/  IMAD R112, R108.reuse, R7, R112 ;  /* 0x000000076c707224 */ /* 0x040fe200078e0270 */
[----:B------:R-:W-:Y:S01]  /*0cd0*/  IABS R182, R186 ;  /* 0x000000ba00b67213 */ /* 0x000fe20000000000 */
[----:B------:R-:W-:Y:S01]  /*0ce0*/  IMAD R184, R108, R9, R184 ;  /* 0x000000096cb87224 */ /* 0x000fe200078e02b8 */
[----:B------:R-:W-:Y:S01]  /*0cf0*/  LOP3.LUT R174, R107, 0x30, RZ, 0xfc, !PT ;  /* 0x000000306bae7812 */ /* 0x000fe200078efcff */
[----:B------:R-:W-:Y:S01]  /*0d00*/  IMAD.HI.U32 R6, R25, R170, RZ ;  /* 0x000000aa19067227 */ /* 0x000fe200078e00ff */
[----:B------:R-:W-:-:S02]  /*0d10*/  IABS R144, R178 ;  /* 0x000000b200907213 */ /* 0x000fc40000000000 */
[----:B------:R-:W-:Y:S01]  /*0d20*/  IABS R143, R166 ;  /* 0x000000a6008f7213 */ /* 0x000fe20000000000 */
[----:B------:R-:W-:Y:S01]  /*0d30*/  IMAD.HI.U32 R7, R25, R171, RZ ;  /* 0x000000ab19077227 */ /* 0x000fe200078e00ff */
[C---:B------:R-:W-:Y:S02]  /*0d40*/  LOP3.LUT R142, R107.reuse, 0x4c, RZ, 0xfc, !PT ;  /* 0x0000004c6b8e7812 */ /* 0x040fe400078efcff */
[----:B------:R-:W-:Y:S01]  /*0d50*/  LOP3.LUT R116, R107, 0x2c, RZ, 0xfc, !PT ;  /* 0x0000002c6b747812 */ /* 0x000fe200078efcff */
[----:B------:R-:W-:Y:S01]  /*0d60*/  IMAD.HI.U32 R9, R25, R172, RZ ;  /* 0x000000ac19097227 */ /* 0x000fe200078e00ff */
[----:B------:R-:W-:Y:S02]  /*0d70*/  IABS R167, R174 ;  /* 0x000000ae00a77213 */ /* 0x000fe40000000000 */
[----:B------:R-:W-:Y:S01]  /*0d80*/  IABS R137, R142 ;  /* 0x0000008e00897213 */ /* 0x000fe20000000000 */
[----:B------:R-:W-:Y:S01]  /*0d90*/  IMAD.MOV R3, RZ, RZ, -R3 ;  /* 0x000000ffff037224 */ /* 0x000fe200078e0a03 */
[C---:B------:R-:W-:Y:S01]  /*0da0*/  LOP3.LUT R141, R107.reuse, 0x50, RZ, 0xfc, !PT ;  /* 0x000000506b8d7812 */ /* 0x040fe200078efcff */
[----:B------:R-:W-:Y:S01]  /*0db0*/  IMAD R194, R108, R11, R194 ;  /* 0x0000000b6cc27224 */ /* 0x000fe200078e02c2 */
[----:B------:R-:W-:Y:S01]  /*0dc0*/  LOP3.LUT R140, R107, 0x54, RZ, 0xfc, !PT ;  /* 0x000000546b8c7812 */ /* 0x000fe200078efcff */
[----:B------:R-:W-:Y:S01]  /*0dd0*/  IMAD.MOV R11, RZ, RZ, -R6 ;  /* 0x000000ffff0b7224 */ /* 0x000fe200078e0a06 */
[----:B------:R-:W-:Y:S01]  /*0de0*/  IABS R168, R116 ;  /* 0x0000007400a87213 */ /* 0x000fe20000000000 */
[----:B------:R-:W-:Y:S01]  /*0df0*/  IMAD.HI.U32 R4, R25, R117, RZ ;  /* 0x0000007519047227 */ /* 0x000fe200078e00ff */
[----:B------:R-:W-:-:S02]  /*0e00*/  LOP3.LUT R165, R107, 0x48, RZ, 0xfc, !PT ;  /* 0x000000486ba57812 */ /* 0x000fc400078efcff */
[----:B------:R-:W-:Y:S01]  /*0e10*/  IABS R136, R141 ;  /* 0x0000008d00887213 */ /* 0x000fe20000000000 */
[----:B------:R-:W-:Y:S01]  /*0e20*/  IMAD.MOV R7, RZ, RZ, -R7 ;  /* 0x000000ffff077224 */ /* 0x000fe200078e0a07 */
[----:B------:R-:W-:Y:S01]  /*0e30*/  IABS R135, R140 ;  /* 0x0000008c00877213 */ /* 0x000fe20000000000 */
[----:B------:R-:W-:Y:S01]  /*0e40*/  IMAD.MOV R9, RZ, RZ, -R9 ;  /* 0x000000ffff097224 */ /* 0x000fe200078e0a09 */
[----:B------:R-:W-:Y:S01]  /*0e50*/  LOP3.LUT R132, R107, 0x64, RZ, 0xfc, !PT ;  /* 0x000000646b847812 */ /* 0x000fe200078efcff */
[----:B------:R-:W-:Y:S01]  /*0e60*/  IMAD.HI.U32 R6, R25, R145, RZ ;  /* 0x0000009119067227 */ /* 0x000fe200078e00ff */
[----:B------:R-:W-:Y:S02]  /*0e70*/  LOP3.LUT R169, R107, 0x44, RZ, 0xfc, !PT ;  /* 0x000000446ba97812 */ /* 0x000fe400078efcff */
[----:B------:R-:W-:Y:S01]  /*0e80*/  IABS R138, R165 ;  /* 0x000000a5008a7213 */ /* 0x000fe20000000000 */
[----:B------:R-:W-:Y:S01]  /*0e90*/  IMAD R193, R108, R3, R193 ;  /* 0x000000036cc17224 */ /* 0x000fe200078e02c1 */
[----:B------:R-:W-:Y:S01]  /*0ea0*/  IABS R127, R132 ;  /* 0x00000084007f7213 */ /* 0x000fe20000000000 */
[----:B------:R-:W-:Y:S01]  /*0eb0*/  IMAD.HI.U32 R3, R25, R182, RZ ;  /* 0x000000b619037227 */ /* 0x000fe200078e00ff */
[----:B------:R-:W-:-:S02]  /*0ec0*/  LOP3.LUT R133, R107, 0x60, RZ, 0xfc, !PT ;  /* 0x000000606b857812 */ /* 0x000fc400078efcff */
[C---:B------:R-:W-:Y:S01]  /*0ed0*/  LOP3.LUT R131, R107.reuse, 0x68, RZ, 0xfc, !PT ;  /* 0x000000686b837812 */ /* 0x040fe200078efcff */
[----:B------:R-:W-:Y:S01]  /*0ee0*/  IMAD.MOV R4, RZ, RZ, -R4 ;  /* 0x000000ffff047224 */ /* 0x000fe200078e0a04 */
[----:B------:R-:W-:Y:S01]  /*0ef0*/  LOP3.LUT R130, R107, 0x6c, RZ, 0xfc, !PT ;  /* 0x0000006c6b827812 */ /* 0x000fe200078efcff */
[C---:B------:R-:W-:Y:S01]  /*0f00*/  IMAD R171, R108.reuse, R7, R171 ;  /* 0x000000076cab7224 */ /* 0x040fe200078e02ab */
[----:B------:R-:W-:Y:S01]  /*0f10*/  IABS R139, R169 ;  /* 0x000000a9008b7213 */ /* 0x000fe20000000000 */
[----:B------:R-:W-:Y:S01]  /*0f20*/  IMAD R172, R108, R9, R172 ;  /* 0x000000096cac7224 */ /* 0x000fe200078e02ac */
[----:B------:R-:W-:Y:S01]  /*0f30*/  IABS R128, R133 ;  /* 0x0000008500807213 */ /* 0x000fe20000000000 */
[----:B------:R-:W-:Y:S01]  /*0f40*/  IMAD.MOV R6, RZ, RZ, -R6 ;  /* 0x000000ffff067224 */ /* 0x000fe200078e0a06 */
[----:B------:R-:W-:Y:S01]  /*0f50*/  IABS R126, R131 ;  /* 0x00000083007e7213 */ /* 0x000fe20000000000 */
[----:B------:R-:W-:Y:S01]  /*0f60*/  IMAD.HI.U32 R7, R25, R144, RZ ;  /* 0x0000009019077227 */ /* 0x000fe200078e00ff */
[----:B------:R-:W-:-:S02]  /*0f70*/  IABS R125, R130 ;  /* 0x00000082007d7213 */ /* 0x000fc40000000000 */
[----:B------:R-:W-:Y:S01]  /*0f80*/  LOP3.LUT R124, R107, 0x70, RZ, 0xfc, !PT ;  /* 0x000000706b7c7812 */ /* 0x000fe200078efcff */
[----:B------:R-:W-:Y:S01]  /*0f90*/  IMAD.HI.U32 R9, R25, R143, RZ ;  /* 0x0000008f19097227 */ /* 0x000fe200078e00ff */
[C---:B------:R-:W-:Y:S02]  /*0fa0*/  LOP3.LUT R134, R107.reuse, 0x58, RZ, 0xfc, !PT ;  /* 0x000000586b867812 */ /* 0x040fe400078efcff */
[----:B------:R-:W-:Y:S01]  /*0fb0*/  IABS R121, R124 ;  /* 0x0000007c00797213 */ /* 0x000fe20000000000 */
[----:B------:R-:W-:Y:S01]  /*0fc0*/  IMAD.MOV R3, RZ, RZ, -R3 ;  /* 0x000000ffff037224 */ /* 0x000fe200078e0a03 */
[C---:B------:R-:W-:Y:S01]  /*0fd0*/  LOP3.LUT R123, R107.reuse, 0x74, RZ, 0xfc, !PT ;  /* 0x000000746b7b7812 */ /* 0x040fe200078efcff */
[C---:B------:R-:W-:Y:S01]  /*0fe0*/  IMAD R117, R108.reuse, R4, R117 ;  /* 0x000000046c757224 */ /* 0x040fe200078e0275 */
[----:B------:R-:W-:Y:S01]  /*0ff0*/  LOP3.LUT R122, R107, 0x78, RZ, 0xfc, !PT ;  /* 0x000000786b7a7812 */ /* 0x000fe200078efcff */
[----:B------:R-:W-:Y:S01]  /*1000*/  IMAD R145, R108, R6, R145 ;  /* 0x000000066c917224 */ /* 0x000fe200078e0291 */
[----:B------:R-:W-:Y:S01]  /*1010*/  IABS R10, R2 ;  /* 0x00000002000a7213 */ /* 0x000fe20000000000 */
[----:B------:R-:W-:Y:S01]  /*1020*/  IMAD.HI.U32 R4, R25, R167, RZ ;  /* 0x000000a719047227 */ /* 0x000fe200078e00ff */
[----:B------:R-:W-:-:S02]  /*1030*/  IABS R129, R134 ;  /* 0x0000008600817213 */ /* 0x000fc40000000000 */
[----:B------:R-:W-:Y:S01]  /*1040*/  IABS R120, R123 ;  /* 0x0000007b00787213 */ /* 0x000fe20000000000 */
[----:B------:R-:W-:Y:S01]  /*1050*/  IMAD.MOV R7, RZ, RZ, -R7 ;  /* 0x000000ffff077224 */ /* 0x000fe200078e0a07 */
[----:B------:R-:W-:Y:S01]  /*1060*/  IABS R119, R122 ;  /* 0x0000007a00777213 */ /* 0x000fe20000000000 */
[----:B------:R-:W-:Y:S01]  /*1070*/  IMAD.MOV R9, RZ, RZ, -R9 ;  /* 0x000000ffff097224 */ /* 0x000fe200078e0a09 */
[----:B------:R-:W-:Y:S01]  /*1080*/  IABS R155, R118 ;  /* 0x00000076009b7213 */ /* 0x000fe20000000000 */
[----:B------:R-:W-:-:S04]  /*1090*/  IMAD.HI.U32 R6, R25, R137, RZ ;  /* 0x0000008919067227 */ /* 0x000fc800078e00ff */
[----:B------:R-:W-:Y:S02]  /*10a0*/  IMAD R182, R108, R3, R182 ;  /* 0x000000036cb67224 */ /* 0x000fe400078e02b6 */
[----:B------:R-:W-:-:S04]  /*10b0*/  IMAD.HI.U32 R3, R25, R168, RZ ;  /* 0x000000a819037227 */ /* 0x000fc800078e00ff */
[----:B------:R-:W-:Y:S02]  /*10c0*/  IMAD.MOV R4, RZ, RZ, -R4 ;  /* 0x000000ffff047224 */ /* 0x000fe400078e0a04 */
[C---:B------:R-:W-:Y:S02]  /*10d0*/  IMAD R144, R108.reuse, R7, R144 ;  /* 0x000000076c907224 */ /* 0x040fe400078e0290 */
[----:B------:R-:W-:Y:S02]  /*10e0*/  IMAD R143, R108, R9, R143 ;  /* 0x000000096c8f7224 */ /* 0x000fe400078e028f */
[----:B------:R-:W-:Y:S02]  /*10f0*/  IMAD.MOV R6, RZ, RZ, -R6 ;  /* 0x000000ffff067224 */ /* 0x000fe400078e0a06 */
[----:B------:R-:W-:-:S04]  /*1100*/  IMAD.HI.U32 R7, R25, R136, RZ ;  /* 0x0000008819077227 */ /* 0x000fc800078e00ff */
[----:B------:R-:W-:-:S04]  /*1110*/  IMAD.HI.U32 R9, R25, R135, RZ ;  /* 0x0000008719097227 */ /* 0x000fc800078e00ff */
[----:B------:R-:W-:Y:S02]  /*1120*/  IMAD.MOV R3, RZ, RZ, -R3 ;  /* 0x000000ffff037224 */ /* 0x000fe400078e0a03 */
[C---:B------:R-:W-:Y:S02]  /*1130*/  IMAD R167, R108.reuse, R4, R167 ;  /* 0x000000046ca77224 */ /* 0x040fe400078e02a7 */
[----:B------:R-:W-:Y:S02]  /*1140*/  IMAD R137, R108, R6, R137 ;  /* 0x000000066c897224 */ /* 0x000fe400078e0289 */
[----:B------:R-:W-:-:S04]  /*1150*/  IMAD.HI.U32 R4, R25, R138, RZ ;  /* 0x0000008a19047227 */ /* 0x000fc800078e00ff */
[----:B------:R-:W-:Y:S02]  /*1160*/  IMAD.MOV R7, RZ, RZ, -R7 ;  /* 0x000000ffff077224 */ /* 0x000fe400078e0a07 */
[----:B------:R-:W-:Y:S02]  /*1170*/  IMAD.MOV R9, RZ, RZ, -R9 ;  /* 0x000000ffff097224 */ /* 0x000fe400078e0a09 */
[----:B------:R-:W-:-:S04]  /*1180*/  IMAD.HI.U32 R6, R25, R127, RZ ;  /* 0x0000007f19067227 */ /* 0x000fc800078e00ff */
[----:B------:R-:W-:Y:S02]  /*1190*/  IMAD R168, R108, R3, R168 ;  /* 0x000000036ca87224 */ /* 0x000fe400078e02a8 */
[----:B------:R-:W-:-:S04]  /*11a0*/  IMAD.HI.U32 R3, R25, R139, RZ ;  /* 0x0000008b19037227 */ /* 0x000fc800078e00ff */
[C---:B------:R-:W-:Y:S02]  /*11b0*/  IMAD R170, R108.reuse, R11, R170 ;  /* 0x0000000b6caa7224 */ /* 0x040fe400078e02aa */
[----:B------:R-:W-:Y:S02]  /*11c0*/  IMAD.MOV R11, RZ, RZ, -R4 ;  /* 0x000000ffff0b7224 */ /* 0x000fe400078e0a04 */
[C---:B------:R-:W-:Y:S02]  /*11d0*/  IMAD R136, R108.reuse, R7, R136 ;  /* 0x000000076c887224 */ /* 0x040fe400078e0288 */
[----:B------:R-:W-:Y:S02]  /*11e0*/  IMAD R135, R108, R9, R135 ;  /* 0x000000096c877224 */ /* 0x000fe400078e0287 */
[----:B------:R-:W-:Y:S02]  /*11f0*/  IMAD.MOV R6, RZ, RZ, -R6 ;  /* 0x000000ffff067224 */ /* 0x000fe400078e0a06 */
[----:B------:R-:W-:-:S04]  /*1200*/  IMAD.HI.U32 R4, R25, R128, RZ ;  /* 0x0000008019047227 */ /* 0x000fc800078e00ff */
[----:B------:R-:W-:-:S04]  /*1210*/  IMAD.HI.U32 R7, R25, R126, RZ ;  /* 0x0000007e19077227 */ /* 0x000fc800078e00ff */
[----:B------:R-:W-:-:S04]  /*1220*/  IMAD.HI.U32 R9, R25, R125, RZ ;  /* 0x0000007d19097227 */ /* 0x000fc800078e00ff */
[----:B------:R-:W-:Y:S02]  /*1230*/  IMAD.MOV R3, RZ, RZ, -R3 ;  /* 0x000000ffff037224 */ /* 0x000fe400078e0a03 */
[C---:B------:R-:W-:Y:S02]  /*1240*/  IMAD R138, R108.reuse, R11, R138 ;  /* 0x0000000b6c8a7224 */ /* 0x040fe400078e028a */
[----:B------:R-:W-:Y:S02]  /*1250*/  IMAD R127, R108, R6, R127 ;  /* 0x000000066c7f7224 */ /* 0x000fe400078e027f */
[----:B------:R-:W-:Y:S02]  /*1260*/  IMAD.MOV R11, RZ, RZ, -R4 ;  /* 0x000000ffff0b7224 */ /* 0x000fe400078e0a04 */
[----:B------:R-:W-:Y:S02]  /*1270*/  IMAD.MOV R7, RZ, RZ, -R7 ;  /* 0x000000ffff077224 */ /* 0x000fe400078e0a07 */
[----:B------:R-:W-:-:S02]  /*1280*/  IMAD.MOV R9, RZ, RZ, -R9 ;  /* 0x000000ffff097224 */ /* 0x000fc400078e0a09 */
[----:B------:R-:W-:-:S04]  /*1290*/  IMAD.HI.U32 R6, R25, R121, RZ ;  /* 0x0000007919067227 */ /* 0x000fc800078e00ff */
[----:B------:R-:W-:Y:S02]  /*12a0*/  IMAD R139, R108, R3, R139 ;  /* 0x000000036c8b7224 */ /* 0x000fe400078e028b */
[----:B------:R-:W-:-:S04]  /*12b0*/  IMAD.HI.U32 R4, R8, R10, RZ ;  /* 0x0000000a08047227 */ /* 0x000fc800078e00ff */
[----:B------:R-:W-:-:S04]  /*12c0*/  IMAD.HI.U32 R3, R25, R129, RZ ;  /* 0x0000008119037227 */ /* 0x000fc800078e00ff */
[C---:B------:R-:W-:Y:S02]  /*12d0*/  IMAD R126, R108.reuse, R7, R126 ;  /* 0x000000076c7e7224 */ /* 0x040fe400078e027e */
[----:B------:R-:W-:Y:S02]  /*12e0*/  IMAD R125, R108, R9, R125 ;  /* 0x000000096c7d7224 */ /* 0x000fe400078e027d */
[----:B------:R-:W-:Y:S02]  /*12f0*/  IMAD.MOV R6, RZ, RZ, -R6 ;  /* 0x000000ffff067224 */ /* 0x000fe400078e0a06 */
[----:B------:R-:W-:-:S04]  /*1300*/  IMAD.HI.U32 R7, R25, R120, RZ ;  /* 0x0000007819077227 */ /* 0x000fc800078e00ff */
[----:B------:R-:W-:-:S04]  /*1310*/  IMAD.HI.U32 R9, R25, R119, RZ ;  /* 0x0000007719097227 */ /* 0x000fc800078e00ff */
[----:B------:R-:W-:Y:S02]  /*1320*/  IMAD.MOV R4, RZ, RZ, -R4 ;  /* 0x000000ffff047224 */ /* 0x000fe400078e0a04 */
[----:B------:R-:W-:Y:S02]  /*1330*/  IMAD.MOV R3, RZ, RZ, -R3 ;  /* 0x000000ffff037224 */ /* 0x000fe400078e0a03 */
[----:B------:R-:W-:Y:S02]  /*1340*/  IMAD R121, R108, R6, R121 ;  /* 0x000000066c797224 */ /* 0x000fe400078e0279 */
[----:B------:R-:W-:Y:S02]  /*1350*/  IMAD.MOV R7, RZ, RZ, -R7 ;  /* 0x000000ffff077224 */ /* 0x000fe400078e0a07 */
[----:B------:R-:W-:Y:S02]  /*1360*/  IMAD.MOV R9, RZ, RZ, -R9 ;  /* 0x000000ffff097224 */ /* 0x000fe400078e0a09 */
[----:B------:R-:W-:-:S02]  /*1370*/  IMAD R6, R5, R4, R10 ;  /* 0x0000000405067224 */ /* 0x000fc400078e020a */
[----:B------:R-:W-:Y:S02]  /*1380*/  IMAD R129, R108, R3, R129 ;  /* 0x000000036c817224 */ /* 0x000fe400078e0281 */
[C---:B------:R-:W-:Y:S02]  /*1390*/  VIADD R4, R197.reuse, 0xffffffed ;  /* 0xffffffedc5047836 */ /* 0x040fe40000000000 */
[----:B------:R-:W-:Y:S02]  /*13a0*/  VIADD R3, R2, 0x80 ;  /* 0x0000008002037836 */ /* 0x000fe40000000000 */
[----:B------:R-:W-:Y:S01]  /*13b0*/  IMAD R120, R108, R7, R120 ;  /* 0x000000076c787224 */ /* 0x000fe200078e0278 */
[----:B------:R-:W-:Y:S01]  /*13c0*/  ISETP.GE.U32.AND P5, PT, R4, 0x7fffffce, PT ;  /* 0x7fffffce0400780c */ /* 0x000fe20003fa6070 */
[----:B------:R-:W-:Y:S02]  /*13d0*/  IMAD R119, R108, R9, R119 ;  /* 0x000000096c777224 */ /* 0x000fe400078e0277 */
[----:B------:R-:W-:-:S02]  /*13e0*/  VIADD R7, R197, 0xffffffec ;  /* 0xffffffecc5077836 */ /* 0x000fc40000000000 */
[C---:B------:R-:W-:Y:S02]  /*13f0*/  VIADD R9, R197.reuse, 0xffffffef ;  /* 0xffffffefc5097836 */ /* 0x040fe40000000000 */
[----:B------:R-:W-:Y:S01]  /*1400*/  IMAD R128, R108, R11, R128 ;  /* 0x0000000b6c807224 */ /* 0x000fe200078e0280 */
[----:B------:R-:W-:Y:S01]  /*1410*/  IABS R11, R3 ;  /* 0x00000003000b7213 */ /* 0x000fe20000000000 */
[----:B------:R-:W-:Y:S01]  /*1420*/  VIADD R4, R197, 0xffffffe9 ;  /* 0xffffffe9c5047836 */ /* 0x000fe20000000000 */
[----:B------:R-:W-:Y:S01]  /*1430*/  ISETP.GE.U32.AND P4, PT, R7, 0x7fffffcd, PT ;  /* 0x7fffffcd0700780c */ /* 0x000fe20003f86070 */
[----:B------:R-:W-:Y:S01]  /*1440*/  VIADD R7, R197, 0xffffffe8 ;  /* 0xffffffe8c5077836 */ /* 0x000fe20000000000 */
[----:B------:R-:W-:Y:S01]  /*1450*/  ISETP.GE.U32.AND P2, PT, R9, 0x7fffffd0, PT ;  /* 0x7fffffd00900780c */ /* 0x000fe20003f46070 */
[----:B------:R-:W-:Y:S01]  /*1460*/  VIADD R9, R197, 0xffffffea ;  /* 0xffffffeac5097836 */ /* 0x000fe20000000000 */
[----:B------:R-:W-:Y:S01]  /*1470*/  ISETP.GE.U32.AND P0, PT, R4, 0x7fffffca, PT ;  /* 0x7fffffca0400780c */ /* 0x000fe20003f06070 */
[----:B------:R-:W-:Y:S01]  /*1480*/  IMAD.HI.U32 R8, R8, R11, RZ ;  /* 0x0000000b08087227 */ /* 0x000fe200078e00ff */
[----:B------:R-:W-:-:S02]  /*1490*/  ISETP.GE.U32.AND P6, PT, R7, 0x7fffffc9, PT ;  /* 0x7fffffc90700780c */ /* 0x000fc40003fc6070 */
[----:B------:R-:W-:Y:S01]  /*14a0*/  ISETP.GE.U32.AND P3, PT, R9, 0x7fffffcb, PT ;  /* 0x7fffffcb0900780c */ /* 0x000fe20003f66070 */
[C---:B------:R-:W-:Y:S01]  /*14b0*/  VIADD R4, R197.reuse, 0xffffffeb ;  /* 0xffffffebc5047836 */ /* 0x040fe20000000000 */
[----:B------:R-:W-:Y:S01]  /*14c0*/  SEL R7, RZ, 0x1, P4 ;  /* 0x00000001ff077807 */ /* 0x000fe20002000000 */
[C---:B------:R-:W-:Y:S01]  /*14d0*/  VIADD R10, R197.reuse, 0xffffffee ;  /* 0xffffffeec50a7836 */ /* 0x040fe20000000000 */
[----:B------:R-:W-:Y:S01]  /*14e0*/  SEL R14, RZ, 0x1fffe, P0 ;  /* 0x0001fffeff0e7807 */ /* 0x000fe20000000000 */
[----:B------:R-:W-:Y:S01]  /*14f0*/  IMAD.MOV R8, RZ, RZ, -R8 ;  /* 0x000000ffff087224 */ /* 0x000fe200078e0a08 */
[----:B------:R-:W-:Y:S01]  /*1500*/  ISETP.GE.U32.AND P4, PT, R4, 0x7fffffcc, PT ;  /* 0x7fffffcc0400780c */ /* 0x000fe20003f86070 */
[C---:B------:R-:W-:Y:S01]  /*1510*/  VIADD R9, R197.reuse, 0xffffffe4 ;  /* 0xffffffe4c5097836 */ /* 0x040fe20000000000 */
[----:B------:R-:W-:Y:S01]  /*1520*/  ISETP.GE.U32.AND P1, PT, R10, 0x7fffffcf, PT ;  /* 0x7fffffcf0a00780c */ /* 0x000fe20003f26070 */
[----:B------:R-:W-:Y:S01]  /*1530*/  VIADD R4, R197, 0xffffffe5 ;  /* 0xffffffe5c5047836 */ /* 0x000fe20000000000 */
[----:B------:R-:W-:Y:S01]  /*1540*/  SEL R10, RZ, 0x1fffe, P5 ;  /* 0x0001fffeff0a7807 */ /* 0x000fe20002800000 */
[----:B------:R-:W-:Y:S01]  /*1550*/  IMAD R8, R5, R8, R11 ;  /* 0x0000000805087224 */ /* 0x000fe200078e020b */
[----:B------:R-:W-:Y:S01]  /*1560*/  ISETP.GE.U32.AND P5, PT, R9, 0x7fffffc5, PT ;  /* 0x7fffffc50900780c */ /* 0x000fe20003fa6070 */
[----:B------:R-:W-:Y:S01]  /*1570*/  VIADD R11, R197, 0xffffffe6 ;  /* 0xffffffe6c50b7836 */ /* 0x000fe20000000000 */
[----:B------:R-:W-:-:S02]  /*1580*/  SEL R9, RZ, 0x1, P6 ;  /* 0x00000001ff097807 */ /* 0x000fc40003000000 */
[----:B------:R-:W-:Y:S01]  /*1590*/  ISETP.GE.U32.AND P6, PT, R4, 0x7fffffc6, PT ;  /* 0x7fffffc60400780c */ /* 0x000fe20003fc6070 */
[----:B------:R-:W-:Y:S01]  /*15a0*/  VIADD R4, R197, 0xffffffe1 ;  /* 0xffffffe1c5047836 */ /* 0x000fe20000000000 */
[----:B------:R-:W-:Y:S01]  /*15b0*/  ISETP.GE.U32.AND P0, PT, R11, 0x7fffffc7, PT ;  /* 0x7fffffc70b00780c */ /* 0x000fe20003f06070 */
[----:B------:R-:W-:Y:S01]  /*15c0*/  IMAD.IADD R9, R9, 0x1, R14 ;  /* 0x0000000109097824 */ /* 0x000fe200078e020e */
[----:B------:R-:W-:Y:S02]  /*15d0*/  SEL R11, RZ, 0x4, P3 ;  /* 0x00000004ff0b7807 */ /* 0x000fe40001800000 */
[----:B------:R-:W-:Y:S02]  /*15e0*/  ISETP.GE.U32.AND P3, PT, R12, 0x7fffffc8, PT ;  /* 0x7fffffc80c00780c */ /* 0x000fe40003f66070 */
[----:B------:R-:W-:Y:S02]  /*15f0*/  SEL R12, RZ, 0x7fff8, P4 ;  /* 0x0007fff8ff0c7807 */ /* 0x000fe40002000000 */
[----:B------:R-:W-:Y:S01]  /*1600*/  ISETP.GE.U32.AND P4, PT, R4, 0x7fffffc2, PT ;  /* 0x7fffffc20400780c */ /* 0x000fe20003f86070 */
[----:B------:R-:W-:Y:S01]  /*1610*/  VIADD R4, R197, 0xffffffe0 ;  /* 0xffffffe0c5047836 */ /* 0x000fe20000000000 */
[----:B------:R-:W-:-:S02]  /*1620*/  SEL R15, RZ, 0x4, P0 ;  /* 0x00000004ff0f7807 */ /* 0x000fc40000000000 */
[----:B------:R-:W-:Y:S02]  /*1630*/  SEL R13, RZ, 0x1, P5 ;  /* 0x00000001ff0d7807 */ /* 0x000fe40002800000 */
[----:B------:R-:W-:Y:S02]  /*1640*/  ISETP.GE.U32.AND P0, PT, R4, 0x7fffffc1, PT ;  /* 0x7fffffc10400780c */ /* 0x000fe40003f06070 */
[----:B------:R-:W-:Y:S02]  /*1650*/  SEL R18, RZ, 0x1fffe, P6 ;  /* 0x0001fffeff127807 */ /* 0x000fe40003000000 */
[C---:B------:R-:W-:Y:S02]  /*1660*/  ISETP.GT.U32.AND P5, PT, R5.reuse, R6, PT ;  /* 0x000000060500720c */ /* 0x040fe40003fa4070 */
[----:B------:R-:W-:Y:S01]  /*1670*/  ISETP.GT.U32.AND P6, PT, R5, R8, PT ;  /* 0x000000080500720c */ /* 0x000fe20003fc4070 */
[----:B------:R-:W-:Y:S01]  /*1680*/  IMAD.IADD R18, R13, 0x1, R18 ;  /* 0x000000010d127824 */ /* 0x000fe200078e0212 */
[----:B------:R-:W-:-:S02]  /*1690*/  SEL R16, RZ, 0x7fff8, P3 ;  /* 0x0007fff8ff107807 */ /* 0x000fc40001800000 */
[----:B------:R-:W-:Y:S02]  /*16a0*/  ISETP.GE.U32.AND P3, PT, R17, 0x7fffffc3, PT ;  /* 0x7fffffc31100780c */ /* 0x000fe40003f66070 */
[----:B------:R-:W-:Y:S02]  /*16b0*/  SEL R20, RZ, 0x1fffe, P4 ;  /* 0x0001fffeff147807 */ /* 0x000fe40002000000 */
[----:B------:R-:W-:Y:S02]  /*16c0*/  SEL R17, RZ, 0x1, P0 ;  /* 0x00000001ff117807 */ /* 0x000fe40000000000 */
[----:B------:R-:W-:Y:S01]  /*16d0*/  ISETP.GE.U32.AND P4, PT, R19, 0x7fffffc4, PT ;  /* 0x7fffffc41300780c */ /* 0x000fe20003f86070 */
[--C-:B------:R-:W-:Y:S01]  /*16e0*/  @!P5 IMAD.IADD R6, R6, 0x1, -R5.reuse ;  /* 0x000000010606d824 */ /* 0x100fe200078e0a05 */
[----:B------:R-:W-:Y:S01]  /*16f0*/  SEL R14, RZ, 0x4, P3 ;  /* 0x00000004ff0e7807 */ /* 0x000fe20001800000 */
[----:B------:R-:W-:Y:S01]  /*1700*/  IMAD.IADD R20, R17, 0x1, R20 ;  /* 0x0000000111147824 */ /* 0x000fe200078e0214 */
[----:B------:R-:W-:Y:S01]  /*1710*/  SEL R17, RZ, 0x7fff8, P4 ;  /* 0x0007fff8ff117807 */ /* 0x000fe20002000000 */
[----:B------:R-:W-:Y:S01]  /*1720*/  @!P6 IMAD.IADD R8, R8, 0x1, -R5 ;  /* 0x000000010808e824 */ /* 0x000fe200078e0a05 */
[----:B------:R-:W-:Y:S01]  /*1730*/  LOP3.LUT R13, R9, 0x3, RZ, 0xc0, !PT ;  /* 0x00000003090d7812 */ /* 0x000fe200078ec0ff */
[----:B------:R-:W-:Y:S01]  /*1740*/  IMAD.IADD R9, R7, 0x1, R10 ;  /* 0x0000000107097824 */ /* 0x000fe200078e020a */
[----:B------:R-:W-:-:S02]  /*1750*/  LOP3.LUT R20, R20, 0x3, RZ, 0xc0, !PT ;  /* 0x0000000314147812 */ /* 0x000fc400078ec0ff */
[----:B------:R-:W-:Y:S02]  /*1760*/  LOP3.LUT R18, R18, 0x3, RZ, 0xc0, !PT ;  /* 0x0000000312127812 */ /* 0x000fe400078ec0ff */
[----:B------:R-:W-:Y:S02]  /*1770*/  IADD3 R11, PT, PT, R13, R12, R11 ;  /* 0x0000000c0d0b7210 */ /* 0x000fe40007ffe00b */
[----:B------:R-:W-:Y:S02]  /*1780*/  IADD3 R14, PT, PT, R20, R17, R14 ;  /* 0x00000011140e7210 */ /* 0x000fe40007ffe00e */
[----:B------:R-:W-:Y:S01]  /*1790*/  ISETP.GT.U32.AND P3, PT, R5, R6, PT ;  /* 0x000000060500720c */ /* 0x000fe20003f64070 */
[----:B------:R-:W-:Y:S01]  /*17a0*/  IMAD.SHL.U32 R11, R11, 0x100, RZ ;  /* 0x000001000b0b7824 */ /* 0x000fe200078e00ff */
[----:B------:R-:W-:Y:S02]  /*17b0*/  ISETP.GT.U32.AND P4, PT, R5, R8, PT ;  /* 0x000000080500720c */ /* 0x000fe40003f84070 */
[----:B------:R-:W-:-:S02]  /*17c0*/  IADD3 R15, PT, PT, R18, R16, R15 ;  /* 0x00000010120f7210 */ /* 0x000fc40007ffe00f */
[----:B------:R-:W-:Y:S02]  /*17d0*/  LOP3.LUT R14, R14, 0xf, RZ, 0xc0, !PT ;  /* 0x0000000f0e0e7812 */ /* 0x000fe400078ec0ff */
[----:B------:R-:W-:Y:S02]  /*17e0*/  SEL R7, RZ, 0x4, P1 ;  /* 0x00000004ff077807 */ /* 0x000fe40000800000 */
[----:B------:R-:W-:Y:S01]  /*17f0*/  SEL R10, RZ, 0x7fff8, P2 ;  /* 0x0007fff8ff0a7807 */ /* 0x000fe20001000000 */
[----:B------:R-:W-:Y:S01]  /*1800*/  IMAD R14, R15, 0x10, R14 ;  /* 0x000000100f0e7824 */ /* 0x000fe200078e020e */
[----:B------:R-:W-:Y:S01]  /*1810*/  LOP3.LUT R9, R9, 0x3, RZ, 0xc0, !PT ;  /* 0x0000000309097812 */ /* 0x000fe200078ec0ff */
[--C-:B------:R-:W-:Y:S01]  /*1820*/  @!P3 IMAD.IADD R6, R6, 0x1, -R5.reuse ;  /* 0x000000010606b824 */ /* 0x100fe200078e0a05 */
[----:B------:R-:W-:Y:S01]  /*1830*/  ISETP.GE.AND P6, PT, R3, RZ, PT ;  /* 0x000000ff0300720c */ /* 0x000fe20003fc6270 */
[----:B------:R-:W-:Y:S01]  /*1840*/  @!P4 IMAD.IADD R8, R8, 0x1, -R5 ;  /* 0x000000010808c824 */ /* 0x000fe200078e0a05 */
[----:B------:R-:W-:Y:S01]  /*1850*/  IADD3 R7, PT, PT, R9, R10, R7 ;  /* 0x0000000a09077210 */ /* 0x000fe20007ffe007 */
[----:B------:R-:W-:Y:S01]  /*1860*/  VIADD R5, R197, 0xffffffff ;  /* 0xffffffffc5057836 */ /* 0x000fe20000000000 */
[----:B------:R-:W-:Y:S01]  /*1870*/  LOP3.LUT R10, R11, 0xf00, RZ, 0xe2, !PT ;  /* 0x00000f000b0a7812 */ /* 0x000fe200078ee2ff */
[----:B------:R-:W-:Y:S01]  /*1880*/  VIADD R9, R197, 0xfffffff7 ;  /* 0xfffffff7c5097836 */ /* 0x000fe20000000000 */
[----:B------:R-:W-:-:S02]  /*1890*/  LOP3.LUT R14, R14, 0xff, RZ, 0xc0, !PT ;  /* 0x000000ff0e0e7812 */ /* 0x000fc400078ec0ff */
[----:B------:R-:W-:Y:S01]  /*18a0*/  ISETP.GE.AND P5, PT, R2, RZ, PT ;  /* 0x000000ff0200720c */ /* 0x000fe20003fa6270 */
[----:B------:R-:W-:Y:S01]  /*18b0*/  IMAD R7, R7, 0x1000, R10 ;  /* 0x0000100007077824 */ /* 0x000fe200078e020a */
[----:B------:R-:W-:Y:S01]  /*18c0*/  ISETP.GE.U32.AND P4, PT, R5, 0x7fffffe0, PT ;  /* 0x7fffffe00500780c */ /* 0x000fe20003f86070 */
[----:B------:R-:W-:Y:S01]  /*18d0*/  VIADD R5, R197, 0xfffffffe ;  /* 0xfffffffec5057836 */ /* 0x000fe20000000000 */
[----:B------:R-:W-:Y:S01]  /*18e0*/  ISETP.GE.U32.AND P2, PT, R9, 0x7fffffd8, PT ;  /* 0x7fffffd80900780c */ /* 0x000fe20003f46070 */
[----:B------:R-:W-:Y:S02]  /*18f0*/  IMAD.IADD R7, R7, 0x1, R14 ;  /* 0x0000000107077824 */ /* 0x000fe400078e020e */
[----:B------:R-:W-:Y:S01]  /*1900*/  @!P6 IMAD.MOV R8, RZ, RZ, -R8 ;  /* 0x000000ffff08e224 */ /* 0x000fe200078e0a08 */
[----:B------:R-:W-:Y:S02]  /*1910*/  ISETP.GE.U32.AND P1, PT, R5, 0x7fffffdf, PT ;  /* 0x7fffffdf0500780c */ /* 0x000fe40003f26070 */
[----:B------:R-:W-:Y:S01]  /*1920*/  LOP3.LUT R192, R7, 0xffff, RZ, 0xc0, !PT ;  /* 0x0000ffff07c07812 */ /* 0x000fe200078ec0ff */
[----:B------:R-:W-:Y:S01]  /*1930*/  IMAD.HI.U32 R7, R25, R155, RZ ;  /* 0x0000009b19077227 */ /* 0x000fe200078e00ff */
[----:B------:R-:W-:-:S02]  /*1940*/  ISETP.NE.AND P6, PT, R114, RZ, PT ;  /* 0x000000ff7200720c */ /* 0x000fc40003fc5270 */
[----:B------:R-:W-:Y:S01]  /*1950*/  SHF.R.U32.HI R5, RZ, 0xf, R192 ;  /* 0x0000000fff057819 */ /* 0x000fe200000116c0 */
[----:B------:R-:W-:Y:S01]  /*1960*/  @!P5 IMAD.MOV R6, RZ, RZ, -R6 ;  /* 0x000000ffff06d224 */ /* 0x000fe200078e0a06 */
[----:B------:R-:W-:Y:S01]  /*1970*/  ISETP.NE.U32.AND P5, PT, R21, RZ, PT ;  /* 0x000000ff1500720c */ /* 0x000fe20003fa5070 */
[----:B------:R-:W-:Y:S01]  /*1980*/  IMAD.MOV R7, RZ, RZ, -R7 ;  /* 0x000000ffff077224 */ /* 0x000fe200078e0a07 */
[----:B------:R-:W-:Y:S02]  /*1990*/  LOP3.LUT P3, RZ, R5, 0x1, RZ, 0xc0, !PT ;  /* 0x0000000105ff7812 */ /* 0x000fe4000786c0ff */
[----:B------:R-:W-:Y:S01]  /*19a0*/  LOP3.LUT R5, RZ, R114, RZ, 0x33, !PT ;  /* 0x00000072ff057212 */ /* 0x000fe200078e33ff */
[----:B------:R-:W-:-:S03]  /*19b0*/  IMAD R155, R108, R7, R155 ;  /* 0x000000076c9b7224 */ /* 0x000fc600078e029b */
[C---:B------:R-:W-:Y:S02]  /*19c0*/  SEL R6, R5.reuse, R6, !P6 ;  /* 0x0000000605067207 */ /* 0x040fe40007000000 */
[----:B------:R-:W-:Y:S01]  /*19d0*/  SEL R8, R5, R8, !P6 ;  /* 0x0000000805087207 */ /* 0x000fe20007000000 */
[----:B------:R-:W-:Y:S06]  /*19e0*/  BRA.U UP0, `(.L_x_5) ;  /* 0x0000000100187547 */ /* 0x000fec000b800000 */
[----:B------:R-:W-:Y:S01]  /*19f0*/  ELECT P6, URZ, PT ;  /* 0x0000000000ff782f */ /* 0x000fe200038c0000 */
[----:B------:R-:W-:Y:S01]  /*1a00*/  IMAD.MOV.U32 R5, RZ, RZ, 0x1 ;  /* 0x00000001ff057424 */ /* 0x000fe200078e00ff */
[----:B------:R-:W-:Y:S01]  /*1a10*/  UMOV UR6, 0x40 ;  /* 0x0000004000067882 */ /* 0x000fe20000000000 */
[----:B------:R-:W-:Y:S01]  /*1a20*/  UVIRTCOUNT.DEALLOC.SMPOOL 0x80 ;  /* 0x000000800000784c */ /* 0x000fe20000000000 */
[----:B------:R-:W-:-:S09]  /*1a30*/  ULEA UR6, UR5, UR6, 0x18 ;  /* 0x0000000605067291 */ /* 0x000fd2000f8ec0ff */
[----:B------:R0:W-:Y:S03]  /*1a40*/  @P6 STS.U8 [UR6], R5 ;  /* 0x00000005ff006988 */ /* 0x0001e60008000006 */
.L_x_5:
[----:B------:R-:W-:Y:S01]  /*1a50*/  STTM.x64 tmem[UR12], RZ ;  /* 0x000000ff000079ed */ /* 0x000fe2000834000c */
[----:B------:R-:W-:Y:S01]  /*1a60*/  STTM.x64 tmem[UR12+0x40], RZ ;  /* 0x000040ff000079ed */ /* 0x000fe2000834000c */
[----:B------:R-:W-:Y:S01]  /*1a70*/  STTM.x64 tmem[UR12+0x80], RZ ;  /* 0x000080ff000079ed */ /* 0x000fe2000834000c */
[----:B------:R-:W-:Y:S01]  /*1a80*/  STTM.x64 tmem[UR12+0xc0], RZ ;  /* 0x0000c0ff000079ed */ /* 0x000fe2000834000c */
[----:B------:R-:W1:Y:S02]  /*1a90*/  FENCE.VIEW.ASYNC.T ;  /* 0x00000000000073c6 */ /* 0x000e640000000200 */
[----:B-1----:R-:W-:Y:S01]  /*1aa0*/  VOTEU.ALL UP1, P5 ;  /* 0x0000000000ff7886 */ /* 0x002fe20002820000 */
[----:B------:R-:W-:Y:S01]  /*1ab0*/  VOTEU.ALL UP2, P5 ;  /* 0x0000000000ff7886 */ /* 0x000fe20002840000 */
[----:B------:R-:W-:Y:S01]  /*1ac0*/  IMAD R6, R6, UR15, RZ ;  /* 0x0000000f06067c24 */ /* 0x000fe2000f8e02ff */
[----:B------:R-:W-:Y:S01]  /*1ad0*/  PRMT R150, RZ, 0x7610, R150 ;  /* 0x00007610ff967816 */ /* 0x000fe20000000096 */
[----:B------:R-:W-:Y:S01]  /*1ae0*/  IMAD R8, R8, UR15, RZ ;  /* 0x0000000f08087c24 */ /* 0x000fe2000f8e02ff */
[----:B------:R-:W-:-:S04]  /*1af0*/  @!UP1 UIADD3 UR20, UPT, UPT, -UR4, 0x100000, URZ ;  /* 0x0010000004149890 */ /* 0x000fc8000fffe1ff */
[----:B------:R-:W-:Y:S02]  /*1b00*/  @!UP1 USHF.L.U32 UR21, UR20, 0xb, URZ ;  /* 0x0000000b14159899 */ /* 0x000fe400080006ff */
[----:B------:R-:W-:Y:S01]  /*1b10*/  @!UP1 USHF.L.U32 UR20, UR20, 0x1, URZ ;  /* 0x0000000114149899 */ /* 0x000fe200080006ff */
[----:B------:R-:W-:Y:S01]  /*1b20*/  BAR.SYNC.DEFER_BLOCKING 0x0 ;  /* 0x0000000000007b1d */ /* 0x000fe20000010000 */
[----:B0-----:R-:W-:Y:S01]  /*1b30*/  IADD3 R5, P6, PT, R6, UR16, RZ ;  /* 0x0000001006057c10 */ /* 0x001fe2000ffde0ff */
[----:B------:R-:W-:-:S03]  /*1b40*/  USHF.L.U32 UR5, UR8, 0x4, URZ ;  /* 0x0000000408057899 */ /* 0x000fc600080006ff */
[----:B------:R-:W-:Y:S01]  /*1b50*/  LEA.HI.X.SX32 R6, R6, UR17, 0x1, P6 ;  /* 0x0000001106067c11 */ /* 0x000fe2000b0f0eff */
[----:B------:R-:W-:Y:S01]  /*1b60*/  @!P4 IMAD.MOV.U32 R14, RZ, RZ, R5 ;  /* 0x000000ffff0ec224 */ /* 0x000fe200078e0005 */
[C---:B------:R-:W-:Y:S01]  /*1b70*/  IADD3 R7, P6, PT, R8.reuse, UR16, RZ ;  /* 0x0000001008077c10 */ /* 0x040fe2000ffde0ff */
[----:B------:R-:W-:Y:S02]  /*1b80*/  STL [R1+0x12c], R4 ;  /* 0x00012c0401007387 */ /* 0x000fe40000100800 */
[----:B------:R-:W-:Y:S01]  /*1b90*/  @!P4 IMAD.MOV.U32 R15, RZ, RZ, R6 ;  /* 0x000000ffff0fc224 */ /* 0x000fe200078e0006 */
[----:B------:R-:W-:Y:S01]  /*1ba0*/  LEA.HI.X.SX32 R8, R8, UR17, 0x1, P6 ;  /* 0x0000001108087c11 */ /* 0x000fe2000b0f0eff */
[----:B------:R-:W0:Y:S02]  /*1bb0*/  FENCE.VIEW.ASYNC.S ;  /* 0x00000000000073c6 */ /* 0x000e240000000000 */
[----:B0-----:R0:W1:Y:S02]  /*1bc0*/  @!UP2 SYNCS.EXCH.64 URZ, [UR13], UR20 ;  /* 0x000000140dffa5b2 */ /* 0x0010640008000100 */
[----:B-1----:R-:W-:Y:S01]  /*1bd0*/  BAR.SYNC.DEFER_BLOCKING 0x0 ;  /* 0x0000000000007b1d */ /* 0x002fe20000010000 */
[----:B------:R-:W-:-:S02]  /*1be0*/  USHF.R.S32.HI UR15, URZ, 0x1f, UR14 ;  /* 0x0000001fff0f7899 */ /* 0x000fc4000801140e */
[----:B------:R-:W-:Y:S01]  /*1bf0*/  IADD3 R9, P6, PT, R5, UR14, RZ ;  /* 0x0000000e05097c10 */ /* 0x000fe2000ffde0ff */
[----:B------:R-:W-:Y:S02]  /*1c00*/  USHF.R.S32.HI UR16, URZ, 0x1f, UR5 ;  /* 0x0000001fff107899 */ /* 0x000fe40008011405 */
[----:B------:R-:W-:Y:S01]  /*1c10*/  UIMAD UR6, UR8, 0x18, URZ ;  /* 0x00000018080678a4 */ /* 0x000fe2000f8e02ff */
[----:B------:R-:W-:Y:S02]  /*1c20*/  IADD3.X R11, PT, PT, R6, UR15, RZ, P6, !PT ;  /* 0x0000000f060b7c10 */ /* 0x000fe4000b7fe4ff */
[----:B------:R-:W-:Y:S02]  /*1c30*/  SHF.R.U32.HI R16, RZ, 0x7, R192 ;  /* 0x00000007ff107819 */ /* 0x000fe400000116c0 */
[----:B------:R-:W-:Y:S02]  /*1c40*/  PRMT R157, RZ, 0x7610, R157 ;  /* 0x00007610ff9d7816 */ /* 0x000fe4000000009d */
[----:B------:R-:W-:-:S02]  /*1c50*/  PRMT R203, RZ, 0x7610, R203 ;  /* 0x00007610ffcb7816 */ /* 0x000fc400000000cb */
[----:B------:R-:W-:Y:S02]  /*1c60*/  PRMT R146, RZ, 0x7610, R146 ;  /* 0x00007610ff927816 */ /* 0x000fe40000000092 */
[----:B------:R-:W-:Y:S02]  /*1c70*/  PRMT R158, RZ, 0x7610, R158 ;  /* 0x00007610ff9e7816 */ /* 0x000fe4000000009e */
[----:B------:R-:W-:Y:S02]  /*1c80*/  PRMT R147, RZ, 0x7610, R147 ;  /* 0x00007610ff937816 */ /* 0x000fe40000000093 */
[----:B------:R-:W-:Y:S02]  /*1c90*/  PRMT R148, RZ, 0x7610, R148 ;  /* 0x00007610ff947816 */ /* 0x000fe40000000094 */
[----:B------:R-:W-:Y:S01]  /*1ca0*/  PRMT R149, RZ, 0x7610, R149 ;  /* 0x00007610ff957816 */ /* 0x000fe20000000095 */
[----:B------:R1:W2:Y:S01]  /*1cb0*/  @!P4 LDG.E.U8 R156, desc[UR24][R14.64] ;  /* 0x000000180e9cc981 */ /* 0x0002a2000c1e1100 */
[----:B------:R-:W-:-:S02]  /*1cc0*/  IADD3 R12, P6, PT, R5, UR5, RZ ;  /* 0x00000005050c7c10 */ /* 0x000fc4000ffde0ff */
[----:B------:R-:W-:Y:S01]  /*1cd0*/  PRMT R202, RZ, 0x7610, R202 ;  /* 0x00007610ffca7816 */ /* 0x000fe200000000ca */
[C---:B------:R-:W-:Y:S02]  /*1ce0*/  VIADD R164, R162.reuse, 0x3c ;  /* 0x0000003ca2a47836 */ /* 0x040fe40000000000 */
[----:B------:R-:W-:Y:S01]  /*1cf0*/  VIADD R160, R162, 0x5c ;  /* 0x0000005ca2a07836 */ /* 0x000fe20000000000 */
[----:B------:R-:W-:Y:S02]  /*1d00*/  PRMT R201, RZ, 0x7610, R201 ;  /* 0x00007610ffc97816 */ /* 0x000fe400000000c9 */
[----:B------:R-:W-:Y:S01]  /*1d10*/  SHF.R.U32.HI R29, RZ, 0xe, R192 ;  /* 0x0000000eff1d7819 */ /* 0x000fe200000116c0 */
[----:B-1----:R-:W-:Y:S01]  /*1d20*/  @!P4 IMAD.MOV.U32 R14, RZ, RZ, R7 ;  /* 0x000000ffff0ec224 */ /* 0x002fe200078e0007 */
[----:B------:R-:W-:Y:S01]  /*1d30*/  PRMT R200, RZ, 0x7610, R200 ;  /* 0x00007610ffc87816 */ /* 0x000fe200000000c8 */
[----:B------:R-:W-:Y:S01]  /*1d40*/  @!P4 IMAD.MOV.U32 R15, RZ, RZ, R8 ;  /* 0x000000ffff0fc224 */ /* 0x000fe200078e0008 */
[----:B------:R-:W-:-:S02]  /*1d50*/  PRMT R207, RZ, 0x7610, R207 ;  /* 0x00007610ffcf7816 */ /* 0x000fc400000000cf */
[----:B------:R-:W-:Y:S02]  /*1d60*/  SHF.R.U32.HI R34, RZ, 0x6, R192 ;  /* 0x00000006ff227819 */ /* 0x000fe400000116c0 */
[----:B------:R-:W-:Y:S01]  /*1d70*/  PRMT R206, RZ, 0x7610, R206 ;  /* 0x00007610ffce7816 */ /* 0x000fe200000000ce */
[----:B------:R1:W3:Y:S01]  /*1d80*/  @!P4 LDG.E.U8 R150, desc[UR24][R14.64] ;  /* 0x000000180e96c981 */ /* 0x0002e2000c1e1100 */
[----:B------:R-:W-:Y:S02]  /*1d90*/  IADD3 R10, P4, PT, R7, UR14, RZ ;  /* 0x0000000e070a7c10 */ /* 0x000fe4000ff9e0ff */
[----:B------:R-:W-:Y:S02]  /*1da0*/  PRMT R205, RZ, 0x7610, R205 ;  /* 0x00007610ffcd7816 */ /* 0x000fe400000000cd */
[----:B------:R-:W-:Y:S01]  /*1db0*/  PRMT R204, RZ, 0x7610, R204 ;  /* 0x00007610ffcc7816 */ /* 0x000fe200000000cc */
[C---:B------:R-:W-:Y:S01]  /*1dc0*/  VIADD R38, R197.reuse, 0xfffffff5 ;  /* 0xfffffff5c5267836 */ /* 0x040fe20000000000 */
[----:B------:R-:W-:Y:S01]  /*1dd0*/  IADD3.X R13, PT, PT, R8, UR15, RZ, P4, !PT ;  /* 0x0000000f080d7c10 */ /* 0x000fe2000a7fe4ff */
[----:B------:R-:W-:Y:S01]  /*1de0*/  USHF.R.S32.HI UR15, URZ, 0x1f, UR6 ;  /* 0x0000001fff0f7899 */ /* 0x000fe20008011406 */
[----:B------:R-:W-:Y:S01]  /*1df0*/  VIADD R42, R197, 0xfffffffc ;  /* 0xfffffffcc52a7836 */ /* 0x000fe20000000000 */
[----:B-1----:R-:W-:Y:S01]  /*1e00*/  IADD3.X R14, PT, PT, R6, UR16, RZ, P6, !PT ;  /* 0x00000010060e7c10 */ /* 0x002fe2000b7fe4ff */
[----:B------:R-:W-:Y:S01]  /*1e10*/  STL [R1+0x128], R3 ;  /* 0x0001280301007387 */ /* 0x000fe20000100800 */
[C---:B------:R-:W-:Y:S01]  /*1e20*/  IADD3 R15, P6, PT, R5.reuse, UR6, RZ ;  /* 0x00000006050f7c10 */ /* 0x040fe2000ffde0ff */
[----:B------:R-:W-:Y:S01]  /*1e30*/  USHF.R.S32.HI UR14, URZ, 0x1f, UR8 ;  /* 0x0000001fff0e7899 */ /* 0x000fe20008011408 */
[----:B------:R-:W-:Y:S01]  /*1e40*/  LOP3.LUT P4, RZ, R16, 0x1, RZ, 0xc0, !PT ;  /* 0x0000000110ff7812 */ /* 0x000fe2000788c0ff */
[----:B------:R-:W-:Y:S01]  /*1e50*/  @!P2 IMAD.MOV.U32 R20, RZ, RZ, R9 ;  /* 0x000000ffff14a224 */ /* 0x000fe200078e0009 */
[----:B------:R-:W-:Y:S01]  /*1e60*/  IADD3.X R16, PT, PT, R6, UR15, RZ, P6, !PT ;  /* 0x0000000f06107c10 */ /* 0x000fe2000b7fe4ff */
[----:B------:R-:W-:Y:S01]  /*1e70*/  @!P2 IMAD.MOV.U32 R21, RZ, RZ, R11 ;  /* 0x000000ffff15a224 */ /* 0x000fe200078e000b */
[----:B------:R-:W-:-:S02]  /*1e80*/  IADD3 R17, P6, PT, R5, UR8, RZ ;  /* 0x0000000805117c10 */ /* 0x000fc4000ffde0ff */
[----:B------:R-:W-:Y:S01]  /*1e90*/  IABS R154, R164 ;  /* 0x000000a4009a7213 */ /* 0x000fe20000000000 */
[----:B------:R-:W-:Y:S01]  /*1ea0*/  VIADD R162, R162, 0x7c ;  /* 0x0000007ca2a27836 */ /* 0x000fe20000000000 */
[----:B------:R-:W-:Y:S01]  /*1eb0*/  IADD3.X R18, PT, PT, R6, UR14, RZ, P6, !PT ;  /* 0x0000000e06127c10 */ /* 0x000fe2000b7fe4ff */
[----:B------:R-:W-:Y:S01]  /*1ec0*/  @!P1 IMAD.MOV.U32 R26, RZ, RZ, R17 ;  /* 0x000000ffff1a9224 */ /* 0x000fe200078e0011 */
[----:B------:R1:W4:Y:S03]  /*1ed0*/  @!P2 LDG.E.U8 R157, desc[UR24][R20.64] ;  /* 0x00000018149da981 */ /* 0x000326000c1e1100 */
[----:B------:R-:W-:Y:S01]  /*1ee0*/  @!P1 IMAD.MOV.U32 R27, RZ, RZ, R18 ;  /* 0x000000ffff1b9224 */ /* 0x000fe200078e0012 */
[----:B------:R-:W-:Y:S01]  /*1ef0*/  IADD3 R19, P6, PT, R7, UR5, RZ ;  /* 0x0000000507137c10 */ /* 0x000fe2000ffde0ff */
[----:B------:R-:W-:Y:S04]  /*1f00*/  STL [R1+0x124], R2 ;  /* 0x0001240201007387 */ /* 0x000fe80000100800 */
[----:B------:R0:W2:Y:S01]  /*1f10*/  @!P1 LDG.E.U8 R203, desc[UR24][R26.64] ;  /* 0x000000181acb9981 */ /* 0x0000a2000c1e1100 */
[----:B-1----:R-:W-:-:S02]  /*1f20*/  @P3 IMAD.MOV.U32 R20, RZ, RZ, R12 ;  /* 0x000000ffff143224 */ /* 0x002fc400078e000c */
[----:B------:R-:W-:Y:S02]  /*1f30*/  @P3 IMAD.MOV.U32 R21, RZ, RZ, R14 ;  /* 0x000000ffff153224 */ /* 0x000fe400078e000e */
[----:B------:R-:W-:Y:S02]  /*1f40*/  @P4 IMAD.MOV.U32 R22, RZ, RZ, R15 ;  /* 0x000000ffff164224 */ /* 0x000fe400078e000f */
[----:B------:R-:W-:Y:S01]  /*1f50*/  @P4 IMAD.MOV.U32 R23, RZ, RZ, R16 ;  /* 0x000000ffff174224 */ /* 0x000fe200078e0010 */
[----:B------:R1:W2:Y:S01]  /*1f60*/  @P3 LDG.E.U8 R146, desc[UR24][R20.64] ;  /* 0x0000001814923981 */ /* 0x0002a2000c1e1100 */
[----:B0-----:R-:W-:Y:S02]  /*1f70*/  @!P2 IMAD.MOV.U32 R26, RZ, RZ, R10 ;  /* 0x000000ffff1aa224 */ /* 0x001fe400078e000a */
[----:B------:R-:W-:Y:S01]  /*1f80*/  @!P2 IMAD.MOV.U32 R27, RZ, RZ, R13 ;  /* 0x000000ffff1ba224 */ /* 0x000fe200078e000d */
[----:B------:R0:W2:Y:S04]  /*1f90*/  @P4 LDG.E.U8 R147, desc[UR24][R22.64] ;  /* 0x0000001816934981 */ /* 0x0000a8000c1e1100 */
[----:B------:R0:W2:Y:S01]  /*1fa0*/  @!P2 LDG.E.U8 R158, desc[UR24][R26.64] ;  /* 0x000000181a9ea981 */ /* 0x0000a2000c1e1100 */
[----:B-1----:R-:W-:-:S02]  /*1fb0*/  IADD3.X R21, PT, PT, R8, UR16, RZ, P6, !PT ;  /* 0x0000001008157c10 */ /* 0x002fc4000b7fe4ff */
[C---:B------:R-:W-:Y:S02]  /*1fc0*/  IADD3 R20, P2, PT, R7.reuse, UR6, RZ ;  /* 0x0000000607147c10 */ /* 0x040fe4000ff5e0ff */
[----:B------:R-:W-:Y:S02]  /*1fd0*/  IABS R153, R160 ;  /* 0x000000a000997213 */ /* 0x000fe40000000000 */
[----:B------:R-:W-:Y:S01]  /*1fe0*/  IABS R152, R162 ;  /* 0x000000a200987213 */ /* 0x000fe20000000000 */
[----:B------:R-:W-:Y:S01]  /*1ff0*/  UIMAD UR5, UR8, 0x9, URZ ;  /* 0x00000009080578a4 */ /* 0x000fe2000f8e02ff */
[C---:B0-----:R-:W-:Y:S01]  /*2000*/  IADD3.X R23, PT, PT, R8.reuse, UR15, RZ, P2, !PT ;  /* 0x0000000f08177c10 */ /* 0x041fe200097fe4ff */
[----:B------:R-:W-:Y:S01]  /*2010*/  @P3 IMAD.MOV.U32 R26, RZ, RZ, R19 ;  /* 0x000000ffff1a3224 */ /* 0x000fe200078e0013 */
[----:B------:R-:W-:Y:S01]  /*2020*/  PRMT R208, RZ, 0x7610, R208 ;  /* 0x00007610ffd07816 */ /* 0x000fe200000000d0 */
[----:B------:R-:W-:Y:S01]  /*2030*/  @P3 IMAD.MOV.U32 R27, RZ, RZ, R21 ;  /* 0x000000ffff1b3224 */ /* 0x000fe200078e0015 */
[----:B------:R-:W-:Y:S01]  /*2040*/  IADD3 R22, P6, PT, R7, UR8, RZ ;  /* 0x0000000807167c10 */ /* 0x000fe2000ffde0ff */
[----:B------:R-:W-:Y:S04]  /*2050*/  STL [R1+0x120], R0 ;  /* 0x0001200001007387 */ /* 0x000fe80000100800 */
[----:B------:R0:W2:Y:S01]  /*2060*/  @P3 LDG.E.U8 R148, desc[UR24][R26.64] ;  /* 0x000000181a943981 */ /* 0x0000a2000c1e1100 */
[----:B------:R-:W-:Y:S01]  /*2070*/  IADD3.X R24, PT, PT, R8, UR14, RZ, P6, !PT ;  /* 0x0000000e08187c10 */ /* 0x000fe2000b7fe4ff */
[----:B0-----:R-:W-:-:S02]  /*2080*/  @P4 IMAD.MOV.U32 R26, RZ, RZ, R20 ;  /* 0x000000ffff1a4224 */ /* 0x001fc400078e0014 */
[----:B------:R-:W-:Y:S01]  /*2090*/  @P4 IMAD.MOV.U32 R27, RZ, RZ, R23 ;  /* 0x000000ffff1b4224 */ /* 0x000fe200078e0017 */
[----:B------:R-:W-:-:S04]  /*20a0*/  ISETP.GT.U32.AND P2, PT, R108, R194, PT ;  /* 0x000000c26c00720c */ /* 0x000fc80003f44070 */
[----:B------:R0:W2:Y:S01]  /*20b0*/  @P4 LDG.E.U8 R149, desc[UR24][R26.64] ;  /* 0x000000181a954981 */ /* 0x0000a2000c1e1100 */
[----:B------:R-:W-:Y:S01]  /*20c0*/  ISETP.GT.U32.AND P3, PT, R108, R112, PT ;  /* 0x000000706c00720c */ /* 0x000fe20003f64070 */
[----:B0-----:R-:W-:Y:S02]  /*20d0*/  @!P1 IMAD.MOV.U32 R26, RZ, RZ, R22 ;  /* 0x000000ffff1a9224 */ /* 0x001fe400078e0016 */
[----:B------:R-:W-:-:S05]  /*20e0*/  @!P1 IMAD.MOV.U32 R27, RZ, RZ, R24 ;  /* 0x000000ffff1b9224 */ /* 0x000fca00078e0018 */
[----:B------:R0:W2:Y:S01]  /*20f0*/  @!P1 LDG.E.U8 R202, desc[UR24][R26.64] ;  /* 0x000000181aca9981 */ /* 0x0000a2000c1e1100 */
[C---:B------:R-:W-:Y:S02]  /*2100*/  ISETP.GT.U32.AND P1, PT, R108.reuse, R111, PT ;  /* 0x0000006f6c00720c */ /* 0x040fe40003f24070 */
[----:B------:R-:W-:Y:S01]  /*2110*/  ISETP.GT.U32.AND P4, PT, R108, R182, PT ;  /* 0x000000b66c00720c */ /* 0x000fe20003f84070 */
[--C-:B------:R-:W-:Y:S01]  /*2120*/  @!P2 IMAD.IADD R194, R194, 0x1, -R108.reuse ;  /* 0x00000001c2c2a824 */ /* 0x100fe200078e0a6c */
[----:B------:R-:W-:Y:S01]  /*2130*/  ISETP.GT.U32.AND P2, PT, R108, R117, PT ;  /* 0x000000756c00720c */ /* 0x000fe20003f44070 */
[----:B------:R-:W-:Y:S01]  /*2140*/  @!P3 IMAD.IADD R112, R112, 0x1, -R108 ;  /* 0x000000017070b824 */ /* 0x000fe200078e0a6c */
[----:B------:R-:W-:-:S07]  /*2150*/  ISETP.GT.U32.AND P3, PT, R108, R171, PT ;  /* 0x000000ab6c00720c */ /* 0x000fce0003f64070 */
[--C-:B------:R-:W-:Y:S01]  /*2160*/  @!P1 IMAD.IADD R111, R111, 0x1, -R108.reuse ;  /* 0x000000016f6f9824 */ /* 0x100fe200078e0a6c */
[----:B------:R-:W-:Y:S01]  /*2170*/  ISETP.GT.U32.AND P1, PT, R108, R170, PT ;  /* 0x000000aa6c00720c */ /* 0x000fe20003f24070 */
[--C-:B------:R-:W-:Y:S01]  /*2180*/  @!P4 IMAD.IADD R182, R182, 0x1, -R108.reuse ;  /* 0x00000001b6b6c824 */ /* 0x100fe200078e0a6c */
[C---:B------:R-:W-:Y:S01]  /*2190*/  ISETP.GT.U32.AND P4, PT, R108.reuse, R168, PT ;  /* 0x000000a86c00720c */ /* 0x040fe20003f84070 */
[--C-:B------:R-:W-:Y:S01]  /*21a0*/  @!P2 IMAD.IADD R117, R117, 0x1, -R108.reuse ;  /* 0x000000017575a824 */ /* 0x100fe200078e0a6c */
[C---:B------:R-:W-:Y:S01]  /*21b0*/  ISETP.GT.U32.AND P2, PT, R108.reuse, R167, PT ;  /* 0x000000a76c00720c */ /* 0x040fe20003f44070 */
[----:B------:R-:W-:Y:S01]  /*21c0*/  @!P3 IMAD.IADD R171, R171, 0x1, -R108 ;  /* 0x00000001ababb824 */ /* 0x000fe200078e0a6c */
[----:B------:R-:W-:-:S07]  /*21d0*/  ISETP.GT.U32.AND P3, PT, R108, R144, PT ;  /* 0x000000906c00720c */ /* 0x000fce0003f64070 */
[----:B------:R-:W-:Y:S01]  /*21e0*/  @!P1 IMAD.IADD R170, R170, 0x1, -R108 ;  /* 0x00000001aaaa9824 */ /* 0x000fe200078e0a6c */
[----:B------:R-:W-:Y:S01]  /*21f0*/  ISETP.GT.U32.AND P1, PT, R108, R145, PT ;  /* 0x000000916c00720c */ /* 0x000fe20003f24070 */
[----:B0-----:R-:W-:-:S04]  /*2200*/  IMAD.HI.U32 R26, R25, R154, RZ ;  /* 0x0000009a191a7227 */ /* 0x001fc800078e00ff */
[----:B------:R-:W-:Y:S01]  /*2210*/  @!P4 IMAD.IADD R168, R168, 0x1, -R108 ;  /* 0x00000001a8a8c824 */ /* 0x000fe200078e0a6c */
[C---:B------:R-:W-:Y:S01]  /*2220*/  ISETP.GT.U32.AND P4, PT, R108.reuse, R139, PT ;  /* 0x0000008b6c00720c */ /* 0x040fe20003f84070 */
[----:B------:R-:W-:Y:S02]  /*2230*/  IMAD.MOV R27, RZ, RZ, -R26 ;  /* 0x000000ffff1b7224 */ /* 0x000fe400078e0a1a */
[----:B------:R-:W-:Y:S01]  /*2240*/  @!P2 IMAD.IADD R167, R167, 0x1, -R108 ;  /* 0x00000001a7a7a824 */ /* 0x000fe200078e0a6c */
[----:B------:R-:W-:Y:S01]  /*2250*/  ISETP.GT.U32.AND P2, PT, R108, R138, PT ;  /* 0x0000008a6c00720c */ /* 0x000fe20003f44070 */
[----:B------:R-:W-:-:S04]  /*2260*/  IMAD.HI.U32 R26, R25, R153, RZ ;  /* 0x00000099191a7227 */ /* 0x000fc800078e00ff */
[----:B------:R-:W-:Y:S01]  /*2270*/  @!P1 IMAD.IADD R145, R145, 0x1, -R108 ;  /* 0x0000000191919824 */ /* 0x000fe200078e0a6c */
[----:B------:R-:W-:Y:S01]  /*2280*/  ISETP.GT.U32.AND P1, PT, R108, R137, PT ;  /* 0x000000896c00720c */ /* 0x000fe20003f24070 */
[----:B------:R-:W-:-:S04]  /*2290*/  IMAD.HI.U32 R25, R25, R152, RZ ;  /* 0x0000009819197227 */ /* 0x000fc800078e00ff */
[----:B------:R-:W-:Y:S01]  /*22a0*/  @!P3 IMAD.IADD R144, R144, 0x1, -R108 ;  /* 0x000000019090b824 */ /* 0x000fe200078e0a6c */
[C---:B------:R-:W-:Y:S01]  /*22b0*/  ISETP.GT.U32.AND P3, PT, R108.reuse, R193, PT ;  /* 0x000000c16c00720c */ /* 0x040fe20003f64070 */
[----:B------:R-:W-:Y:S02]  /*22c0*/  IMAD.MOV R26, RZ, RZ, -R26 ;  /* 0x000000ffff1a7224 */ /* 0x000fe400078e0a1a */
[----:B------:R-:W-:Y:S02]  /*22d0*/  IMAD.MOV R25, RZ, RZ, -R25 ;  /* 0x000000ffff197224 */ /* 0x000fe400078e0a19 */
[C---:B------:R-:W-:Y:S02]  /*22e0*/  IMAD R153, R108.reuse, R26, R153 ;  /* 0x0000001a6c997224 */ /* 0x040fe400078e0299 */
[----:B------:R-:W-:Y:S02]  /*22f0*/  VIADD R26, R197, 0xfffffff6 ;  /* 0xfffffff6c51a7836 */ /* 0x000fe40000000000 */
[----:B------:R-:W-:Y:S01]  /*2300*/  @!P4 IMAD.IADD R139, R139, 0x1, -R108 ;  /* 0x000000018b8bc824 */ /* 0x000fe200078e0a6c */
[C---:B------:R-:W-:Y:S01]  /*2310*/  ISETP.GT.U32.AND P4, PT, R108.reuse, R135, PT ;  /* 0x000000876c00720c */ /* 0x040fe20003f84070 */
[----:B------:R-:W-:-:S02]  /*2320*/  IMAD R152, R108, R25, R152 ;  /* 0x000000196c987224 */ /* 0x000fc400078e0298 */
[----:B------:R-:W-:Y:S02]  /*2330*/  VIADD R25, R197, 0xfffffffd ;  /* 0xfffffffdc5197836 */ /* 0x000fe40000000000 */
[--C-:B------:R-:W-:Y:S01]  /*2340*/  @!P2 IMAD.IADD R138, R138, 0x1, -R108.reuse ;  /* 0x000000018a8aa824 */ /* 0x100fe200078e0a6c */
[----:B------:R-:W-:Y:S01]  /*2350*/  ISETP.GE.U32.AND P2, PT, R26, 0x7fffffd7, PT ;  /* 0x7fffffd71a00780c */ /* 0x000fe20003f46070 */
[--C-:B------:R-:W-:Y:S01]  /*2360*/  @!P1 IMAD.IADD R137, R137, 0x1, -R108.reuse ;  /* 0x0000000189899824 */ /* 0x100fe200078e0a6c */
[----:B------:R-:W-:Y:S01]  /*2370*/  USHF.R.S32.HI UR6, URZ, 0x1f, UR5 ;  /* 0x0000001fff067899 */ /* 0x000fe20008011405 */
[----:B------:R-:W-:Y:S01]  /*2380*/  ISETP.GE.U32.AND P1, PT, R25, 0x7fffffde, PT ;  /* 0x7fffffde1900780c */ /* 0x000fe20003f26070 */
[----:B------:R-:W-:Y:S01]  /*2390*/  @!P3 IMAD.IADD R193, R193, 0x1, -R108 ;  /* 0x00000001c1c1b824 */ /* 0x000fe200078e0a6c */
[----:B------:R-:W-:Y:S01]  /*23a0*/  IADD3 R25, P3, PT, R5, UR5, RZ ;  /* 0x0000000505197c10 */ /* 0x000fe2000ff7e0ff */
[----:B------:R-:W-:Y:S02]  /*23b0*/  IMAD R154, R108, R27, R154 ;  /* 0x0000001b6c9a7224 */ /* 0x000fe400078e029a */
[----:B------:R-:W-:Y:S01]  /*23c0*/  @!P4 IMAD.IADD R135, R135, 0x1, -R108 ;  /* 0x000000018787c824 */ /* 0x000fe200078e0a6c */
[----:B------:R-:W-:-:S02]  /*23d0*/  IADD3.X R27, PT, PT, R6, UR6, RZ, P3, !PT ;  /* 0x00000006061b7c10 */ /* 0x000fc40009ffe4ff */
[----:B------:R-:W-:Y:S02]  /*23e0*/  IADD3 R26, P4, PT, R7, UR5, RZ ;  /* 0x00000005071a7c10 */ /* 0x000fe4000ff9e0ff */
[----:B------:R-:W-:Y:S02]  /*23f0*/  @!P2 IMAD.MOV.U32 R32, RZ, RZ, R25 ;  /* 0x000000ffff20a224 */ /* 0x000fe400078e0019 */
[----:B------:R-:W-:Y:S01]  /*2400*/  @!P2 IMAD.MOV.U32 R33, RZ, RZ, R27 ;  /* 0x000000ffff21a224 */ /* 0x000fe200078e001b */
[----:B------:R-:W-:Y:S02]  /*2410*/  IADD3.X R28, PT, PT, R8, UR6, RZ, P4, !PT ;  /* 0x00000006081c7c10 */ /* 0x000fe4000a7fe4ff */
[----:B------:R-:W-:Y:S01]  /*2420*/  ISETP.GT.U32.AND P3, PT, R108, R128, PT ;  /* 0x000000806c00720c */ /* 0x000fe20003f64070 */
[----:B------:R-:W-:Y:S01]  /*2430*/  UIMAD UR5, UR8, 0x11, URZ ;  /* 0x00000011080578a4 */ /* 0x000fe2000f8e02ff */
[----:B------:R0:W2:Y:S01]  /*2440*/  @!P2 LDG.E.U8 R201, desc[UR24][R32.64] ;  /* 0x0000001820c9a981 */ /* 0x0000a2000c1e1100 */
[----:B------:R-:W-:-:S02]  /*2450*/  LOP3.LUT P4, RZ, R29, 0x1, RZ, 0xc0, !PT ;  /* 0x000000011dff7812 */ /* 0x000fc4000788c0ff */
[----:B------:R-:W-:Y:S01]  /*2460*/  USHF.R.S32.HI UR6, URZ, 0x1f, UR5 ;  /* 0x0000001fff067899 */ /* 0x000fe20008011405 */
[----:B0-----:R-:W-:Y:S02]  /*2470*/  @!P2 IMAD.MOV.U32 R32, RZ, RZ, R26 ;  /* 0x000000ffff20a224 */ /* 0x001fe400078e001a */
[----:B------:R-:W-:-:S05]  /*2480*/  @!P2 IMAD.MOV.U32 R33, RZ, RZ, R28 ;  /* 0x000000ffff21a224 */ /* 0x000fca00078e001c */
[----:B------:R0:W2:Y:S01]  /*2490*/  @!P2 LDG.E.U8 R200, desc[UR24][R32.64] ;  /* 0x0000001820c8a981 */ /* 0x0000a2000c1e1100 */
[----:B------:R-:W-:Y:S01]  /*24a0*/  IADD3 R29, P2, PT, R5, UR5, RZ ;  /* 0x00000005051d7c10 */ /* 0x000fe2000ff5e0ff */
[----:B------:R-:W-:Y:S01]  /*24b0*/  @!P3 IMAD.IADD R128, R128, 0x1, -R108 ;  /* 0x000000018080b824 */ /* 0x000fe200078e0a6c */
[----:B------:R-:W-:Y:S02]  /*24c0*/  IADD3 R30, P3, PT, R7, UR5, RZ ;  /* 0x00000005071e7c10 */ /* 0x000fe4000ff7e0ff */
[----:B------:R-:W-:Y:S01]  /*24d0*/  IADD3.X R31, PT, PT, R6, UR6, RZ, P2, !PT ;  /* 0x00000006061f7c10 */ /* 0x000fe200097fe4ff */
[----:B------:R-:W-:-:S04]  /*24e0*/  @P4 IMAD.MOV.U32 R36, RZ, RZ, R29 ;  /* 0x000000ffff244224 */ /* 0x000fc800078e001d */
[----:B------:R-:W-:Y:S01]  /*24f0*/  @P4 IMAD.MOV.U32 R37, RZ, RZ, R31 ;  /* 0x000000ffff254224 */ /* 0x000fe200078e001f */
[----:B0-----:R-:W-:Y:S02]  /*2500*/  IADD3.X R32, PT, PT, R8, UR6, RZ, P3, !PT ;  /* 0x0000000608207c10 */ /* 0x001fe40009ffe4ff */
[----:B------:R-:W-:Y:S01]  /*2510*/  ISETP.GT.U32.AND P2, PT, R108, R126, PT ;  /* 0x0000007e6c00720c */ /* 0x000fe20003f44070 */
[----:B------:R-:W-:Y:S01]  /*2520*/  UIMAD UR5, UR8, 0x19, URZ ;  /* 0x00000019080578a4 */ /* 0x000fe2000f8e02ff */
[----:B------:R0:W2:Y:S01]  /*2530*/  @P4 LDG.E.U8 R207, desc[UR24][R36.64] ;  /* 0x0000001824cf4981 */ /* 0x0000a2000c1e1100 */
[----:B------:R-:W-:Y:S02]  /*2540*/  LOP3.LUT P3, RZ, R34, 0x1, RZ, 0xc0, !PT ;  /* 0x0000000122ff7812 */ /* 0x000fe4000786c0ff */
[----:B------:R-:W-:Y:S01]  /*2550*/  USHF.R.S32.HI UR6, URZ, 0x1f, UR5 ;  /* 0x0000001fff067899 */ /* 0x000fe20008011405 */
[----:B0-----:R-:W-:Y:S02]  /*2560*/  @P4 IMAD.MOV.U32 R36, RZ, RZ, R30 ;  /* 0x000000ffff244224 */ /* 0x001fe400078e001e */
[----:B------:R-:W-:-:S05]  /*2570*/  @P4 IMAD.MOV.U32 R37, RZ, RZ, R32 ;  /* 0x000000ffff254224 */ /* 0x000fca00078e0020 */
[----:B------:R0:W2:Y:S01]  /*2580*/  @P4 LDG.E.U8 R206, desc[UR24][R36.64] ;  /* 0x0000001824ce4981 */ /* 0x0000a2000c1e1100 */
[----:B------:R-:W-:Y:S01]  /*2590*/  IADD3 R33, P4, PT, R5, UR5, RZ ;  /* 0x0000000505217c10 */ /* 0x000fe2000ff9e0ff */
[----:B------:R-:W-:Y:S01]  /*25a0*/  @!P2 IMAD.IADD R126, R126, 0x1, -R108 ;  /* 0x000000017e7ea824 */ /* 0x000fe200078e0a6c */
[----:B------:R-:W-:Y:S02]  /*25b0*/  IADD3 R34, P2, PT, R7, UR5, RZ ;  /* 0x0000000507227c10 */ /* 0x000fe4000ff5e0ff */
[----:B------:R-:W-:Y:S01]  /*25c0*/  IADD3.X R35, PT, PT, R6, UR6, RZ, P4, !PT ;  /* 0x0000000606237c10 */ /* 0x000fe2000a7fe4ff */
[----:B------:R-:W-:Y:S01]  /*25d0*/  @P3 IMAD.MOV.U32 R40, RZ, RZ, R33 ;  /* 0x000000ffff283224 */ /* 0x000fe200078e0021 */
[----:B------:R-:W-:-:S03]  /*25e0*/  ISETP.GT.U32.AND P4, PT, R108, R121, PT ;  /* 0x000000796c00720c */ /* 0x000fc60003f84070 */
[----:B------:R-:W-:Y:S01]  /*25f0*/  @P3 IMAD.MOV.U32 R41, RZ, RZ, R35 ;  /* 0x000000ffff293224 */ /* 0x000fe200078e0023 */
[----:B0-----:R-:W-:Y:S01]  /*2600*/  IADD3.X R36, PT, PT, R8, UR6, RZ, P2, !PT ;  /* 0x0000000608247c10 */ /* 0x001fe200097fe4ff */
[----:B------:R-:W-:-:S03]  /*2610*/  USHF.L.U32 UR5, UR8, 0x1, URZ ;  /* 0x0000000108057899 */ /* 0x000fc600080006ff */
[----:B------:R0:W2:Y:S01]  /*2620*/  @P3 LDG.E.U8 R205, desc[UR24][R40.64] ;  /* 0x0000001828cd3981 */ /* 0x0000a2000c1e1100 */
[----:B------:R-:W-:Y:S01]  /*2630*/  USHF.R.S32.HI UR6, URZ, 0x1f, UR5 ;  /* 0x0000001fff067899 */ /* 0x000fe20008011405 */
[----:B------:R-:W-:Y:S01]  /*2640*/  ISETP.GE.U32.AND P2, PT, R38, 0x7fffffd6, PT ;  /* 0x7fffffd62600780c */ /* 0x000fe20003f46070 */
[----:B0-----:R-:W-:Y:S02]  /*2650*/  @P3 IMAD.MOV.U32 R40, RZ, RZ, R34 ;  /* 0x000000ffff283224 */ /* 0x001fe400078e0022 */
[----:B------:R-:W-:Y:S02]  /*2660*/  @P3 IMAD.MOV.U32 R41, RZ, RZ, R36 ;  /* 0x000000ffff293224 */ /* 0x000fe400078e0024 */
[----:B------:R-:W-:-:S03]  /*2670*/  @!P4 IMAD.IADD R121, R121, 0x1, -R108 ;  /* 0x000000017979c824 */ /* 0x000fc600078e0a6c */
[----:B------:R0:W2:Y:S01]  /*2680*/  @P3 LDG.E.U8 R204, desc[UR24][R40.64] ;  /* 0x0000001828cc3981 */ /* 0x0000a2000c1e1100 */
[----:B------:R-:W-:Y:S02]  /*2690*/  IADD3 R37, P3, PT, R5, UR5, RZ ;  /* 0x0000000505257c10 */ /* 0x000fe4000ff7e0ff */
[----:B------:R-:W-:Y:S02]  /*26a0*/  IADD3 R38, P4, PT, R7, UR5, RZ ;  /* 0x0000000507267c10 */ /* 0x000fe4000ff9e0ff */
[----:B------:R-:W-:Y:S02]  /*26b0*/  IADD3.X R39, PT, PT, R6, UR6, RZ, P3, !PT ;  /* 0x0000000606277c10 */ /* 0x000fe40009ffe4ff */
[----:B0-----:R-:W-:-:S03]  /*26c0*/  IADD3.X R40, PT, PT, R8, UR6, RZ, P4, !PT ;  /* 0x0000000608287c10 */ /* 0x001fc6000a7fe4ff */
[----:B------:R-:W-:Y:S01]  /*26d0*/  @!P1 IMAD.MOV.U32 R43, RZ, RZ, R39 ;  /* 0x000000ffff2b9224 */ /* 0x000fe200078e0027 */
[----:B------:R-:W-:Y:S01]  /*26e0*/  ISETP.GE.U32.AND P4, PT, R42, 0x7fffffdd, PT ;  /* 0x7fffffdd2a00780c */ /* 0x000fe20003f86070 */
[----:B------:R-:W-:Y:S01]  /*26f0*/  @!P1 IMAD.MOV.U32 R42, RZ, RZ, R37 ;  /* 0x000000ffff2a9224 */ /* 0x000fe200078e0025 */
[----:B------:R-:W-:-:S04]  /*2700*/  PRMT R44, RZ, 0x7610, R44 ;  /* 0x00007610ff2c7816 */ /* 0x000fc8000000002c */
[----:B------:R0:W2:Y:S02]  /*2710*/  @!P1 LDG.E.U8 R208, desc[UR24][R42.64] ;  /* 0x000000182ad09981 */ /* 0x0000a4000c1e1100 */
[----:B0-----:R-:W-:Y:S02]  /*2720*/  @!P1 IMAD.MOV.U32 R42, RZ, RZ, R38 ;  /* 0x000000ffff2a9224 */ /* 0x001fe400078e0026 */
[----:B------:R-:W-:-:S05]  /*2730*/  @!P1 IMAD.MOV.U32 R43, RZ, RZ, R40 ;  /* 0x000000ffff2b9224 */ /* 0x000fca00078e0028 */
[----:B------:R0:W2:Y:S01]  /*2740*/  @!P1 LDG.E.U8 R44, desc[UR24][R42.64] ;  /* 0x000000182a2c9981 */ /* 0x0000a2000c1e1100 */
[----:B------:R-:W-:-:S13]  /*2750*/  ISETP.GT.U32.AND P6, PT, R108, R184, PT ;  /* 0x000000b86c00720c */ /* 0x000fda0003fc4070 */
[----:B------:R-:W-:Y:S01]  /*2760*/  @!P6 IMAD.IADD R184, R184, 0x1, -R108 ;  /* 0x00000001b8b8e824 */ /* 0x000fe200078e0a6c */
[----:B------:R-:W-:-:S13]  /*2770*/  ISETP.GT.U32.AND P6, PT, R108, R172, PT ;  /* 0x000000ac6c00720c */ /* 0x000fda0003fc4070 */
[----:B------:R-:W-:Y:S01]  /*2780*/  @!P6 IMAD.IADD R172, R172, 0x1, -R108 ;  /* 0x00000001acace824 */ /* 0x000fe200078e0a6c */
[----:B------:R-:W-:-:S13]  /*2790*/  ISETP.GT.U32.AND P6, PT, R108, R143, PT ;  /* 0x0000008f6c00720c */ /* 0x000fda0003fc4070 */
[----:B------:R-:W-:Y:S01]  /*27a0*/  @!P6 IMAD.IADD R143, R143, 0x1, -R108 ;  /* 0x000000018f8fe824 */ /* 0x000fe200078e0a6c */
[----:B------:R-:W-:Y:S01]  /*27b0*/  ISETP.GT.U32.AND P6, PT, R108, R136, PT ;  /* 0x000000886c00720c */ /* 0x000fe20003fc4070 */
[----:B------:R-:W-:-:S12]  /*27c0*/  STL [R1+0x134], R9 ;  /* 0x0001340901007387 */ /* 0x000fd80000100800 */
[--C-:B------:R-:W-:Y:S01]  /*27d0*/  @!P6 IMAD.IADD R136, R136, 0x1, -R108.reuse ;  /* 0x000000018888e824 */ /* 0x100fe200078e0a6c */
[C---:B------:R-:W-:Y:S01]  /*27e0*/  ISETP.GT.U32.AND P6, PT, R108.reuse, R129, PT ;  /* 0x000000816c00720c */ /* 0x040fe20003fc4070 */
[----:B------:R-:W-:Y:S04]  /*27f0*/  STL [R1+0x130], R11 ;  /* 0x0001300b01007387 */ /* 0x000fe80000100800 */
[----:B------:R-:W-:Y:S04]  /*2800*/  STL [R1+0x13c], R12 ;  /* 0x00013c0c01007387 */ /* 0x000fe80000100800 */
[----:B------:R-:W-:Y:S04]  /*2810*/  STL [R1+0x138], R14 ;  /* 0x0001380e01007387 */ /* 0x000fe80000100800 */
[----:B------:R-:W-:Y:S01]  /*2820*/  STL [R1+0x144], R15 ;  /* 0x0001440f01007387 */ /* 0x000fe20000100800 */
[----:B------:R-:W-:Y:S01]  /*2830*/  @!P6 IMAD.IADD R129, R129, 0x1, -R108 ;  /* 0x000000018181e824 */ /* 0x000fe200078e0a6c */
[----:B------:R-:W-:-:S02]  /*2840*/  ISETP.GT.U32.AND P6, PT, R108, R127, PT ;  /* 0x0000007f6c00720c */ /* 0x000fc40003fc4070 */
[----:B------:R-:W-:Y:S04]  /*2850*/  STL [R1+0x140], R16 ;  /* 0x0001401001007387 */ /* 0x000fe80000100800 */
[----:B------:R-:W-:Y:S04]  /*2860*/  STL [R1+0x14c], R17 ;  /* 0x00014c1101007387 */ /* 0x000fe80000100800 */
[----:B------:R-:W-:Y:S04]  /*2870*/  STL [R1+0x148], R18 ;  /* 0x0001481201007387 */ /* 0x000fe80000100800 */
[----:B------:R-:W-:Y:S04]  /*2880*/  STL [R1+0x154], R10 ;  /* 0x0001540a01007387 */ /* 0x000fe80000100800 */
[----:B------:R-:W-:Y:S04]  /*2890*/  STL [R1+0x150], R13 ;  /* 0x0001500d01007387 */ /* 0x000fe80000100800 */
[----:B------:R-:W-:Y:S01]  /*28a0*/  STL [R1+0x15c], R19 ;  /* 0x00015c1301007387 */ /* 0x000fe20000100800 */
[----:B------:R-:W-:-:S03]  /*28b0*/  ISETP.GT.U32.AND P3, PT, R108, R119, PT ;  /* 0x000000776c00720c */ /* 0x000fc60003f64070 */
[----:B------:R-:W-:Y:S04]  /*28c0*/  STL [R1+0x158], R21 ;  /* 0x0001581501007387 */ /* 0x000fe80000100800 */
[----:B------:R-:W-:Y:S01]  /*28d0*/  STL [R1+0x164], R20 ;  /* 0x0001641401007387 */ /* 0x000fe20000100800 */
[----:B------:R-:W-:-:S03]  /*28e0*/  UIMAD UR5, UR8, 0xa, URZ ;  /* 0x0000000a080578a4 */ /* 0x000fc6000f8e02ff */
[----:B------:R-:W-:Y:S04]  /*28f0*/  STL [R1+0x160], R23 ;  /* 0x0001601701007387 */ /* 0x000fe80000100800 */
[----:B------:R-:W-:Y:S04]  /*2900*/  STL [R1+0x16c], R22 ;  /* 0x00016c1601007387 */ /* 0x000fe80000100800 */
[----:B------:R-:W-:Y:S04]  /*2910*/  STL [R1+0x168], R24 ;  /* 0x0001681801007387 */ /* 0x000fe80000100800 */
[----:B------:R-:W-:Y:S01]  /*2920*/  STL [R1+0x174], R25 ;  /* 0x0001741901007387 */ /* 0x000fe20000100800 */
[----:B------:R-:W-:-:S03]  /*2930*/  @!P6 IMAD.IADD R127, R127, 0x1, -R108 ;  /* 0x000000017f7fe824 */ /* 0x000fc600078e0a6c */
[----:B------:R-:W-:Y:S01]  /*2940*/  STL [R1+0x170], R27 ;  /* 0x0001701b01007387 */ /* 0x000fe20000100800 */
[----:B------:R-:W-:-:S03]  /*2950*/  USHF.R.S32.HI UR6, URZ, 0x1f, UR5 ;  /* 0x0000001fff067899 */ /* 0x000fc60008011405 */
[----:B------:R-:W-:Y:S01]  /*2960*/  STL [R1+0x17c], R26 ;  /* 0x00017c1a01007387 */ /* 0x000fe20000100800 */
[----:B------:R-:W-:-:S03]  /*2970*/  ISETP.GT.U32.AND P6, PT, R108, R125, PT ;  /* 0x0000007d6c00720c */ /* 0x000fc60003fc4070 */
[----:B------:R-:W-:Y:S01]  /*2980*/  STL [R1+0x178], R28 ;  /* 0x0001781c01007387 */ /* 0x000fe20000100800 */
[----:B------:R-:W-:-:S03]  /*2990*/  IADD3 R41, P1, PT, R5, UR5, RZ ;  /* 0x0000000505297c10 */ /* 0x000fc6000ff3e0ff */
[----:B------:R-:W-:Y:S04]  /*29a0*/  STL [R1+0x184], R29 ;  /* 0x0001841d01007387 */ /* 0x000fe80000100800 */
[----:B------:R-:W-:Y:S04]  /*29b0*/  STL [R1+0x180], R31 ;  /* 0x0001801f01007387 */ /* 0x000fe80000100800 */
[----:B------:R-:W-:Y:S01]  /*29c0*/  STL [R1+0x18c], R30 ;  /* 0x00018c1e01007387 */ /* 0x000fe20000100800 */
[----:B0-----:R-:W-:-:S03]  /*29d0*/  IADD3.X R43, PT, PT, R6, UR6, RZ, P1, !PT ;  /* 0x00000006062b7c10 */ /* 0x001fc60008ffe4ff */
[----:B------:R-:W-:Y:S01]  /*29e0*/  STL [R1+0x188], R32 ;  /* 0x0001882001007387 */ /* 0x000fe20000100800 */
[----:B------:R-:W-:-:S03]  /*29f0*/  @!P3 IMAD.IADD R119, R119, 0x1, -R108 ;  /* 0x000000017777b824 */ /* 0x000fc600078e0a6c */
[----:B------:R-:W-:Y:S01]  /*2a00*/  STL [R1+0x194], R33 ;  /* 0x0001942101007387 */ /* 0x000fe20000100800 */
[----:B------:R-:W-:-:S03]  /*2a10*/  IADD3 R42, P3, PT, R7, UR5, RZ ;  /* 0x00000005072a7c10 */ /* 0x000fc6000ff7e0ff */
[----:B------:R-:W-:Y:S04]  /*2a20*/  STL [R1+0x190], R35 ;  /* 0x0001902301007387 */ /* 0x000fe80000100800 */
[----:B------:R-:W-:Y:S01]  /*2a30*/  STL [R1+0x19c], R34 ;  /* 0x00019c2201007387 */ /* 0x000fe20000100800 */
[----:B------:R-:W-:-:S03]  /*2a40*/  PRMT R236, RZ, 0x7610, R236 ;  /* 0x00007610ffec7816 */ /* 0x000fc600000000ec */
[----:B------:R-:W-:Y:S01]  /*2a50*/  STL [R1+0x198], R36 ;  /* 0x0001982401007387 */ /* 0x000fe20000100800 */
[----:B------:R-:W-:-:S03]  /*2a60*/  @!P2 IMAD.MOV.U32 R46, RZ, RZ, R41 ;  /* 0x000000ffff2ea224 */ /* 0x000fc600078e0029 */
[----:B------:R-:W-:Y:S01]  /*2a70*/  STL [R1+0x1a4], R37 ;  /* 0x0001a42501007387 */ /* 0x000fe20000100800 */
[----:B------:R-:W-:-:S03]  /*2a80*/  @!P2 IMAD.MOV.U32 R47, RZ, RZ, R43 ;  /* 0x000000ffff2fa224 */ /* 0x000fc600078e002b */
[----:B------:R-:W-:Y:S04]  /*2a90*/  STL [R1+0x1a0], R39 ;  /* 0x0001a02701007387 */ /* 0x000fe80000100800 */
[----:B------:R0:W-:Y:S01]  /*2aa0*/  STL [R1+0x1a8], R40 ;  /* 0x0001a82801007387 */ /* 0x0001e20000100800 */
[----:B------:R-:W-:Y:S01]  /*2ab0*/  @!P6 IMAD.IADD R125, R125, 0x1, -R108 ;  /* 0x000000017d7de824 */ /* 0x000fe200078e0a6c */
[C---:B------:R-:W-:Y:S02]  /*2ac0*/  ISETP.GT.U32.AND P6, PT, R108.reuse, R120, PT ;  /* 0x000000786c00720c */ /* 0x040fe40003fc4070 */
[----:B------:R-:W-:Y:S01]  /*2ad0*/  SHF.R.U32.HI R45, RZ, 0xd, R192 ;  /* 0x0000000dff2d7819 */ /* 0x000fe200000116c0 */
[----:B------:R1:W3:Y:S01]  /*2ae0*/  @!P2 LDG.E.U8 R236, desc[UR24][R46.64] ;  /* 0x000000182eeca981 */ /* 0x0002e2000c1e1100 */
[----:B------:R-:W-:Y:S01]  /*2af0*/  ISETP.GT.U32.AND P1, PT, R108, R154, PT ;  /* 0x0000009a6c00720c */ /* 0x000fe20003f24070 */
[----:B------:R-:W-:Y:S01]  /*2b00*/  UIMAD UR5, UR8, 0x12, URZ ;  /* 0x00000012080578a4 */ /* 0x000fe2000f8e02ff */
[----:B0-----:R-:W-:Y:S01]  /*2b10*/  PRMT R40, RZ, 0x7610, R40 ;  /* 0x00007610ff287816 */ /* 0x001fe20000000028 */
[----:B-1----:R-:W-:-:S06]  /*2b20*/  @!P2 IMAD.MOV.U32 R46, RZ, RZ, R42 ;  /* 0x000000ffff2ea224 */ /* 0x002fcc00078e002a */
[----:B------:R-:W-:Y:S01]  /*2b30*/  @!P6 IMAD.IADD R120, R120, 0x1, -R108 ;  /* 0x000000017878e824 */ /* 0x000fe200078e0a6c */
[----:B------:R-:W-:-:S03]  /*2b40*/  ISETP.GT.U32.AND P6, PT, R108, R155, PT ;  /* 0x0000009b6c00720c */ /* 0x000fc60003fc4070 */
[----:B------:R-:W-:Y:S01]  /*2b50*/  @!P1 IMAD.IADD R154, R154, 0x1, -R108 ;  /* 0x000000019a9a9824 */ /* 0x000fe200078e0a6c */
[----:B------:R-:W-:Y:S02]  /*2b60*/  PRMT R252, RZ, 0x7610, R252 ;  /* 0x00007610fffc7816 */ /* 0x000fe400000000fc */
[----:B------:R-:W-:Y:S02]  /*2b70*/  SHF.R.U32.HI R49, RZ, 0x5, R192 ;  /* 0x00000005ff317819 */ /* 0x000fe400000116c0 */
[----:B------:R-:W-:-:S05]  /*2b80*/  PRMT R37, RZ, 0x7610, R37 ;  /* 0x00007610ff257816 */ /* 0x000fca0000000025 */
[----:B------:R-:W-:Y:S01]  /*2b90*/  @!P6 IMAD.IADD R155, R155, 0x1, -R108 ;  /* 0x000000019b9be824 */ /* 0x000fe200078e0a6c */
[----:B------:R-:W-:Y:S02]  /*2ba0*/  ISETP.GT.U32.AND P6, PT, R108, R153, PT ;  /* 0x000000996c00720c */ /* 0x000fe40003fc4070 */
[----:B------:R-:W-:Y:S01]  /*2bb0*/  PRMT R39, RZ, 0x7610, R39 ;  /* 0x00007610ff277816 */ /* 0x000fe20000000027 */
[----:B------:R-:W-:Y:S01]  /*2bc0*/  VIADD R53, R197, 0xfffffff4 ;  /* 0xfffffff4c5357836 */ /* 0x000fe20000000000 */
[----:B------:R-:W-:-:S09]  /*2bd0*/  PRMT R34, RZ, 0x7610, R34 ;  /* 0x00007610ff227816 */ /* 0x000fd20000000022 */
[----:B------:R-:W-:Y:S01]  /*2be0*/  @!P6 IMAD.IADD R153, R153, 0x1, -R108 ;  /* 0x000000019999e824 */ /* 0x000fe200078e0a6c */
[----:B------:R-:W-:Y:S02]  /*2bf0*/  ISETP.GT.U32.AND P6, PT, R108, R193, PT ;  /* 0x000000c16c00720c */ /* 0x000fe40003fc4070 */
[----:B------:R-:W-:Y:S01]  /*2c00*/  PRMT R36, RZ, 0x7610, R36 ;  /* 0x00007610ff247816 */ /* 0x000fe20000000024 */
[----:B------:R-:W-:Y:S01]  /*2c10*/  VIADD R57, R197, 0xfffffffb ;  /* 0xfffffffbc5397836 */ /* 0x000fe20000000000 */
[----:B------:R-:W-:-:S09]  /*2c20*/  PRMT R33, RZ, 0x7610, R33 ;  /* 0x00007610ff217816 */ /* 0x000fd20000000021 */
[----:B------:R-:W-:Y:S01]  /*2c30*/  @!P6 IMAD.IADD R193, R193, 0x1, -R108 ;  /* 0x00000001c1c1e824 */ /* 0x000fe200078e0a6c */
[----:B--2---:R0:W-:Y:S02]  /*2c40*/  STL [R1+0x40], R44 ;  /* 0x0000402c01007387 */ /* 0x0041e40000100800 */
[----:B0-----:R-:W-:Y:S02]  /*2c50*/  IADD3.X R44, PT, PT, R8, UR6, RZ, P3, !PT ;  /* 0x00000006082c7c10 */ /* 0x001fe40009ffe4ff */
[----:B------:R-:W-:-:S03]  /*2c60*/  LOP3.LUT P3, RZ, R45, 0x1, RZ, 0xc0, !PT ;  /* 0x000000012dff7812 */ /* 0x000fc6000786c0ff */
[----:B------:R-:W-:Y:S01]  /*2c70*/  @!P2 IMAD.MOV.U32 R47, RZ, RZ, R44 ;  /* 0x000000ffff2fa224 */ /* 0x000fe200078e002c */
[----:B------:R-:W-:-:S04]  /*2c80*/  USHF.R.S32.HI UR6, URZ, 0x1f, UR5 ;  /* 0x0000001fff067899 */ /* 0x000fc80008011405 */
[----:B------:R0:W2:Y:S01]  /*2c90*/  @!P2 LDG.E.U8 R40, desc[UR24][R46.64] ;  /* 0x000000182e28a981 */ /* 0x0000a2000c1e1100 */
[----:B------:R-:W-:-:S04]  /*2ca0*/  IADD3 R45, P2, PT, R5, UR5, RZ ;  /* 0x00000005052d7c10 */ /* 0x000fc8000ff5e0ff */
[----:B0-----:R-:W-:Y:S02]  /*2cb0*/  IADD3.X R47, PT, PT, R6, UR6, RZ, P2, !PT ;  /* 0x00000006062f7c10 */ /* 0x001fe400097fe4ff */
[----:B------:R-:W-:Y:S01]  /*2cc0*/  IADD3 R46, P1, PT, R7, UR5, RZ ;  /* 0x00000005072e7c10 */ /* 0x000fe2000ff3e0ff */
[----:B------:R-:W-:Y:S02]  /*2cd0*/  @P3 IMAD.MOV.U32 R50, RZ, RZ, R45 ;  /* 0x000000ffff323224 */ /* 0x000fe400078e002d */
[----:B------:R-:W-:Y:S01]  /*2ce0*/  @P3 IMAD.MOV.U32 R51, RZ, RZ, R47 ;  /* 0x000000ffff333224 */ /* 0x000fe200078e002f */
[----:B------:R-:W-:Y:S02]  /*2cf0*/  IADD3.X R48, PT, PT, R8, UR6, RZ, P1, !PT ;  /* 0x0000000608307c10 */ /* 0x000fe40008ffe4ff */
[----:B------:R-:W-:Y:S01]  /*2d00*/  ISETP.GT.U32.AND P2, PT, R108, R152, PT ;  /* 0x000000986c00720c */ /* 0x000fe20003f44070 */
[----:B------:R-:W-:Y:S01]  /*2d10*/  UIMAD UR5, UR8, 0x1a, URZ ;  /* 0x0000001a080578a4 */ /* 0x000fe2000f8e02ff */
[----:B------:R0:W2:Y:S01]  /*2d20*/  @P3 LDG.E.U8 R252, desc[UR24][R50.64] ;  /* 0x0000001832fc3981 */ /* 0x0000a2000c1e1100 */
[----:B------:R-:W-:-:S02]  /*2d30*/  LOP3.LUT P1, RZ, R49, 0x1, RZ, 0xc0, !PT ;  /* 0x0000000131ff7812 */ /* 0x000fc4000782c0ff */
[----:B------:R-:W-:Y:S01]  /*2d40*/  USHF.R.S32.HI UR6, URZ, 0x1f, UR5 ;  /* 0x0000001fff067899 */ /* 0x000fe20008011405 */
[----:B0-----:R-:W-:Y:S02]  /*2d50*/  @P3 IMAD.MOV.U32 R50, RZ, RZ, R46 ;  /* 0x000000ffff323224 */ /* 0x001fe400078e002e */
[----:B------:R-:W-:-:S05]  /*2d60*/  @P3 IMAD.MOV.U32 R51, RZ, RZ, R48 ;  /* 0x000000ffff333224 */ /* 0x000fca00078e0030 */
[----:B------:R0:W2:Y:S01]  /*2d70*/  @P3 LDG.E.U8 R37, desc[UR24][R50.64] ;  /* 0x0000001832253981 */ /* 0x0000a2000c1e1100 */
[----:B------:R-:W-:Y:S01]  /*2d80*/  IADD3 R49, P3, PT, R5, UR5, RZ ;  /* 0x0000000505317c10 */ /* 0x000fe2000ff7e0ff */
[----:B------:R-:W-:-:S03]  /*2d90*/  @!P2 IMAD.IADD R152, R152, 0x1, -R108 ;  /* 0x000000019898a824 */ /* 0x000fc600078e0a6c */
[----:B0-----:R-:W-:Y:S02]  /*2da0*/  IADD3.X R51, PT, PT, R6, UR6, RZ, P3, !PT ;  /* 0x0000000606337c10 */ /* 0x001fe40009ffe4ff */
[----:B------:R-:W-:Y:S01]  /*2db0*/  IADD3 R50, P2, PT, R7, UR5, RZ ;  /* 0x0000000507327c10 */ /* 0x000fe2000ff5e0ff */
[----:B------:R-:W-:Y:S01]  /*2dc0*/  @P1 IMAD.MOV.U32 R54, RZ, RZ, R49 ;  /* 0x000000ffff361224 */ /* 0x000fe200078e0031 */
[----:B------:R-:W-:Y:S01]  /*2dd0*/  ISETP.GT.U32.AND P3, PT, R108, R194, PT ;  /* 0x000000c26c00720c */ /* 0x000fe20003f64070 */
[----:B------:R-:W-:Y:S01]  /*2de0*/  @P1 IMAD.MOV.U32 R55, RZ, RZ, R51 ;  /* 0x000000ffff371224 */ /* 0x000fe200078e0033 */
[----:B------:R-:W-:Y:S01]  /*2df0*/  IADD3.X R52, PT, PT, R8, UR6, RZ, P2, !PT ;  /* 0x0000000608347c10 */ /* 0x000fe200097fe4ff */
[----:B------:R-:W-:-:S03]  /*2e00*/  UIMAD UR5, UR8, 0x3, URZ ;  /* 0x00000003080578a4 */ /* 0x000fc6000f8e02ff */
        /* <DEDUP_REMOVED lines=8> */
[----:B------:R-:W-:Y:S02]  /*2e90*/  ISETP.GT.U32.AND P3, PT, R108, R111, PT ;  /* 0x0000006f6c00720c */ /* 0x000fe40003f64070 */
[----:B0-----:R-:W-:Y:S02]  /*2ea0*/  IADD3.X R55, PT, PT, R6, UR6, RZ, P1, !PT ;  /* 0x0000000606377c10 */ /* 0x001fe40008ffe4ff */
[----:B------:R-:W-:Y:S02]  /*2eb0*/  IADD3 R54, P6, PT, R7, UR5, RZ ;  /* 0x0000000507367c10 */ /* 0x000fe4000ffde0ff */
[----:B------:R-:W-:Y:S01]  /*2ec0*/  ISETP.GT.U32.AND P1, PT, R108, R112, PT ;  /* 0x000000706c00720c */ /* 0x000fe20003f24070 */
[----:B------:R-:W-:Y:S01]  /*2ed0*/  @!P4 IMAD.MOV.U32 R58, RZ, RZ, R53 ;  /* 0x000000ffff3ac224 */ /* 0x000fe200078e0035 */
[----:B------:R-:W-:Y:S01]  /*2ee0*/  IADD3.X R56, PT, PT, R8, UR6, RZ, P6, !PT ;  /* 0x0000000608387c10 */ /* 0x000fe2000b7fe4ff */
[----:B------:R-:W-:Y:S01]  /*2ef0*/  @!P4 IMAD.MOV.U32 R59, RZ, RZ, R55 ;  /* 0x000000ffff3bc224 */ /* 0x000fe200078e0037 */
[----:B------:R-:W-:Y:S01]  /*2f00*/  UIMAD UR5, UR8, 0xb, URZ ;  /* 0x0000000b080578a4 */ /* 0x000fe2000f8e02ff */
[----:B------:R-:W-:-:S02]  /*2f10*/  ISETP.GE.U32.AND P6, PT, R57, 0x7fffffdc, PT ;  /* 0x7fffffdc3900780c */ /* 0x000fc40003fc6070 */
[--C-:B------:R-:W-:Y:S01]  /*2f20*/  @!P3 IMAD.IADD R111, R111, 0x1, -R108.reuse ;  /* 0x000000016f6fb824 */ /* 0x100fe200078e0a6c */
[----:B------:R0:W2:Y:S01]  /*2f30*/  @!P4 LDG.E.U8 R36, desc[UR24][R58.64] ;  /* 0x000000183a24c981 */ /* 0x0000a2000c1e1100 */
[----:B------:R-:W-:Y:S02]  /*2f40*/  USHF.R.S32.HI UR6, URZ, 0x1f, UR5 ;  /* 0x0000001fff067899 */ /* 0x000fe40008011405 */
[----:B------:R-:W-:Y:S02]  /*2f50*/  IADD3 R57, P3, PT, R5, UR5, RZ ;  /* 0x0000000505397c10 */ /* 0x000fe4000ff7e0ff */
[----:B------:R-:W-:Y:S02]  /*2f60*/  @!P1 IMAD.IADD R112, R112, 0x1, -R108 ;  /* 0x0000000170709824 */ /* 0x000fe400078e0a6c */
[----:B0-----:R-:W-:Y:S02]  /*2f70*/  @!P4 IMAD.MOV.U32 R58, RZ, RZ, R54 ;  /* 0x000000ffff3ac224 */ /* 0x001fe400078e0036 */
[----:B------:R-:W-:Y:S01]  /*2f80*/  @!P4 IMAD.MOV.U32 R59, RZ, RZ, R56 ;  /* 0x000000ffff3bc224 */ /* 0x000fe200078e0038 */
[----:B------:R-:W-:-:S04]  /*2f90*/  ISETP.GT.U32.AND P1, PT, R108, R184, PT ;  /* 0x000000b86c00720c */ /* 0x000fc80003f24070 */
[----:B------:R0:W2:Y:S01]  /*2fa0*/  @!P4 LDG.E.U8 R33, desc[UR24][R58.64] ;  /* 0x000000183a21c981 */ /* 0x0000a2000c1e1100 */
[----:B------:R-:W-:Y:S01]  /*2fb0*/  PRMT R35, RZ, 0x7610, R35 ;  /* 0x00007610ff237816 */ /* 0x000fe20000000023 */
[----:B------:R-:W-:Y:S01]  /*2fc0*/  @!P2 IMAD.MOV.U32 R62, RZ, RZ, R57 ;  /* 0x000000ffff3ea224 */ /* 0x000fe200078e0039 */
[----:B------:R-:W-:Y:S02]  /*2fd0*/  SHF.R.U32.HI R61, RZ, 0xc, R192 ;  /* 0x0000000cff3d7819 */ /* 0x000fe400000116c0 */
[----:B0-----:R-:W-:Y:S02]  /*2fe0*/  IADD3.X R59, PT, PT, R6, UR6, RZ, P3, !PT ;  /* 0x00000006063b7c10 */ /* 0x001fe40009ffe4ff */
[----:B------:R-:W-:Y:S02]  /*2ff0*/  IADD3 R58, P4, PT, R7, UR5, RZ ;  /* 0x00000005073a7c10 */ /* 0x000fe4000ff9e0ff */
[----:B------:R-:W-:Y:S01]  /*3000*/  ISETP.GT.U32.AND P3, PT, R108, R182, PT ;  /* 0x000000b66c00720c */ /* 0x000fe20003f64070 */
[----:B------:R-:W-:Y:S01]  /*3010*/  @!P2 IMAD.MOV.U32 R63, RZ, RZ, R59 ;  /* 0x000000ffff3fa224 */ /* 0x000fe200078e003b */
[----:B------:R-:W-:Y:S01]  /*3020*/  IADD3.X R60, PT, PT, R8, UR6, RZ, P4, !PT ;  /* 0x00000006083c7c10 */ /* 0x000fe2000a7fe4ff */
[----:B------:R-:W-:Y:S01]  /*3030*/  UIMAD UR5, UR8, 0x13, URZ ;  /* 0x00000013080578a4 */ /* 0x000fe2000f8e02ff */
[----:B------:R-:W-:-:S02]  /*3040*/  LOP3.LUT P4, RZ, R61, 0x1, RZ, 0xc0, !PT ;  /* 0x000000013dff7812 */ /* 0x000fc4000788c0ff */
[----:B------:R-:W-:Y:S01]  /*3050*/  PRMT R30, RZ, 0x7610, R30 ;  /* 0x00007610ff1e7816 */ /* 0x000fe2000000001e */
[----:B------:R0:W2:Y:S01]  /*3060*/  @!P2 LDG.E.U8 R35, desc[UR24][R62.64] ;  /* 0x000000183e23a981 */ /* 0x0000a2000c1e1100 */
[----:B------:R-:W-:Y:S01]  /*3070*/  USHF.R.S32.HI UR6, URZ, 0x1f, UR5 ;  /* 0x0000001fff067899 */ /* 0x000fe20008011405 */
[----:B------:R-:W-:Y:S01]  /*3080*/  @!P1 IMAD.IADD R184, R184, 0x1, -R108 ;  /* 0x00000001b8b89824 */ /* 0x000fe200078e0a6c */
[----:B------:R-:W-:Y:S01]  /*3090*/  IADD3 R61, P1, PT, R5, UR5, RZ ;  /* 0x00000005053d7c10 */ /* 0x000fe2000ff3e0ff */
[----:B0-----:R-:W-:Y:S02]  /*30a0*/  @!P2 IMAD.MOV.U32 R62, RZ, RZ, R58 ;  /* 0x000000ffff3ea224 */ /* 0x001fe400078e003a */
[----:B------:R-:W-:Y:S02]  /*30b0*/  @!P2 IMAD.MOV.U32 R63, RZ, RZ, R60 ;  /* 0x000000ffff3fa224 */ /* 0x000fe400078e003c */
[----:B------:R-:W-:-:S03]  /*30c0*/  @!P3 IMAD.IADD R182, R182, 0x1, -R108 ;  /* 0x00000001b6b6b824 */ /* 0x000fc600078e0a6c */
[----:B------:R0:W2:Y:S01]  /*30d0*/  @!P2 LDG.E.U8 R30, desc[UR24][R62.64] ;  /* 0x000000183e1ea981 */ /* 0x0000a2000c1e1100 */
[----:B------:R-:W-:Y:S01]  /*30e0*/  ISETP.GT.U32.AND P2, PT, R108, R117, PT ;  /* 0x000000756c00720c */ /* 0x000fe20003f44070 */
[----:B------:R-:W-:Y:S01]  /*30f0*/  @P4 IMAD.MOV.U32 R66, RZ, RZ, R61 ;  /* 0x000000ffff424224 */ /* 0x000fe200078e003d */
[----:B------:R-:W-:Y:S02]  /*3100*/  PRMT R32, RZ, 0x7610, R32 ;  /* 0x00007610ff207816 */ /* 0x000fe40000000020 */
[----:B0-----:R-:W-:Y:S02]  /*3110*/  IADD3.X R63, PT, PT, R6, UR6, RZ, P1, !PT ;  /* 0x00000006063f7c10 */ /* 0x001fe40008ffe4ff */
[----:B------:R-:W-:Y:S02]  /*3120*/  IADD3 R62, P3, PT, R7, UR5, RZ ;  /* 0x00000005073e7c10 */ /* 0x000fe4000ff7e0ff */
[----:B------:R-:W-:Y:S01]  /*3130*/  ISETP.GT.U32.AND P1, PT, R108, R170, PT ;  /* 0x000000aa6c00720c */ /* 0x000fe20003f24070 */
[----:B------:R-:W-:Y:S01]  /*3140*/  @P4 IMAD.MOV.U32 R67, RZ, RZ, R63 ;  /* 0x000000ffff434224 */ /* 0x000fe200078e003f */
[----:B------:R-:W-:-:S02]  /*3150*/  SHF.R.U32.HI R65, RZ, 0x4, R192 ;  /* 0x00000004ff417819 */ /* 0x000fc400000116c0 */
[----:B------:R-:W-:Y:S01]  /*3160*/  IADD3.X R64, PT, PT, R8, UR6, RZ, P3, !PT ;  /* 0x0000000608407c10 */ /* 0x000fe20009ffe4ff */
[----:B------:R-:W-:Y:S01]  /*3170*/  UIMAD UR5, UR8, 0x1b, URZ ;  /* 0x0000001b080578a4 */ /* 0x000fe2000f8e02ff */
[----:B------:R-:W-:Y:S01]  /*3180*/  LOP3.LUT P3, RZ, R65, 0x1, RZ, 0xc0, !PT ;  /* 0x0000000141ff7812 */ /* 0x000fe2000786c0ff */
[----:B------:R0:W2:Y:S01]  /*3190*/  @P4 LDG.E.U8 R32, desc[UR24][R66.64] ;  /* 0x0000001842204981 */ /* 0x0000a2000c1e1100 */
[----:B------:R-:W-:Y:S01]  /*31a0*/  PRMT R29, RZ, 0x7610, R29 ;  /* 0x00007610ff1d7816 */ /* 0x000fe2000000001d */
[----:B------:R-:W-:Y:S01]  /*31b0*/  USHF.R.S32.HI UR6, URZ, 0x1f, UR5 ;  /* 0x0000001fff067899 */ /* 0x000fe20008011405 */
[----:B------:R-:W-:Y:S01]  /*31c0*/  @!P2 IMAD.IADD R117, R117, 0x1, -R108 ;  /* 0x000000017575a824 */ /* 0x000fe200078e0a6c */
[----:B------:R-:W-:Y:S01]  /*31d0*/  IADD3 R65, P2, PT, R5, UR5, RZ ;  /* 0x0000000505417c10 */ /* 0x000fe2000ff5e0ff */
[----:B0-----:R-:W-:Y:S02]  /*31e0*/  @P4 IMAD.MOV.U32 R66, RZ, RZ, R62 ;  /* 0x000000ffff424224 */ /* 0x001fe400078e003e */
[----:B------:R-:W-:-:S02]  /*31f0*/  @P4 IMAD.MOV.U32 R67, RZ, RZ, R64 ;  /* 0x000000ffff434224 */ /* 0x000fc400078e0040 */
[----:B------:R-:W-:Y:S01]  /*3200*/  @!P1 IMAD.IADD R170, R170, 0x1, -R108 ;  /* 0x00000001aaaa9824 */ /* 0x000fe200078e0a6c */
[----:B------:R-:W-:Y:S01]  /*3210*/  ISETP.GT.U32.AND P1, PT, R108, R171, PT ;  /* 0x000000ab6c00720c */ /* 0x000fe20003f24070 */
[----:B------:R-:W-:Y:S01]  /*3220*/  VIADD R68, R197, 0xfffffff3 ;  /* 0xfffffff3c5447836 */ /* 0x000fe20000000000 */
[----:B------:R0:W2:Y:S01]  /*3230*/  @P4 LDG.E.U8 R29, desc[UR24][R66.64] ;  /* 0x00000018421d4981 */ /* 0x0000a2000c1e1100 */
[----:B------:R-:W-:Y:S02]  /*3240*/  IADD3 R159, P4, PT, R7, UR5, RZ ;  /* 0x00000005079f7c10 */ /* 0x000fe4000ff9e0ff */
[----:B------:R-:W-:Y:S02]  /*3250*/  PRMT R31, RZ, 0x7610, R31 ;  /* 0x00007610ff1f7816 */ /* 0x000fe4000000001f */
[----:B------:R-:W-:Y:S02]  /*3260*/  IADD3.X R151, PT, PT, R8, UR6, RZ, P4, !PT ;  /* 0x0000000608977c10 */ /* 0x000fe4000a7fe4ff */
[----:B0-----:R-:W-:-:S02]  /*3270*/  IADD3.X R66, PT, PT, R6, UR6, RZ, P2, !PT ;  /* 0x0000000606427c10 */ /* 0x001fc400097fe4ff */
[----:B------:R-:W-:Y:S02]  /*3280*/  ISETP.GT.U32.AND P2, PT, R108, R172, PT ;  /* 0x000000ac6c00720c */ /* 0x000fe40003f44070 */
[----:B------:R-:W-:Y:S01]  /*3290*/  ISETP.GE.U32.AND P4, PT, R68, 0x7fffffd4, PT ;  /* 0x7fffffd44400780c */ /* 0x000fe20003f86070 */
[----:B------:R-:W-:Y:S02]  /*32a0*/  @P3 IMAD.MOV.U32 R68, RZ, RZ, R65 ;  /* 0x000000ffff443224 */ /* 0x000fe400078e0041 */
[----:B------:R-:W-:Y:S01]  /*32b0*/  @P3 IMAD.MOV.U32 R69, RZ, RZ, R66 ;  /* 0x000000ffff453224 */ /* 0x000fe200078e0042 */
[----:B------:R-:W-:Y:S01]  /*32c0*/  USHF.L.U32 UR5, UR8, 0x2, URZ ;  /* 0x0000000208057899 */ /* 0x000fe200080006ff */
[----:B------:R-:W-:Y:S01]  /*32d0*/  PRMT R26, RZ, 0x7610, R26 ;  /* 0x00007610ff1a7816 */ /* 0x000fe2000000001a */
[----:B------:R-:W-:Y:S02]  /*32e0*/  @!P1 IMAD.IADD R171, R171, 0x1, -R108 ;  /* 0x00000001abab9824 */ /* 0x000fe400078e0a6c */
[----:B------:R0:W2:Y:S01]  /*32f0*/  @P3 LDG.E.U8 R31, desc[UR24][R68.64] ;  /* 0x00000018441f3981 */ /* 0x0000a2000c1e1100 */
[----:B------:R-:W-:-:S02]  /*3300*/  USHF.R.S32.HI UR6, URZ, 0x1f, UR5 ;  /* 0x0000001fff067899 */ /* 0x000fc40008011405 */
[----:B------:R-:W-:Y:S01]  /*3310*/  IADD3 R67, P1, PT, R5, UR5, RZ ;  /* 0x0000000505437c10 */ /* 0x000fe2000ff3e0ff */
[----:B------:R-:W-:Y:S01]  /*3320*/  @!P2 IMAD.IADD R172, R172, 0x1, -R108 ;  /* 0x00000001acaca824 */ /* 0x000fe200078e0a6c */
[----:B------:R-:W-:Y:S01]  /*3330*/  ISETP.GT.U32.AND P2, PT, R108, R168, PT ;  /* 0x000000a86c00720c */ /* 0x000fe20003f44070 */
[----:B0-----:R-:W-:Y:S02]  /*3340*/  @P3 IMAD.MOV.U32 R68, RZ, RZ, R159 ;  /* 0x000000ffff443224 */ /* 0x001fe400078e009f */
[----:B------:R-:W-:-:S05]  /*3350*/  @P3 IMAD.MOV.U32 R69, RZ, RZ, R151 ;  /* 0x000000ffff453224 */ /* 0x000fca00078e0097 */
[----:B------:R0:W2:Y:S01]  /*3360*/  @P3 LDG.E.U8 R26, desc[UR24][R68.64] ;  /* 0x00000018441a3981 */ /* 0x0000a2000c1e1100 */
[----:B------:R-:W-:Y:S01]  /*3370*/  PRMT R28, RZ, 0x7610, R28 ;  /* 0x00007610ff1c7816 */ /* 0x000fe2000000001c */
[----:B------:R-:W-:Y:S01]  /*3380*/  @!P6 IMAD.MOV.U32 R72, RZ, RZ, R67 ;  /* 0x000000ffff48e224 */ /* 0x000fe200078e0043 */
[----:B0-----:R-:W-:Y:S02]  /*3390*/  IADD3.X R69, PT, PT, R6, UR6, RZ, P1, !PT ;  /* 0x0000000606457c10 */ /* 0x001fe40008ffe4ff */
[----:B------:R-:W-:Y:S02]  /*33a0*/  IADD3 R68, P3, PT, R7, UR5, RZ ;  /* 0x0000000507447c10 */ /* 0x000fe4000ff7e0ff */
[----:B------:R-:W-:Y:S01]  /*33b0*/  ISETP.GT.U32.AND P1, PT, R108, R167, PT ;  /* 0x000000a76c00720c */ /* 0x000fe20003f24070 */
[----:B------:R-:W-:Y:S01]  /*33c0*/  @!P6 IMAD.MOV.U32 R73, RZ, RZ, R69 ;  /* 0x000000ffff49e224 */ /* 0x000fe200078e0045 */
[----:B------:R-:W-:Y:S01]  /*33d0*/  IADD3.X R70, PT, PT, R8, UR6, RZ, P3, !PT ;  /* 0x0000000608467c10 */ /* 0x000fe20009ffe4ff */
[----:B------:R-:W-:Y:S01]  /*33e0*/  VIADD R71, R197, 0xfffffffa ;  /* 0xfffffffac5477836 */ /* 0x000fe20000000000 */
[----:B------:R-:W-:Y:S01]  /*33f0*/  UIMAD UR5, UR8, 0xc, URZ ;  /* 0x0000000c080578a4 */ /* 0x000fe2000f8e02ff */
[----:B------:R-:W-:Y:S01]  /*3400*/  PRMT R25, RZ, 0x7610, R25 ;  /* 0x00007610ff197816 */ /* 0x000fe20000000019 */
[----:B------:R0:W2:Y:S01]  /*3410*/  @!P6 LDG.E.U8 R28, desc[UR24][R72.64] ;  /* 0x00000018481ce981 */ /* 0x0000a2000c1e1100 */
[----:B------:R-:W-:Y:S01]  /*3420*/  @!P2 IMAD.IADD R168, R168, 0x1, -R108 ;  /* 0x00000001a8a8a824 */ /* 0x000fe200078e0a6c */
[----:B------:R-:W-:Y:S01]  /*3430*/  USHF.R.S32.HI UR6, URZ, 0x1f, UR5 ;  /* 0x0000001fff067899 */ /* 0x000fe20008011405 */
[----:B------:R-:W-:-:S02]  /*3440*/  ISETP.GE.U32.AND P3, PT, R71, 0x7fffffdb, PT ;  /* 0x7fffffdb4700780c */ /* 0x000fc40003f66070 */
[----:B------:R-:W-:Y:S01]  /*3450*/  IADD3 R71, P2, PT, R5, UR5, RZ ;  /* 0x0000000505477c10 */ /* 0x000fe2000ff5e0ff */
[----:B0-----:R-:W-:Y:S02]  /*3460*/  @!P6 IMAD.MOV.U32 R72, RZ, RZ, R68 ;  /* 0x000000ffff48e224 */ /* 0x001fe400078e0044 */
[----:B------:R-:W-:Y:S02]  /*3470*/  @!P6 IMAD.MOV.U32 R73, RZ, RZ, R70 ;  /* 0x000000ffff49e224 */ /* 0x000fe400078e0046 */
[----:B------:R-:W-:Y:S01]  /*3480*/  @!P1 IMAD.IADD R167, R167, 0x1, -R108 ;  /* 0x00000001a7a79824 */ /* 0x000fe200078e0a6c */
[----:B------:R-:W-:Y:S02]  /*3490*/  ISETP.GT.U32.AND P1, PT, R108, R145, PT ;  /* 0x000000916c00720c */ /* 0x000fe40003f24070 */
[----:B------:R0:W2:Y:S01]  /*34a0*/  @!P6 LDG.E.U8 R25, desc[UR24][R72.64] ;  /* 0x000000184819e981 */ /* 0x0000a2000c1e1100 */
[----:B------:R-:W-:Y:S01]  /*34b0*/  PRMT R27, RZ, 0x7610, R27 ;  /* 0x00007610ff1b7816 */ /* 0x000fe2000000001b */
[----:B------:R-:W-:Y:S01]  /*34c0*/  @!P4 IMAD.MOV.U32 R76, RZ, RZ, R71 ;  /* 0x000000ffff4cc224 */ /* 0x000fe200078e0047 */
[----:B------:R-:W-:-:S02]  /*34d0*/  SHF.R.U32.HI R75, RZ, 0xb, R192 ;  /* 0x0000000bff4b7819 */ /* 0x000fc400000116c0 */
[----:B0-----:R-:W-:Y:S02]  /*34e0*/  IADD3.X R73, PT, PT, R6, UR6, RZ, P2, !PT ;  /* 0x0000000606497c10 */ /* 0x001fe400097fe4ff */
[----:B------:R-:W-:Y:S02]  /*34f0*/  ISETP.GT.U32.AND P2, PT, R108, R144, PT ;  /* 0x000000906c00720c */ /* 0x000fe40003f44070 */
[----:B------:R-:W-:Y:S01]  /*3500*/  IADD3 R72, P6, PT, R7, UR5, RZ ;  /* 0x0000000507487c10 */ /* 0x000fe2000ffde0ff */
[----:B------:R-:W-:Y:S01]  /*3510*/  @!P4 IMAD.MOV.U32 R77, RZ, RZ, R73 ;  /* 0x000000ffff4dc224 */ /* 0x000fe200078e0049 */
[----:B------:R-:W-:Y:S02]  /*3520*/  UIMAD UR5, UR8, 0x14, URZ ;  /* 0x00000014080578a4 */ /* 0x000fe4000f8e02ff */
[----:B------:R-:W-:Y:S02]  /*3530*/  IADD3.X R74, PT, PT, R8, UR6, RZ, P6, !PT ;  /* 0x00000006084a7c10 */ /* 0x000fe4000b7fe4ff */
[----:B------:R-:W-:Y:S01]  /*3540*/  LOP3.LUT P6, RZ, R75, 0x1, RZ, 0xc0, !PT ;  /* 0x000000014bff7812 */ /* 0x000fe200078cc0ff */
[----:B------:R0:W2:Y:S01]  /*3550*/  @!P4 LDG.E.U8 R27, desc[UR24][R76.64] ;  /* 0x000000184c1bc981 */ /* 0x0000a2000c1e1100 */
[----:B------:R-:W-:Y:S01]  /*3560*/  PRMT R22, RZ, 0x7610, R22 ;  /* 0x00007610ff167816 */ /* 0x000fe20000000016 */
[----:B------:R-:W-:Y:S01]  /*3570*/  USHF.R.S32.HI UR6, URZ, 0x1f, UR5 ;  /* 0x0000001fff067899 */ /* 0x000fe20008011405 */
[--C-:B------:R-:W-:Y:S01]  /*3580*/  @!P1 IMAD.IADD R145, R145, 0x1, -R108.reuse ;  /* 0x0000000191919824 */ /* 0x100fe200078e0a6c */
[----:B------:R-:W-:Y:S01]  /*3590*/  IADD3 R75, P1, PT, R5, UR5, RZ ;  /* 0x00000005054b7c10 */ /* 0x000fe2000ff3e0ff */
[----:B------:R-:W-:Y:S01]  /*35a0*/  @!P2 IMAD.IADD R144, R144, 0x1, -R108 ;  /* 0x000000019090a824 */ /* 0x000fe200078e0a6c */
[----:B------:R-:W-:Y:S01]  /*35b0*/  ISETP.GT.U32.AND P2, PT, R108, R143, PT ;  /* 0x0000008f6c00720c */ /* 0x000fe20003f44070 */
[----:B0-----:R-:W-:-:S02]  /*35c0*/  @!P4 IMAD.MOV.U32 R76, RZ, RZ, R72 ;  /* 0x000000ffff4cc224 */ /* 0x001fc400078e0048 */
[----:B------:R-:W-:-:S05]  /*35d0*/  @!P4 IMAD.MOV.U32 R77, RZ, RZ, R74 ;  /* 0x000000ffff4dc224 */ /* 0x000fca00078e004a */
[----:B------:R0:W2:Y:S01]  /*35e0*/  @!P4 LDG.E.U8 R22, desc[UR24][R76.64] ;  /* 0x000000184c16c981 */ /* 0x0000a2000c1e1100 */
[----:B------:R-:W-:Y:S01]  /*35f0*/  SHF.R.U32.HI R79, RZ, 0x3, R192 ;  /* 0x00000003ff4f7819 */ /* 0x000fe200000116c0 */
[----:B------:R-:W-:Y:S01]  /*3600*/  @P6 IMAD.MOV.U32 R80, RZ, RZ, R75 ;  /* 0x000000ffff506224 */ /* 0x000fe200078e004b */
[----:B------:R-:W-:Y:S02]  /*3610*/  PRMT R24, RZ, 0x7610, R24 ;  /* 0x00007610ff187816 */ /* 0x000fe40000000018 */
[----:B0-----:R-:W-:Y:S02]  /*3620*/  IADD3.X R77, PT, PT, R6, UR6, RZ, P1, !PT ;  /* 0x00000006064d7c10 */ /* 0x001fe40008ffe4ff */
[----:B------:R-:W-:Y:S02]  /*3630*/  ISETP.GT.U32.AND P1, PT, R108, R139, PT ;  /* 0x0000008b6c00720c */ /* 0x000fe40003f24070 */
[----:B------:R-:W-:Y:S01]  /*3640*/  IADD3 R76, P4, PT, R7, UR5, RZ ;  /* 0x00000005074c7c10 */ /* 0x000fe2000ff9e0ff */
[----:B------:R-:W-:Y:S01]  /*3650*/  @P6 IMAD.MOV.U32 R81, RZ, RZ, R77 ;  /* 0x000000ffff516224 */ /* 0x000fe200078e004d */
[----:B------:R-:W-:-:S02]  /*3660*/  UIMAD UR5, UR8, 0x1c, URZ ;  /* 0x0000001c080578a4 */ /* 0x000fc4000f8e02ff */
[----:B------:R-:W-:Y:S02]  /*3670*/  IADD3.X R78, PT, PT, R8, UR6, RZ, P4, !PT ;  /* 0x00000006084e7c10 */ /* 0x000fe4000a7fe4ff */
[----:B------:R-:W-:Y:S01]  /*3680*/  LOP3.LUT P4, RZ, R79, 0x1, RZ, 0xc0, !PT ;  /* 0x000000014fff7812 */ /* 0x000fe2000788c0ff */
[----:B------:R-:W-:Y:S01]  /*3690*/  USHF.R.S32.HI UR6, URZ, 0x1f, UR5 ;  /* 0x0000001fff067899 */ /* 0x000fe20008011405 */
[----:B------:R-:W-:Y:S01]  /*36a0*/  PRMT R20, RZ, 0x7610, R20 ;  /* 0x00007610ff147816 */ /* 0x000fe20000000014 */
[----:B------:R0:W2:Y:S01]  /*36b0*/  @P6 LDG.E.U8 R24, desc[UR24][R80.64] ;  /* 0x0000001850186981 */ /* 0x0000a2000c1e1100 */
[--C-:B------:R-:W-:Y:S01]  /*36c0*/  @!P2 IMAD.IADD R143, R143, 0x1, -R108.reuse ;  /* 0x000000018f8fa824 */ /* 0x100fe200078e0a6c */
[----:B------:R-:W-:Y:S01]  /*36d0*/  IADD3 R163, P2, PT, R5, UR5, RZ ;  /* 0x0000000505a37c10 */ /* 0x000fe2000ff5e0ff */
[----:B------:R-:W-:Y:S01]  /*36e0*/  @!P1 IMAD.IADD R139, R139, 0x1, -R108 ;  /* 0x000000018b8b9824 */ /* 0x000fe200078e0a6c */
[----:B------:R-:W-:Y:S02]  /*36f0*/  ISETP.GT.U32.AND P1, PT, R108, R138, PT ;  /* 0x0000008a6c00720c */ /* 0x000fe40003f24070 */
[----:B------:R-:W-:Y:S01]  /*3700*/  IADD3.X R161, PT, PT, R6, UR6, RZ, P2, !PT ;  /* 0x0000000606a17c10 */ /* 0x000fe200097fe4ff */
[----:B0-----:R-:W-:-:S02]  /*3710*/  @P6 IMAD.MOV.U32 R80, RZ, RZ, R76 ;  /* 0x000000ffff506224 */ /* 0x001fc400078e004c */
[----:B------:R-:W-:Y:S01]  /*3720*/  @P6 IMAD.MOV.U32 R81, RZ, RZ, R78 ;  /* 0x000000ffff516224 */ /* 0x000fe200078e004e */
[----:B------:R-:W-:-:S04]  /*3730*/  ISETP.GT.U32.AND P2, PT, R108, R137, PT ;  /* 0x000000896c00720c */ /* 0x000fc80003f44070 */
[----:B------:R0:W2:Y:S01]  /*3740*/  @P6 LDG.E.U8 R20, desc[UR24][R80.64] ;  /* 0x0000001850146981 */ /* 0x0000a2000c1e1100 */
[----:B------:R-:W-:Y:S02]  /*3750*/  IADD3 R175, P6, PT, R7, UR5, RZ ;  /* 0x0000000507af7c10 */ /* 0x000fe4000ffde0ff */
[----:B------:R-:W-:Y:S01]  /*3760*/  PRMT R23, RZ, 0x7610, R23 ;  /* 0x00007610ff177816 */ /* 0x000fe20000000017 */
[----:B------:R-:W-:Y:S01]  /*3770*/  VIADD R79, R197, 0xfffffff2 ;  /* 0xfffffff2c54f7836 */ /* 0x000fe20000000000 */
[----:B------:R-:W-:Y:S01]  /*3780*/  IADD3.X R173, PT, PT, R8, UR6, RZ, P6, !PT ;  /* 0x0000000608ad7c10 */ /* 0x000fe2000b7fe4ff */
[----:B------:R-:W-:Y:S01]  /*3790*/  UIMAD UR5, UR8, 0x5, URZ ;  /* 0x00000005080578a4 */ /* 0x000fe2000f8e02ff */
[----:B0-----:R-:W-:Y:S02]  /*37a0*/  @P4 IMAD.MOV.U32 R80, RZ, RZ, R163 ;  /* 0x000000ffff504224 */ /* 0x001fe400078e00a3 */
[----:B------:R-:W-:Y:S01]  /*37b0*/  @P4 IMAD.MOV.U32 R81, RZ, RZ, R161 ;  /* 0x000000ffff514224 */ /* 0x000fe200078e00a1 */
[----:B------:R-:W-:Y:S01]  /*37c0*/  PRMT R19, RZ, 0x7610, R19 ;  /* 0x00007610ff137816 */ /* 0x000fe20000000013 */
[----:B------:R-:W-:Y:S01]  /*37d0*/  USHF.R.S32.HI UR6, URZ, 0x1f, UR5 ;  /* 0x0000001fff067899 */ /* 0x000fe20008011405 */
[----:B------:R-:W-:-:S02]  /*37e0*/  ISETP.GE.U32.AND P6, PT, R79, 0x7fffffd3, PT ;  /* 0x7fffffd34f00780c */ /* 0x000fc40003fc6070 */
[----:B------:R0:W2:Y:S01]  /*37f0*/  @P4 LDG.E.U8 R23, desc[UR24][R80.64] ;  /* 0x0000001850174981 */ /* 0x0000a2000c1e1100 */
[--C-:B------:R-:W-:Y:S01]  /*3800*/  @!P1 IMAD.IADD R138, R138, 0x1, -R108.reuse ;  /* 0x000000018a8a9824 */ /* 0x100fe200078e0a6c */
        /* <DEDUP_REMOVED lines=9> */
[----:B------:R-:W-:Y:S01]  /*38a0*/  IADD3 R80, P4, PT, R7, UR5, RZ ;  /* 0x0000000507507c10 */ /* 0x000fe2000ff9e0ff */
[----:B------:R-:W-:Y:S02]  /*38b0*/  VIADD R83, R197, 0xfffffff9 ;  /* 0xfffffff9c5537836 */ /* 0x000fe40000000000 */
[----:B------:R-:W-:Y:S01]  /*38c0*/  @!P3 IMAD.MOV.U32 R85, RZ, RZ, R81 ;  /* 0x000000ffff55b224 */ /* 0x000fe200078e0051 */
[----:B------:R-:W-:Y:S01]  /*38d0*/  IADD3.X R82, PT, PT, R8, UR6, RZ, P4, !PT ;  /* 0x0000000608527c10 */ /* 0x000fe2000a7fe4ff */
[----:B------:R-:W-:Y:S01]  /*38e0*/  UIMAD UR5, UR8, 0xd, URZ ;  /* 0x0000000d080578a4 */ /* 0x000fe2000f8e02ff */
[----:B------:R-:W-:-:S02]  /*38f0*/  PRMT R10, RZ, 0x7610, R10 ;  /* 0x00007610ff0a7816 */ /* 0x000fc4000000000a */
[----:B------:R0:W2:Y:S01]  /*3900*/  @!P3 LDG.E.U8 R21, desc[UR24][R84.64] ;  /* 0x000000185415b981 */ /* 0x0000a2000c1e1100 */
[----:B------:R-:W-:Y:S01]  /*3910*/  USHF.R.S32.HI UR6, URZ, 0x1f, UR5 ;  /* 0x0000001fff067899 */ /* 0x000fe20008011405 */
[----:B------:R-:W-:Y:S01]  /*3920*/  ISETP.GT.U32.AND P1, PT, R108, R135, PT ;  /* 0x000000876c00720c */ /* 0x000fe20003f24070 */
[----:B------:R-:W-:Y:S01]  /*3930*/  @!P2 IMAD.IADD R136, R136, 0x1, -R108 ;  /* 0x000000018888a824 */ /* 0x000fe200078e0a6c */
[----:B------:R-:W-:Y:S02]  /*3940*/  ISETP.GE.U32.AND P4, PT, R83, 0x7fffffda, PT ;  /* 0x7fffffda5300780c */ /* 0x000fe40003f86070 */
[----:B------:R-:W-:Y:S01]  /*3950*/  IADD3 R83, P2, PT, R5, UR5, RZ ;  /* 0x0000000505537c10 */ /* 0x000fe2000ff5e0ff */
[----:B0-----:R-:W-:Y:S02]  /*3960*/  @!P3 IMAD.MOV.U32 R84, RZ, RZ, R80 ;  /* 0x000000ffff54b224 */ /* 0x001fe400078e0050 */
[----:B------:R-:W-:Y:S02]  /*3970*/  @!P3 IMAD.MOV.U32 R85, RZ, RZ, R82 ;  /* 0x000000ffff55b224 */ /* 0x000fe400078e0052 */
[----:B------:R-:W-:-:S03]  /*3980*/  VIADD R86, R197, 0xfffffff1 ;  /* 0xfffffff1c5567836 */ /* 0x000fc60000000000 */
[----:B------:R0:W2:Y:S01]  /*3990*/  @!P3 LDG.E.U8 R10, desc[UR24][R84.64] ;  /* 0x00000018540ab981 */ /* 0x0000a2000c1e1100 */
[----:B------:R-:W-:Y:S01]  /*39a0*/  PRMT R13, RZ, 0x7610, R13 ;  /* 0x00007610ff0d7816 */ /* 0x000fe2000000000d */
[----:B------:R-:W-:Y:S01]  /*39b0*/  @!P6 IMAD.MOV.U32 R88, RZ, RZ, R83 ;  /* 0x000000ffff58e224 */ /* 0x000fe200078e0053 */
[----:B0-----:R-:W-:Y:S02]  /*39c0*/  IADD3.X R85, PT, PT, R6, UR6, RZ, P2, !PT ;  /* 0x0000000606557c10 */ /* 0x001fe400097fe4ff */
[----:B------:R-:W-:Y:S02]  /*39d0*/  IADD3 R84, P3, PT, R7, UR5, RZ ;  /* 0x0000000507547c10 */ /* 0x000fe4000ff7e0ff */
[----:B------:R-:W-:Y:S01]  /*39e0*/  ISETP.GE.U32.AND P2, PT, R86, 0x7fffffd2, PT ;  /* 0x7fffffd25600780c */ /* 0x000fe20003f46070 */
[----:B------:R-:W-:Y:S01]  /*39f0*/  @!P6 IMAD.MOV.U32 R89, RZ, RZ, R85 ;  /* 0x000000ffff59e224 */ /* 0x000fe200078e0055 */
[----:B------:R-:W-:Y:S01]  /*3a00*/  IADD3.X R86, PT, PT, R8, UR6, RZ, P3, !PT ;  /* 0x0000000608567c10 */ /* 0x000fe20009ffe4ff */
[----:B------:R-:W-:Y:S01]  /*3a10*/  @!P1 IMAD.IADD R135, R135, 0x1, -R108 ;  /* 0x0000000187879824 */ /* 0x000fe200078e0a6c */
[----:B------:R-:W-:-:S02]  /*3a20*/  SHF.R.U32.HI R87, RZ, 0xa, R192 ;  /* 0x0000000aff577819 */ /* 0x000fc400000116c0 */
[----:B------:R-:W-:Y:S01]  /*3a30*/  ISETP.GT.U32.AND P1, PT, R108, R129, PT ;  /* 0x000000816c00720c */ /* 0x000fe20003f24070 */
[----:B------:R0:W2:Y:S01]  /*3a40*/  @!P6 LDG.E.U8 R13, desc[UR24][R88.64] ;  /* 0x00000018580de981 */ /* 0x0000a2000c1e1100 */
[----:B------:R-:W-:Y:S01]  /*3a50*/  PRMT R17, RZ, 0x7610, R17 ;  /* 0x00007610ff117816 */ /* 0x000fe20000000011 */
[----:B------:R-:W-:Y:S01]  /*3a60*/  UIMAD UR5, UR8, 0x15, URZ ;  /* 0x00000015080578a4 */ /* 0x000fe2000f8e02ff */
[----:B------:R-:W-:-:S03]  /*3a70*/  LOP3.LUT P3, RZ, R87, 0x1, RZ, 0xc0, !PT ;  /* 0x0000000157ff7812 */ /* 0x000fc6000786c0ff */
[----:B------:R-:W-:Y:S01]  /*3a80*/  USHF.R.S32.HI UR6, URZ, 0x1f, UR5 ;  /* 0x0000001fff067899 */ /* 0x000fe20008011405 */
[----:B0-----:R-:W-:Y:S02]  /*3a90*/  @!P6 IMAD.MOV.U32 R88, RZ, RZ, R84 ;  /* 0x000000ffff58e224 */ /* 0x001fe400078e0054 */
[----:B------:R-:W-:-:S05]  /*3aa0*/  @!P6 IMAD.MOV.U32 R89, RZ, RZ, R86 ;  /* 0x000000ffff59e224 */ /* 0x000fca00078e0056 */
[----:B------:R0:W2:Y:S01]  /*3ab0*/  @!P6 LDG.E.U8 R17, desc[UR24][R88.64] ;  /* 0x000000185811e981 */ /* 0x0000a2000c1e1100 */
[----:B------:R-:W-:Y:S01]  /*3ac0*/  IADD3 R87, P6, PT, R5, UR5, RZ ;  /* 0x0000000505577c10 */ /* 0x000fe2000ffde0ff */
[----:B------:R-:W-:Y:S01]  /*3ad0*/  @!P1 IMAD.IADD R129, R129, 0x1, -R108 ;  /* 0x0000000181819824 */ /* 0x000fe200078e0a6c */
[----:B------:R-:W-:Y:S02]  /*3ae0*/  SHF.R.U32.HI R90, RZ, 0x2, R192 ;  /* 0x00000002ff5a7819 */ /* 0x000fe400000116c0 */
[----:B------:R-:W-:Y:S02]  /*3af0*/  PRMT R18, RZ, 0x7610, R18 ;  /* 0x00007610ff127816 */ /* 0x000fe40000000012 */
[----:B0-----:R-:W-:Y:S02]  /*3b00*/  IADD3.X R89, PT, PT, R6, UR6, RZ, P6, !PT ;  /* 0x0000000606597c10 */ /* 0x001fe4000b7fe4ff */
[----:B------:R-:W-:Y:S01]  /*3b10*/  IADD3 R88, P1, PT, R7, UR5, RZ ;  /* 0x0000000507587c10 */ /* 0x000fe2000ff3e0ff */
[----:B------:R-:W-:Y:S01]  /*3b20*/  @P3 IMAD.MOV.U32 R92, RZ, RZ, R87 ;  /* 0x000000ffff5c3224 */ /* 0x000fe200078e0057 */
[----:B------:R-:W-:Y:S01]  /*3b30*/  LOP3.LUT P6, RZ, R90, 0x1, RZ, 0xc0, !PT ;  /* 0x000000015aff7812 */ /* 0x000fe200078cc0ff */
[----:B------:R-:W-:Y:S01]  /*3b40*/  @P3 IMAD.MOV.U32 R93, RZ, RZ, R89 ;  /* 0x000000ffff5d3224 */ /* 0x000fe200078e0059 */
[----:B------:R-:W-:Y:S01]  /*3b50*/  IADD3.X R90, PT, PT, R8, UR6, RZ, P1, !PT ;  /* 0x00000006085a7c10 */ /* 0x000fe20008ffe4ff */
[----:B------:R-:W-:Y:S01]  /*3b60*/  UIMAD UR15, UR8, 0x1d, URZ ;  /* 0x0000001d080f78a4 */ /* 0x000fe2000f8e02ff */
[----:B------:R-:W-:-:S02]  /*3b70*/  PRMT R15, RZ, 0x7610, R15 ;  /* 0x00007610ff0f7816 */ /* 0x000fc4000000000f */
[----:B------:R0:W2:Y:S01]  /*3b80*/  @P3 LDG.E.U8 R18, desc[UR24][R92.64] ;  /* 0x000000185c123981 */ /* 0x0000a2000c1e1100 */
[----:B------:R-:W-:Y:S01]  /*3b90*/  USHF.R.S32.HI UR17, URZ, 0x1f, UR15 ;  /* 0x0000001fff117899 */ /* 0x000fe2000801140f */
[----:B0-----:R-:W-:Y:S02]  /*3ba0*/  @P3 IMAD.MOV.U32 R92, RZ, RZ, R88 ;  /* 0x000000ffff5c3224 */ /* 0x001fe400078e0058 */
[----:B------:R-:W-:-:S05]  /*3bb0*/  @P3 IMAD.MOV.U32 R93, RZ, RZ, R90 ;  /* 0x000000ffff5d3224 */ /* 0x000fca00078e005a */
[----:B------:R0:W2:Y:S01]  /*3bc0*/  @P3 LDG.E.U8 R15, desc[UR24][R92.64] ;  /* 0x000000185c0f3981 */ /* 0x0000a2000c1e1100 */
[----:B------:R-:W-:-:S04]  /*3bd0*/  IADD3 R179, P3, PT, R5, UR15, RZ ;  /* 0x0000000f05b37c10 */ /* 0x000fc8000ff7e0ff */
[----:B------:R-:W-:Y:S02]  /*3be0*/  IADD3.X R177, PT, PT, R6, UR17, RZ, P3, !PT ;  /* 0x0000001106b17c10 */ /* 0x000fe40009ffe4ff */
[----:B------:R-:W-:Y:S02]  /*3bf0*/  IADD3 R183, P3, PT, R7, UR15, RZ ;  /* 0x0000000f07b77c10 */ /* 0x000fe4000ff7e0ff */
[----:B------:R-:W-:Y:S01]  /*3c00*/  PRMT R16, RZ, 0x7610, R16 ;  /* 0x00007610ff107816 */ /* 0x000fe20000000010 */
[----:B0-----:R-:W-:Y:S01]  /*3c10*/  @P6 IMAD.MOV.U32 R92, RZ, RZ, R179 ;  /* 0x000000ffff5c6224 */ /* 0x001fe200078e00b3 */
[----:B------:R-:W-:Y:S01]  /*3c20*/  IADD3.X R181, PT, PT, R8, UR17, RZ, P3, !PT ;  /* 0x0000001108b57c10 */ /* 0x000fe20009ffe4ff */
[----:B------:R-:W-:Y:S01]  /*3c30*/  @P6 IMAD.MOV.U32 R93, RZ, RZ, R177 ;  /* 0x000000ffff5d6224 */ /* 0x000fe200078e00b1 */
[----:B------:R-:W-:Y:S01]  /*3c40*/  UIMAD UR5, UR8, 0x6, URZ ;  /* 0x00000006080578a4 */ /* 0x000fe2000f8e02ff */
[----:B------:R-:W-:Y:S02]  /*3c50*/  SHF.R.U32.HI R91, RZ, 0x9, R192 ;  /* 0x00000009ff5b7819 */ /* 0x000fe400000116c0 */
[----:B------:R-:W-:Y:S01]  /*3c60*/  PRMT R12, RZ, 0x7610, R12 ;  /* 0x00007610ff0c7816 */ /* 0x000fe2000000000c */
[----:B------:R0:W2:Y:S01]  /*3c70*/  @P6 LDG.E.U8 R16, desc[UR24][R92.64] ;  /* 0x000000185c106981 */ /* 0x0000a2000c1e1100 */
[----:B------:R-:W-:Y:S01]  /*3c80*/  USHF.R.S32.HI UR16, URZ, 0x1f, UR5 ;  /* 0x0000001fff107899 */ /* 0x000fe20008011405 */
[----:B------:R-:W-:Y:S01]  /*3c90*/  LOP3.LUT P1, RZ, R91, 0x1, RZ, 0xc0, !PT ;  /* 0x000000015bff7812 */ /* 0x000fe2000782c0ff */
[----:B------:R-:W-:Y:S01]  /*3ca0*/  UIMAD UR6, UR8, 0xe, URZ ;  /* 0x0000000e080678a4 */ /* 0x000fe2000f8e02ff */
[----:B------:R-:W-:Y:S01]  /*3cb0*/  IADD3 R91, P3, PT, R5, UR5, RZ ;  /* 0x00000005055b7c10 */ /* 0x000fe2000ff7e0ff */
[----:B0-----:R-:W-:-:S02]  /*3cc0*/  @P6 IMAD.MOV.U32 R92, RZ, RZ, R183 ;  /* 0x000000ffff5c6224 */ /* 0x001fc400078e00b7 */
[----:B------:R-:W-:Y:S01]  /*3cd0*/  @P6 IMAD.MOV.U32 R93, RZ, RZ, R181 ;  /* 0x000000ffff5d6224 */ /* 0x000fe200078e00b5 */
[----:B------:R-:W-:-:S04]  /*3ce0*/  USHF.R.S32.HI UR17, URZ, 0x1f, UR6 ;  /* 0x0000001fff117899 */ /* 0x000fc80008011406 */
[----:B------:R0:W2:Y:S01]  /*3cf0*/  @P6 LDG.E.U8 R12, desc[UR24][R92.64] ;  /* 0x000000185c0c6981 */ /* 0x0000a2000c1e1100 */
[----:B------:R-:W-:Y:S01]  /*3d00*/  UIMAD UR14, UR8, 0x16, URZ ;  /* 0x00000016080e78a4 */ /* 0x000fe2000f8e02ff */
[----:B------:R-:W-:Y:S01]  /*3d10*/  PRMT R14, RZ, 0x7610, R14 ;  /* 0x00007610ff0e7816 */ /* 0x000fe2000000000e */
[----:B------:R-:W-:Y:S01]  /*3d20*/  @!P4 IMAD.MOV.U32 R100, RZ, RZ, R91 ;  /* 0x000000ffff64c224 */ /* 0x000fe200078e005b */
[----:B------:R-:W-:Y:S02]  /*3d30*/  SHF.R.U32.HI R98, RZ, 0x1, R192 ;  /* 0x00000001ff627819 */ /* 0x000fe400000116c0 */
[C---:B0-----:R-:W-:Y:S02]  /*3d40*/  IADD3.X R93, PT, PT, R6.reuse, UR16, RZ, P3, !PT ;  /* 0x00000010065d7c10 */ /* 0x041fe40009ffe4ff */
[----:B------:R-:W-:Y:S02]  /*3d50*/  IADD3 R94, P3, PT, R5, UR6, RZ ;  /* 0x00000006055e7c10 */ /* 0x000fe4000ff7e0ff */
[----:B------:R-:W-:Y:S01]  /*3d60*/  IADD3 R92, P6, PT, R7, UR5, RZ ;  /* 0x00000005075c7c10 */ /* 0x000fe2000ffde0ff */
[----:B------:R-:W-:Y:S01]  /*3d70*/  @!P4 IMAD.MOV.U32 R101, RZ, RZ, R93 ;  /* 0x000000ffff65c224 */ /* 0x000fe200078e005d */
[----:B------:R-:W-:Y:S01]  /*3d80*/  USHF.R.S32.HI UR20, URZ, 0x1f, UR14 ;  /* 0x0000001fff147899 */ /* 0x000fe2000801140e */
[----:B------:R-:W-:Y:S01]  /*3d90*/  IADD3.X R97, PT, PT, R6, UR17, RZ, P3, !PT ;  /* 0x0000001106617c10 */ /* 0x000fe20009ffe4ff */
[----:B------:R-:W-:Y:S01]  /*3da0*/  UIMAD UR15, UR8, 0x1e, URZ ;  /* 0x0000001e080f78a4 */ /* 0x000fe2000f8e02ff */
[----:B------:R-:W-:Y:S01]  /*3db0*/  IADD3.X R95, PT, PT, R8, UR16, RZ, P6, !PT ;  /* 0x00000010085f7c10 */ /* 0x000fe2000b7fe4ff */
[----:B------:R0:W2:Y:S01]  /*3dc0*/  @!P4 LDG.E.U8 R14, desc[UR24][R100.64] ;  /* 0x00000018640ec981 */ /* 0x0000a2000c1e1100 */
[----:B------:R-:W-:-:S02]  /*3dd0*/  IADD3 R96, P6, PT, R5, UR14, RZ ;  /* 0x0000000e05607c10 */ /* 0x000fc4000ffde0ff */
[----:B------:R-:W-:Y:S02]  /*3de0*/  LOP3.LUT P3, RZ, R98, 0x1, RZ, 0xc0, !PT ;  /* 0x0000000162ff7812 */ /* 0x000fe4000786c0ff */
[----:B------:R-:W-:Y:S01]  /*3df0*/  PRMT R11, RZ, 0x7610, R11 ;  /* 0x00007610ff0b7816 */ /* 0x000fe2000000000b */
[----:B------:R-:W-:Y:S01]  /*3e00*/  USHF.R.S32.HI UR16, URZ, 0x1f, UR15 ;  /* 0x0000001fff107899 */ /* 0x000fe2000801140f */
[----:B------:R-:W-:Y:S01]  /*3e10*/  IADD3.X R98, PT, PT, R6, UR20, RZ, P6, !PT ;  /* 0x0000001406627c10 */ /* 0x000fe2000b7fe4ff */
[----:B0-----:R-:W-:Y:S02]  /*3e20*/  @!P2 IMAD.MOV.U32 R100, RZ, RZ, R94 ;  /* 0x000000ffff64a224 */ /* 0x001fe400078e005e */
[----:B------:R-:W-:Y:S01]  /*3e30*/  @!P2 IMAD.MOV.U32 R101, RZ, RZ, R97 ;  /* 0x000000ffff65a224 */ /* 0x000fe200078e0061 */
[----:B------:R-:W-:Y:S02]  /*3e40*/  IADD3 R187, P6, PT, R5, UR15, RZ ;  /* 0x0000000f05bb7c10 */ /* 0x000fe4000ffde0ff */
[----:B------:R-:W-:-:S02]  /*3e50*/  PRMT R3, RZ, 0x7610, R3 ;  /* 0x00007610ff037816 */ /* 0x000fc40000000003 */
[----:B------:R0:W2:Y:S01]  /*3e60*/  @!P2 LDG.E.U8 R11, desc[UR24][R100.64] ;  /* 0x00000018640ba981 */ /* 0x0000a2000c1e1100 */
[----:B------:R-:W-:Y:S02]  /*3e70*/  IADD3.X R185, PT, PT, R6, UR16, RZ, P6, !PT ;  /* 0x0000001006b97c10 */ /* 0x000fe4000b7fe4ff */
[----:B------:R-:W-:Y:S01]  /*3e80*/  PRMT R213, RZ, 0x7610, R213 ;  /* 0x00007610ffd57816 */ /* 0x000fe200000000d5 */
[----:B0-----:R-:W-:Y:S02]  /*3e90*/  @P1 IMAD.MOV.U32 R100, RZ, RZ, R96 ;  /* 0x000000ffff641224 */ /* 0x001fe400078e0060 */
[----:B------:R-:W-:-:S05]  /*3ea0*/  @P1 IMAD.MOV.U32 R101, RZ, RZ, R98 ;  /* 0x000000ffff651224 */ /* 0x000fca00078e0062 */
[----:B------:R0:W2:Y:S01]  /*3eb0*/  @P1 LDG.E.U8 R3, desc[UR24][R100.64] ;  /* 0x0000001864031981 */ /* 0x0000a2000c1e1100 */
[----:B------:R-:W-:Y:S01]  /*3ec0*/  PRMT R9, RZ, 0x7610, R9 ;  /* 0x00007610ff097816 */ /* 0x000fe20000000009 */
[----:B0-----:R-:W-:Y:S02]  /*3ed0*/  @P3 IMAD.MOV.U32 R100, RZ, RZ, R187 ;  /* 0x000000ffff643224 */ /* 0x001fe400078e00bb */
[----:B------:R-:W-:Y:S01]  /*3ee0*/  @P3 IMAD.MOV.U32 R101, RZ, RZ, R185 ;  /* 0x000000ffff653224 */ /* 0x000fe200078e00b9 */
[----:B------:R-:W-:-:S04]  /*3ef0*/  ISETP.GT.U32.AND P6, PT, R108, R128, PT ;  /* 0x000000806c00720c */ /* 0x000fc80003fc4070 */
[----:B------:R0:W2:Y:S02]  /*3f00*/  @P3 LDG.E.U8 R213, desc[UR24][R100.64] ;  /* 0x0000001864d53981 */ /* 0x0000a4000c1e1100 */
[----:B0-----:R-:W-:Y:S02]  /*3f10*/  @!P4 IMAD.MOV.U32 R100, RZ, RZ, R92 ;  /* 0x000000ffff64c224 */ /* 0x001fe400078e005c */
[----:B------:R-:W-:-:S05]  /*3f20*/  @!P4 IMAD.MOV.U32 R101, RZ, RZ, R95 ;  /* 0x000000ffff65c224 */ /* 0x000fca00078e005f */
[----:B------:R0:W2:Y:S01]  /*3f30*/  @!P4 LDG.E.U8 R9, desc[UR24][R100.64] ;  /* 0x000000186409c981 */ /* 0x0000a2000c1e1100 */
[----:B------:R-:W-:Y:S02]  /*3f40*/  IADD3 R99, P4, PT, R7, UR6, RZ ;  /* 0x0000000607637c10 */ /* 0x000fe4000ff9e0ff */
[----:B------:R-:W-:Y:S01]  /*3f50*/  PRMT R4, RZ, 0x7610, R4 ;  /* 0x00007610ff047816 */ /* 0x000fe20000000004 */
[----:B------:R-:W-:Y:S01]  /*3f60*/  @!P6 IMAD.IADD R128, R128, 0x1, -R108 ;  /* 0x000000018080e824 */ /* 0x000fe200078e0a6c */
[----:B0-----:R-:W-:Y:S02]  /*3f70*/  IADD3.X R100, PT, PT, R8, UR17, RZ, P4, !PT ;  /* 0x0000001108647c10 */ /* 0x001fe4000a7fe4ff */
[C---:B------:R-:W-:Y:S01]  /*3f80*/  ISETP.GT.U32.AND P4, PT, R108.reuse, R126, PT ;  /* 0x0000007e6c00720c */ /* 0x040fe20003f84070 */
[----:B------:R-:W-:Y:S02]  /*3f90*/  @!P2 IMAD.MOV.U32 R102, RZ, RZ, R99 ;  /* 0x000000ffff66a224 */ /* 0x000fe400078e0063 */
[----:B------:R-:W-:Y:S01]  /*3fa0*/  @!P2 IMAD.MOV.U32 R103, RZ, RZ, R100 ;  /* 0x000000ffff67a224 */ /* 0x000fe200078e0064 */
[----:B------:R-:W-:Y:S01]  /*3fb0*/  ISETP.GT.U32.AND P6, PT, R108, R127, PT ;  /* 0x0000007f6c00720c */ /* 0x000fe20003fc4070 */
[----:B------:R-:W-:Y:S01]  /*3fc0*/  VIADD R104, R197, 0xfffffff8 ;  /* 0xfffffff8c5687836 */ /* 0x000fe20000000000 */
[----:B------:R-:W-:-:S02]  /*3fd0*/  UIMAD UR5, UR8, 0x7, URZ ;  /* 0x00000007080578a4 */ /* 0x000fc4000f8e02ff */
[----:B------:R0:W2:Y:S02]  /*3fe0*/  @!P2 LDG.E.U8 R4, desc[UR24][R102.64] ;  /* 0x000000186604a981 */ /* 0x0000a4000c1e1100 */
[----:B------:R-:W-:Y:S01]  /*3ff0*/  ISETP.GE.U32.AND P2, PT, R104, 0x7fffffd9, PT ;  /* 0x7fffffd96800780c */ /* 0x000fe20003f46070 */
[----:B------:R-:W-:Y:S02]  /*4000*/  USHF.R.S32.HI UR6, URZ, 0x1f, UR5 ;  /* 0x0000001fff067899 */ /* 0x000fe40008011405 */
[----:B------:R-:W-:Y:S01]  /*4010*/  @!P4 IMAD.IADD R126, R126, 0x1, -R108 ;  /* 0x000000017e7ec824 */ /* 0x000fe200078e0a6c */
[----:B0-----:R-:W-:-:S03]  /*4020*/  IADD3 R102, P4, PT, R5, UR5, RZ ;  /* 0x0000000505667c10 */ /* 0x001fc6000ff9e0ff */
[----:B------:R-:W-:Y:S01]  /*4030*/  @!P6 IMAD.IADD R127, R127, 0x1, -R108 ;  /* 0x000000017f7fe824 */ /* 0x000fe200078e0a6c */
[----:B------:R-:W-:Y:S02]  /*4040*/  IADD3 R101, P6, PT, R7, UR14, RZ ;  /* 0x0000000e07657c10 */ /* 0x000fe4000ffde0ff */
[----:B------:R-:W-:-:S03]  /*4050*/  IADD3.X R104, PT, PT, R6, UR6, RZ, P4, !PT ;  /* 0x0000000606687c10 */ /* 0x000fc6000a7fe4ff */
[----:B------:R-:W-:Y:S01]  /*4060*/  @!P2 IMAD.MOV.U32 R198, RZ, RZ, R102 ;  /* 0x000000ffffc6a224 */ /* 0x000fe200078e0066 */
[----:B------:R-:W-:Y:S02]  /*4070*/  PRMT R214, RZ, 0x7610, R214 ;  /* 0x00007610ffd67816 */ /* 0x000fe400000000d6 */
[----:B------:R-:W-:Y:S01]  /*4080*/  IADD3.X R103, PT, PT, R8, UR20, RZ, P6, !PT ;  /* 0x0000001408677c10 */ /* 0x000fe2000b7fe4ff */
[----:B------:R-:W-:Y:S01]  /*4090*/  @!P2 IMAD.MOV.U32 R199, RZ, RZ, R104 ;  /* 0x000000ffffc7a224 */ /* 0x000fe200078e0068 */
[----:B------:R-:W-:-:S04]  /*40a0*/  PRMT R2, RZ, 0x7610, R2 ;  /* 0x00007610ff027816 */ /* 0x000fc80000000002 */
[----:B------:R0:W3:Y:S02]  /*40b0*/  @!P2 LDG.E.U8 R214, desc[UR24][R198.64] ;  /* 0x00000018c6d6a981 */ /* 0x0000e4000c1e1100 */
[----:B0-----:R-:W-:Y:S02]  /*40c0*/  @P1 IMAD.MOV.U32 R198, RZ, RZ, R101 ;  /* 0x000000ffffc61224 */ /* 0x001fe400078e0065 */
[----:B------:R-:W-:-:S05]  /*40d0*/  @P1 IMAD.MOV.U32 R199, RZ, RZ, R103 ;  /* 0x000000ffffc71224 */ /* 0x000fca00078e0067 */
[----:B------:R0:W3:Y:S01]  /*40e0*/  @P1 LDG.E.U8 R2, desc[UR24][R198.64] ;  /* 0x00000018c6021981 */ /* 0x0000e2000c1e1100 */
[----:B------:R-:W-:-:S04]  /*40f0*/  IADD3 R191, P1, PT, R7, UR15, RZ ;  /* 0x0000000f07bf7c10 */ /* 0x000fc8000ff3e0ff */
[----:B------:R-:W-:Y:S02]  /*4100*/  IADD3.X R189, PT, PT, R8, UR16, RZ, P1, !PT ;  /* 0x0000001008bd7c10 */ /* 0x000fe40008ffe4ff */
[----:B------:R-:W-:Y:S01]  /*4110*/  PRMT R212, RZ, 0x7610, R212 ;  /* 0x00007610ffd47816 */ /* 0x000fe200000000d4 */
[----:B0-----:R-:W-:Y:S02]  /*4120*/  @P3 IMAD.MOV.U32 R198, RZ, RZ, R191 ;  /* 0x000000ffffc63224 */ /* 0x001fe400078e00bf */
[----:B------:R-:W-:-:S05]  /*4130*/  @P3 IMAD.MOV.U32 R199, RZ, RZ, R189 ;  /* 0x000000ffffc73224 */ /* 0x000fca00078e00bd */
[----:B------:R0:W3:Y:S01]  /*4140*/  @P3 LDG.E.U8 R212, desc[UR24][R198.64] ;  /* 0x00000018c6d43981 */ /* 0x0000e2000c1e1100 */
[C---:B------:R-:W-:Y:S02]  /*4150*/  ISETP.GT.U32.AND P4, PT, R108.reuse, R121, PT ;  /* 0x000000796c00720c */ /* 0x040fe40003f84070 */
[C---:B------:R-:W-:Y:S02]  /*4160*/  ISETP.GT.U32.AND P6, PT, R108.reuse, R125, PT ;  /* 0x0000007d6c00720c */ /* 0x040fe40003fc4070 */
[----:B------:R-:W-:-:S09]  /*4170*/  ISETP.GT.U32.AND P1, PT, R108, R155, PT ;  /* 0x0000009b6c00720c */ /* 0x000fd20003f24070 */
[--C-:B------:R-:W-:Y:S01]  /*4180*/  @!P4 IMAD.IADD R121, R121, 0x1, -R108.reuse ;  /* 0x000000017979c824 */ /* 0x100fe200078e0a6c */
[C---:B------:R-:W-:Y:S01]  /*4190*/  ISETP.GT.U32.AND P4, PT, R108.reuse, R119, PT ;  /* 0x000000776c00720c */ /* 0x040fe20003f84070 */
[--C-:B------:R-:W-:Y:S01]  /*41a0*/  @!P6 IMAD.IADD R125, R125, 0x1, -R108.reuse ;  /* 0x000000017d7de824 */ /* 0x100fe200078e0a6c */
[C---:B------:R-:W-:Y:S01]  /*41b0*/  ISETP.GT.U32.AND P6, PT, R108.reuse, R120, PT ;  /* 0x000000786c00720c */ /* 0x040fe20003fc4070 */
[----:B------:R-:W-:Y:S01]  /*41c0*/  @!P1 IMAD.IADD R155, R155, 0x1, -R108 ;  /* 0x000000019b9b9824 */ /* 0x000fe200078e0a6c */
[----:B------:R-:W-:Y:S02]  /*41d0*/  IADD3 R105, P1, PT, R7, UR5, RZ ;  /* 0x0000000507697c10 */ /* 0x000fe4000ff3e0ff */
[----:B------:R-:W-:-:S07]  /*41e0*/  ISETP.GT.U32.AND P3, PT, R108, R153, PT ;  /* 0x000000996c00720c */ /* 0x000fce0003f64070 */
[--C-:B------:R-:W-:Y:S01]  /*41f0*/  @!P4 IMAD.IADD R119, R119, 0x1, -R108.reuse ;  /* 0x000000017777c824 */ /* 0x100fe200078e0a6c */
[----:B------:R-:W-:Y:S01]  /*4200*/  ISETP.GT.U32.AND P4, PT, R108, R152, PT ;  /* 0x000000986c00720c */ /* 0x000fe20003f84070 */
[--C-:B------:R-:W-:Y:S01]  /*4210*/  @!P6 IMAD.IADD R120, R120, 0x1, -R108.reuse ;  /* 0x000000017878e824 */ /* 0x100fe200078e0a6c */
[----:B------:R-:W-:Y:S02]  /*4220*/  IADD3.X R106, PT, PT, R8, UR6, RZ, P1, !PT ;  /* 0x00000006086a7c10 */ /* 0x000fe40008ffe4ff */
[----:B------:R-:W-:Y:S02]  /*4230*/  ISETP.GT.U32.AND P6, PT, R108, R154, PT ;  /* 0x0000009a6c00720c */ /* 0x000fe40003fc4070 */
[----:B------:R-:W-:Y:S01]  /*4240*/  ISETP.GE.AND P1, PT, R107, RZ, PT ;  /* 0x000000ff6b00720c */ /* 0x000fe20003f26270 */
[----:B------:R-:W-:Y:S01]  /*4250*/  VIADD R107, R197, 0xfffffff0 ;  /* 0xfffffff0c56b7836 */ /* 0x000fe20000000000 */
[----:B------:R-:W-:Y:S01]  /*4260*/  UIMAD UR5, UR8, 0xf, URZ ;  /* 0x0000000f080578a4 */ /* 0x000fe2000f8e02ff */
[----:B------:R-:W-:-:S04]  /*4270*/  @!P3 IMAD.IADD R153, R153, 0x1, -R108 ;  /* 0x000000019999b824 */ /* 0x000fc800078e0a6c */
[----:B------:R-:W-:Y:S01]  /*4280*/  @!P4 IMAD.IADD R152, R152, 0x1, -R108 ;  /* 0x000000019898c824 */ /* 0x000fe200078e0a6c */
[----:B------:R-:W-:Y:S01]  /*4290*/  ISETP.GE.U32.AND P4, PT, R107, 0x7fffffd1, PT ;  /* 0x7fffffd16b00780c */ /* 0x000fe20003f86070 */
[----:B------:R-:W-:Y:S02]  /*42a0*/  USHF.R.S32.HI UR6, URZ, 0x1f, UR5 ;  /* 0x0000001fff067899 */ /* 0x000fe40008011405 */
[----:B------:R-:W-:Y:S01]  /*42b0*/  IADD3 R107, P3, PT, R5, UR5, RZ ;  /* 0x00000005056b7c10 */ /* 0x000fe2000ff7e0ff */
[----:B0-----:R-:W-:Y:S01]  /*42c0*/  @!P2 IMAD.MOV.U32 R198, RZ, RZ, R105 ;  /* 0x000000ffffc6a224 */ /* 0x001fe200078e0069 */
[----:B------:R-:W-:Y:S01]  /*42d0*/  PRMT R0, RZ, 0x7610, R0 ;  /* 0x00007610ff007816 */ /* 0x000fe20000000000 */
[----:B------:R-:W-:Y:S02]  /*42e0*/  @!P2 IMAD.MOV.U32 R199, RZ, RZ, R106 ;  /* 0x000000ffffc7a224 */ /* 0x000fe400078e006a */
[----:B------:R-:W-:Y:S01]  /*42f0*/  @!P6 IMAD.IADD R154, R154, 0x1, -R108 ;  /* 0x000000019a9ae824 */ /* 0x000fe200078e0a6c */
[----:B------:R-:W-:-:S02]  /*4300*/  IADD3.X R108, PT, PT, R6, UR6, RZ, P3, !PT ;  /* 0x00000006066c7c10 */ /* 0x000fc40009ffe4ff */
[----:B------:R0:W4:Y:S01]  /*4310*/  @!P2 LDG.E.U8 R0, desc[UR24][R198.64] ;  /* 0x00000018c600a981 */ /* 0x000122000c1e1100 */
[----:B------:R-:W-:Y:S01]  /*4320*/  ISETP.GE.AND P6, PT, R196, RZ, PT ;  /* 0x000000ffc400720c */ /* 0x000fe20003fc6270 */
[----:B------:R-:W-:Y:S01]  /*4330*/  @!P4 IMAD.MOV.U32 R196, RZ, RZ, R107 ;  /* 0x000000ffffc4c224 */ /* 0x000fe200078e006b */
[----:B------:R-:W-:Y:S01]  /*4340*/  ISETP.GE.AND P2, PT, R195, RZ, PT ;  /* 0x000000ffc300720c */ /* 0x000fe20003f46270 */
[----:B------:R-:W-:Y:S01]  /*4350*/  @!P4 IMAD.MOV.U32 R197, RZ, RZ, R108 ;  /* 0x000000ffffc5c224 */ /* 0x000fe200078e006c */
[----:B0-----:R-:W-:Y:S01]  /*4360*/  PRMT R198, RZ, 0x7610, R198 ;  /* 0x00007610ffc67816 */ /* 0x001fe200000000c6 */
[----:B------:R-:W-:-:S05]  /*4370*/  IMAD.MOV.U32 R209, RZ, RZ, R194 ;  /* 0x000000ffffd17224 */ /* 0x000fca00078e00c2 */
[----:B------:R0:W4:Y:S05]  /*4380*/  @!P4 LDG.E.U8 R198, desc[UR24][R196.64] ;  /* 0x00000018c4c6c981 */ /* 0x00012a000c1e1100 */
[----:B------:R-:W-:Y:S02]  /*4390*/  @!P2 IMAD.MOV R209, RZ, RZ, -R209 ;  /* 0x000000ffffd1a224 */ /* 0x000fe400078e0ad1 */
[----:B0-----:R-:W-:-:S04]  /*43a0*/  IMAD.MOV.U32 R196, RZ, RZ, R193 ;  /* 0x000000ffffc47224 */ /* 0x001fc800078e00c1 */
[----:B------:R-:W-:Y:S01]  /*43b0*/  @!P1 IMAD.MOV R196, RZ, RZ, -R196 ;  /* 0x000000ffffc49224 */ /* 0x000fe200078e0ac4 */
[----:B------:R-:W-:Y:S02]  /*43c0*/  ISETP.GE.AND P1, PT, R109, RZ, PT ;  /* 0x000000ff6d00720c */ /* 0x000fe40003f26270 */
[----:B------:R-:W-:Y:S02]  /*43d0*/  IADD3 R109, P3, PT, R7, UR5, RZ ;  /* 0x00000005076d7c10 */ /* 0x000fe4000ff7e0ff */
[----:B------:R-:W-:Y:S02]  /*43e0*/  ISETP.GE.AND P2, PT, R110, RZ, PT ;  /* 0x000000ff6e00720c */ /* 0x000fe40003f46270 */
[----:B------:R-:W-:Y:S02]  /*43f0*/  IADD3.X R110, PT, PT, R8, UR6, RZ, P3, !PT ;  /* 0x00000006086e7c10 */ /* 0x000fe40009ffe4ff */
[----:B------:R-:W-:Y:S01]  /*4400*/  ISETP.GE.AND P3, PT, R186, RZ, PT ;  /* 0x000000ffba00720c */ /* 0x000fe20003f66270 */
[----:B------:R-:W-:Y:S01]  /*4410*/  @!P4 IMAD.MOV.U32 R194, RZ, RZ, R109 ;  /* 0x000000ffffc2c224 */ /* 0x000fe200078e006d */
[----:B------:R-:W-:Y:S01]  /*4420*/  PRMT R186, RZ, 0x7610, R186 ;  /* 0x00007610ffba7816 */ /* 0x000fe200000000ba */
[----:B------:R-:W-:Y:S01]  /*4430*/  @!P4 IMAD.MOV.U32 R195, RZ, RZ, R110 ;  /* 0x000000ffffc3c224 */ /* 0x000fe200078e006e */
[----:B------:R-:W-:Y:S01]  /*4440*/  UIMAD UR5, UR8, 0x17, URZ ;  /* 0x00000017080578a4 */ /* 0x000fe2000f8e02ff */
[----:B------:R-:W-:-:S03]  /*4450*/  SHF.R.U32.HI R192, RZ, 0x8, R192 ;  /* 0x00000008ffc07819 */ /* 0x000fc600000116c0 */
[----:B------:R0:W4:Y:S01]  /*4460*/  @!P4 LDG.E.U8 R186, desc[UR24][R194.64] ;  /* 0x00000018c2bac981 */ /* 0x000122000c1e1100 */
[----:B------:R-:W-:Y:S01]  /*4470*/  ISETP.GE.AND P4, PT, R188, RZ, PT ;  /* 0x000000ffbc00720c */ /* 0x000fe20003f86270 */
[----:B------:R-:W-:Y:S01]  /*4480*/  IMAD.MOV.U32 R188, RZ, RZ, R112 ;  /* 0x000000ffffbc7224 */ /* 0x000fe200078e0070 */
[----:B------:R-:W-:Y:S01]  /*4490*/  USHF.R.S32.HI UR6, URZ, 0x1f, UR5 ;  /* 0x0000001fff067899 */ /* 0x000fe20008011405 */
[----:B------:R-:W-:Y:S02]  /*44a0*/  IMAD.MOV.U32 R210, RZ, RZ, R184 ;  /* 0x000000ffffd27224 */ /* 0x000fe400078e00b8 */
[----:B0-----:R-:W-:Y:S02]  /*44b0*/  IMAD.MOV.U32 R194, RZ, RZ, R111 ;  /* 0x000000ffffc27224 */ /* 0x001fe400078e006f */
[----:B------:R-:W-:Y:S02]  /*44c0*/  @!P1 IMAD.MOV R188, RZ, RZ, -R188 ;  /* 0x000000ffffbc9224 */ /* 0x000fe400078e0abc */
[----:B------:R-:W-:Y:S01]  /*44d0*/  @!P6 IMAD.MOV R194, RZ, RZ, -R194 ;  /* 0x000000ffffc2e224 */ /* 0x000fe200078e0ac2 */
[----:B------:R-:W-:-:S02]  /*44e0*/  IADD3 R111, P6, PT, R5, UR5, RZ ;  /* 0x00000005056f7c10 */ /* 0x000fc4000ffde0ff */
[----:B------:R-:W-:Y:S01]  /*44f0*/  LOP3.LUT P1, RZ, R192, 0x1, RZ, 0xc0, !PT ;  /* 0x00000001c0ff7812 */ /* 0x000fe2000782c0ff */
[----:B------:R-:W-:Y:S01]  /*4500*/  @!P3 IMAD.MOV R182, RZ, RZ, -R182 ;  /* 0x000000ffffb6b224 */ /* 0x000fe200078e0ab6 */
[----:B------:R-:W-:Y:S01]  /*4510*/  IADD3.X R112, PT, PT, R6, UR6, RZ, P6, !PT ;  /* 0x0000000606707c10 */ /* 0x000fe2000b7fe4ff */
[----:B------:R-:W-:Y:S01]  /*4520*/  @!P2 IMAD.MOV R210, RZ, RZ, -R210 ;  /* 0x000000ffffd2a224 */ /* 0x000fe200078e0ad2 */
[----:B------:R-:W-:Y:S02]  /*4530*/  ISETP.GE.AND P3, PT, R113, RZ, PT ;  /* 0x000000ff7100720c */ /* 0x000fe40003f66270 */
[----:B------:R-:W-:Y:S02]  /*4540*/  IADD3 R113, P6, PT, R7, UR5, RZ ;  /* 0x0000000507717c10 */ /* 0x000fe4000ffde0ff */
[----:B------:R-:W-:Y:S01]  /*4550*/  ISETP.GE.AND P2, PT, R190, RZ, PT ;  /* 0x000000ffbe00720c */ /* 0x000fe20003f46270 */
[----:B------:R-:W-:Y:S01]  /*4560*/  IMAD.MOV.U32 R190, RZ, RZ, R117 ;  /* 0x000000ffffbe7224 */ /* 0x000fe200078e0075 */
[----:B------:R-:W-:-:S03]  /*4570*/  IADD3.X R114, PT, PT, R8, UR6, RZ, P6, !PT ;  /* 0x0000000608727c10 */ /* 0x000fc6000b7fe4ff */
[----:B------:R-:W-:Y:S01]  /*4580*/  @!P4 IMAD.MOV R190, RZ, RZ, -R190 ;  /* 0x000000ffffbec224 */ /* 0x000fe200078e0abe */
[----:B------:R-:W-:Y:S01]  /*4590*/  ISETP.GE.AND P4, PT, R180, RZ, PT ;  /* 0x000000ffb400720c */ /* 0x000fe20003f86270 */
[----:B------:R-:W-:Y:S01]  /*45a0*/  @P1 IMAD.MOV.U32 R192, RZ, RZ, R111 ;  /* 0x000000ffffc01224 */ /* 0x000fe200078e006f */
[----:B------:R-:W-:Y:S01]  /*45b0*/  PRMT R184, RZ, 0x7610, R184 ;  /* 0x00007610ffb87816 */ /* 0x000fe200000000b8 */
[----:B------:R-:W-:Y:S01]  /*45c0*/  @P1 IMAD.MOV.U32 R193, RZ, RZ, R112 ;  /* 0x000000ffffc11224 */ /* 0x000fe200078e0070 */
[----:B------:R-:W-:Y:S01]  /*45d0*/  ISETP.GE.AND P6, PT, R116, RZ, PT ;  /* 0x000000ff7400720c */ /* 0x000fe20003fc6270 */
[----:B------:R-:W-:Y:S01]  /*45e0*/  @P1 IMAD.MOV.U32 R116, RZ, RZ, R113 ;  /* 0x000000ffff741224 */ /* 0x000fe200078e0071 */
[----:B------:R-:W-:Y:S01]  /*45f0*/  PRMT R180, RZ, 0x7610, R180 ;  /* 0x00007610ffb47816 */ /* 0x000fe200000000b4 */
[----:B------:R-:W-:Y:S01]  /*4600*/  @P1 IMAD.MOV.U32 R117, RZ, RZ, R114 ;  /* 0x000000ffff751224 */ /* 0x000fe200078e0072 */
[----:B------:R0:W4:Y:S01]  /*4610*/  @P1 LDG.E.U8 R184, desc[UR24][R192.64] ;  /* 0x00000018c0b81981 */ /* 0x000122000c1e1100 */
[----:B------:R-:W-:-:S03]  /*4620*/  UIMAD UR5, UR8, 0x1f, URZ ;  /* 0x0000001f080578a4 */ /* 0x000fc6000f8e02ff */
[----:B------:R1:W4:Y:S01]  /*4630*/  @P1 LDG.E.U8 R180, desc[UR24][R116.64] ;  /* 0x0000001874b41981 */ /* 0x000322000c1e1100 */
[----:B------:R-:W-:Y:S01]  /*4640*/  ISETP.GE.AND P1, PT, R174, RZ, PT ;  /* 0x000000ffae00720c */ /* 0x000fe20003f26270 */
[----:B------:R-:W-:Y:S01]  /*4650*/  USHF.R.S32.HI UR6, URZ, 0x1f, UR5 ;  /* 0x0000001fff067899 */ /* 0x000fe20008011405 */
[----:B------:R-:W-:Y:S01]  /*4660*/  @!P4 IMAD.MOV R172, RZ, RZ, -R172 ;  /* 0x000000ffffacc224 */ /* 0x000fe200078e0aac */
[----:B------:R-:W-:-:S04]  /*4670*/  IADD3 R195, P4, PT, R5, UR5, RZ ;  /* 0x0000000505c37c10 */ /* 0x000fc8000ff9e0ff */
[----:B0-----:R-:W-:Y:S01]  /*4680*/  IADD3.X R193, PT, PT, R6, UR6, RZ, P4, !PT ;  /* 0x0000000606c17c10 */ /* 0x001fe2000a7fe4ff */
[--C-:B------:R-:W-:Y:S01]  /*4690*/  IMAD.MOV.U32 R192, RZ, RZ, R170.reuse ;  /* 0x000000ffffc07224 */ /* 0x100fe200078e00aa */
[----:B------:R-:W-:-:S04]  /*46a0*/  PRMT R170, RZ, 0x7610, R170 ;  /* 0x00007610ffaa7816 */ /* 0x000fc800000000aa */
[----:B------:R-:W-:Y:S01]  /*46b0*/  @!P1 IMAD.MOV R167, RZ, RZ, -R167 ;  /* 0x000000ffffa79224 */ /* 0x000fe200078e0aa7 */
[----:B------:R-:W-:Y:S01]  /*46c0*/  IADD3 R199, P1, PT, R7, UR5, RZ ;  /* 0x0000000507c77c10 */ /* 0x000fe2000ff3e0ff */
[----:B-1----:R-:W-:Y:S02]  /*46d0*/  @!P0 IMAD.MOV.U32 R116, RZ, RZ, R195 ;  /* 0x000000ffff748224 */ /* 0x002fe400078e00c3 */
[----:B------:R-:W-:Y:S01]  /*46e0*/  @!P0 IMAD.MOV.U32 R117, RZ, RZ, R193 ;  /* 0x000000ffff758224 */ /* 0x000fe200078e00c1 */
[----:B------:R-:W-:Y:S02]  /*46f0*/  IADD3.X R197, PT, PT, R8, UR6, RZ, P1, !PT ;  /* 0x0000000608c57c10 */ /* 0x000fe40008ffe4ff */
[----:B------:R-:W-:Y:S02]  /*4700*/  ISETP.GE.AND P1, PT, R165, RZ, PT ;  /* 0x000000ffa500720c */ /* 0x000fe40003f26270 */
[----:B------:R0:W4:Y:S01]  /*4710*/  @!P0 LDG.E.U8 R170, desc[UR24][R116.64] ;  /* 0x0000001874aa8981 */ /* 0x000122000c1e1100 */
[----:B------:R-:W-:Y:S01]  /*4720*/  PRMT R165, RZ, 0x7610, R165 ;  /* 0x00007610ffa57816 */ /* 0x000fe200000000a5 */
[----:B------:R-:W-:Y:S01]  /*4730*/  @!P2 IMAD.MOV R192, RZ, RZ, -R192 ;  /* 0x000000ffffc0a224 */ /* 0x000fe200078e0ac0 */
[----:B------:R-:W-:Y:S01]  /*4740*/  ISETP.GE.AND P2, PT, R176, RZ, PT ;  /* 0x000000ffb000720c */ /* 0x000fe20003f46270 */
[----:B------:R-:W-:Y:S01]  /*4750*/  @!P3 IMAD.MOV R171, RZ, RZ, -R171 ;  /* 0x000000ffffabb224 */ /* 0x000fe200078e0aab */
[----:B------:R-:W-:-:S02]  /*4760*/  ISETP.GE.AND P3, PT, R178, RZ, PT ;  /* 0x000000ffb200720c */ /* 0x000fc40003f66270 */
[----:B------:R-:W-:Y:S01]  /*4770*/  ISETP.GE.AND P4, PT, R166, RZ, PT ;  /* 0x000000ffa600720c */ /* 0x000fe20003f86270 */
[----:B0-----:R-:W-:Y:S02]  /*4780*/  @!P0 IMAD.MOV.U32 R116, RZ, RZ, R199 ;  /* 0x000000ffff748224 */ /* 0x001fe400078e00c7 */
[----:B------:R-:W-:-:S05]  /*4790*/  @!P0 IMAD.MOV.U32 R117, RZ, RZ, R197 ;  /* 0x000000ffff758224 */ /* 0x000fca00078e00c5 */
[----:B------:R0:W4:Y:S01]  /*47a0*/  @!P0 LDG.E.U8 R165, desc[UR24][R116.64] ;  /* 0x0000001874a58981 */ /* 0x000122000c1e1100 */
[----:B------:R-:W-:Y:S01]  /*47b0*/  ISETP.GE.AND P0, PT, R142, RZ, PT ;  /* 0x000000ff8e00720c */ /* 0x000fe20003f06270 */
[----:B------:R-:W-:Y:S01]  /*47c0*/  @!P2 IMAD.MOV R145, RZ, RZ, -R145 ;  /* 0x000000ffff91a224 */ /* 0x000fe200078e0a91 */
[----:B------:R-:W-:Y:S01]  /*47d0*/  ISETP.GE.AND P2, PT, R141, RZ, PT ;  /* 0x000000ff8d00720c */ /* 0x000fe20003f46270 */
[----:B------:R-:W-:Y:S01]  /*47e0*/  @!P3 IMAD.MOV R144, RZ, RZ, -R144 ;  /* 0x000000ffff90b224 */ /* 0x000fe200078e0a90 */
[----:B------:R-:W-:Y:S01]  /*47f0*/  ISETP.GE.AND P3, PT, R140, RZ, PT ;  /* 0x000000ff8c00720c */ /* 0x000fe20003f66270 */
[----:B------:R-:W-:Y:S01]  /*4800*/  @!P4 IMAD.MOV R143, RZ, RZ, -R143 ;  /* 0x000000ffff8fc224 */ /* 0x000fe200078e0a8f */
[----:B------:R-:W-:Y:S01]  /*4810*/  ISETP.GE.AND P4, PT, R134, RZ, PT ;  /* 0x000000ff8600720c */ /* 0x000fe20003f86270 */
[----:B------:R-:W-:Y:S01]  /*4820*/  @!P1 IMAD.MOV R138, RZ, RZ, -R138 ;  /* 0x000000ffff8a9224 */ /* 0x000fe200078e0a8a */
[----:B------:R-:W-:-:S05]  /*4830*/  ISETP.GE.AND P1, PT, R133, RZ, PT ;  /* 0x000000ff8500720c */ /* 0x000fca0003f26270 */
[----:B------:R-:W-:Y:S01]  /*4840*/  @!P0 IMAD.MOV R137, RZ, RZ, -R137 ;  /* 0x000000ffff898224 */ /* 0x000fe200078e0a89 */
[----:B------:R-:W-:Y:S01]  /*4850*/  ISETP.GE.AND P0, PT, R132, RZ, PT ;  /* 0x000000ff8400720c */ /* 0x000fe20003f06270 */
[----:B------:R-:W-:-:S04]  /*4860*/  @!UP1 UIADD3 UR4, UPT, UPT, -UR4, 0x100000, URZ ;  /* 0x0010000004049890 */ /* 0x000fc8000fffe1ff */
[----:B------:R-:W-:Y:S02]  /*4870*/  @!UP1 USHF.L.U32 UR5, UR4, 0xb, URZ ;  /* 0x0000000b04059899 */ /* 0x000fe400080006ff */
[----:B------:R-:W-:Y:S01]  /*4880*/  @!UP1 USHF.L.U32 UR4, UR4, 0x1, URZ ;  /* 0x0000000104049899 */ /* 0x000fe200080006ff */
[----:B------:R-:W-:Y:S01]  /*4890*/  @!P2 IMAD.MOV R136, RZ, RZ, -R136 ;  /* 0x000000ffff88a224 */ /* 0x000fe200078e0a88 */
[----:B------:R-:W-:Y:S01]  /*48a0*/  ISETP.GE.AND P2, PT, R131, RZ, PT ;  /* 0x000000ff8300720c */ /* 0x000fe20003f46270 */
[----:B------:R-:W-:Y:S01]  /*48b0*/  @!P3 IMAD.MOV R135, RZ, RZ, -R135 ;  /* 0x000000ffff87b224 */ /* 0x000fe200078e0a87 */
[----:B------:R-:W-:Y:S01]  /*48c0*/  ISETP.GE.AND P3, PT, R130, RZ, PT ;  /* 0x000000ff8200720c */ /* 0x000fe20003f66270 */
[----:B------:R-:W-:Y:S01]  /*48d0*/  @!P4 IMAD.MOV R129, RZ, RZ, -R129 ;  /* 0x000000ffff81c224 */ /* 0x000fe200078e0a81 */
[----:B------:R-:W-:Y:S01]  /*48e0*/  ISETP.GE.AND P4, PT, R124, RZ, PT ;  /* 0x000000ff7c00720c */ /* 0x000fe20003f86270 */
[----:B------:R-:W-:Y:S01]  /*48f0*/  @!P1 IMAD.MOV R128, RZ, RZ, -R128 ;  /* 0x000000ffff809224 */ /* 0x000fe200078e0a80 */
[----:B------:R-:W-:Y:S01]  /*4900*/  ISETP.GE.AND P1, PT, R123, RZ, PT ;  /* 0x000000ff7b00720c */ /* 0x000fe20003f26270 */
[----:B------:R-:W-:Y:S01]  /*4910*/  VOTEU.ALL UP2, P5 ;  /* 0x0000000000ff7886 */ /* 0x000fe20002840000 */
[----:B------:R-:W-:Y:S01]  /*4920*/  @!P0 IMAD.MOV R127, RZ, RZ, -R127 ;  /* 0x000000ffff7f8224 */ /* 0x000fe200078e0a7f */
[----:B------:R-:W-:-:S03]  /*4930*/  ISETP.GE.AND P0, PT, R122, RZ, PT ;  /* 0x000000ff7a00720c */ /* 0x000fc60003f06270 */
[----:B------:R1:W2:Y:S01]  /*4940*/  @!UP2 SYNCS.EXCH.64 URZ, [UR11+0x6008], UR4 ;  /* 0x006008040bffa5b2 */ /* 0x0002a20008000100 */
        /* <DEDUP_REMOVED lines=9> */
[----:B-1----:R-:W1:Y:S01]  /*49e0*/  LDCU UR4, c[0x0][0x3b0] ;  /* 0x00007600ff0477ac */ /* 0x002e620008000800 */
[----:B------:R-:W-:Y:S01]  /*49f0*/  ISETP.GE.AND P1, PT, R162, RZ, PT ;  /* 0x000000ffa200720c */ /* 0x000fe20003f26270 */
[----:B------:R-:W-:Y:S01]  /*4a00*/  @!P0 IMAD.MOV R119, RZ, RZ, -R119 ;  /* 0x000000ffff778224 */ /* 0x000fe200078e0a77 */
[----:B------:R-:W-:-:S02]  /*4a10*/  ISETP.NE.AND P0, PT, R115, RZ, PT ;  /* 0x000000ff7300720c */ /* 0x000fc40003f05270 */
[----:B0-----:R-:W-:Y:S02]  /*4a20*/  LOP3.LUT R116, R211, 0x1f, RZ, 0xc0, !PT ;  /* 0x0000001fd3747812 */ /* 0x001fe400078ec0ff */
[----:B------:R-:W-:-:S03]  /*4a30*/  LOP3.LUT R115, RZ, R115, RZ, 0x33, !PT ;  /* 0x00000073ff737212 */ /* 0x000fc600078e33ff */
[----:B------:R-:W-:Y:S01]  /*4a40*/  IMAD R117, R116, UR9, RZ ;  /* 0x0000000974757c24 */ /* 0x000fe2000f8e02ff */
[----:B------:R-:W-:Y:S01]  /*4a50*/  SEL R182, R115, R182, !P0 ;  /* 0x000000b673b67207 */ /* 0x000fe20004000000 */
[----:B------:R-:W-:Y:S02]  /*4a60*/  @!P6 IMAD.MOV R139, RZ, RZ, -R139 ;  /* 0x000000ffff8be224 */ /* 0x000fe400078e0a8b */
[----:B------:R-:W-:Y:S02]  /*4a70*/  @!P2 IMAD.MOV R155, RZ, RZ, -R155 ;  /* 0x000000ffff9ba224 */ /* 0x000fe400078e0a9b */
[----:B------:R-:W-:Y:S02]  /*4a80*/  @!P3 IMAD.MOV R154, RZ, RZ, -R154 ;  /* 0x000000ffff9ab224 */ /* 0x000fe400078e0a9a */
[----:B------:R-:W-:Y:S02]  /*4a90*/  @!P4 IMAD.MOV R153, RZ, RZ, -R153 ;  /* 0x000000ffff99c224 */ /* 0x000fe400078e0a99 */
[----:B------:R-:W-:Y:S01]  /*4aa0*/  @!P1 IMAD.MOV R152, RZ, RZ, -R152 ;  /* 0x000000ffff989224 */ /* 0x000fe200078e0a98 */
[----:B------:R-:W-:Y:S01]  /*4ab0*/  IADD3 R116, P1, PT, R117, UR18, RZ ;  /* 0x0000001275747c10 */ /* 0x000fe2000ff3e0ff */
[----:B-1----:R-:W-:Y:S01]  /*4ac0*/  IMAD R182, R182, UR4, RZ ;  /* 0x00000004b6b67c24 */ /* 0x002fe2000f8e02ff */
[C---:B------:R-:W-:Y:S01]  /*4ad0*/  SEL R122, R115.reuse, R126, !P0 ;  /* 0x0000007e737a7207 */ /* 0x040fe20004000000 */
[----:B--2---:R-:W-:Y:S01]  /*4ae0*/  IMAD.MOV.U32 R164, RZ, RZ, R213 ;  /* 0x000000ffffa47224 */ /* 0x004fe200078e00d5 */
[----:B------:R-:W-:-:S02]  /*4af0*/  SEL R196, R115, R196, !P0 ;  /* 0x000000c473c47207 */ /* 0x000fc40004000000 */
[C---:B------:R-:W-:Y:S02]  /*4b00*/  SEL R209, R115.reuse, R209, !P0 ;  /* 0x000000d173d17207 */ /* 0x040fe40004000000 */
[C---:B------:R-:W-:Y:S02]  /*4b10*/  SEL R194, R115.reuse, R194, !P0 ;  /* 0x000000c273c27207 */ /* 0x040fe40004000000 */
[C---:B------:R-:W-:Y:S02]  /*4b20*/  SEL R188, R115.reuse, R188, !P0 ;  /* 0x000000bc73bc7207 */ /* 0x040fe40004000000 */
[C---:B------:R-:W-:Y:S02]  /*4b30*/  SEL R210, R115.reuse, R210, !P0 ;  /* 0x000000d273d27207 */ /* 0x040fe40004000000 */
[C---:B------:R-:W-:Y:S02]  /*4b40*/  SEL R190, R115.reuse, R190, !P0 ;  /* 0x000000be73be7207 */ /* 0x040fe40004000000 */
        /* <DEDUP_REMOVED lines=23> */
[----:B------:R-:W-:Y:S02]  /*4cc0*/  SEL R152, R115, R152, !P0 ;  /* 0x0000009873987207 */ /* 0x000fe40004000000 */
[----:B------:R-:W-:-:S02]  /*4cd0*/  LEA.HI.X.SX32 R115, R117, UR19, 0x1, P1 ;  /* 0x0000001375737c11 */ /* 0x000fc400088f0eff */
[----:B------:R-:W-:Y:S01]  /*4ce0*/  IADD3 R213, P6, PT, R182, R116, RZ ;  /* 0x00000074b6d57210 */ /* 0x000fe20007fde0ff */
[----:B---3--:R-:W-:-:S03]  /*4cf0*/  IMAD.MOV.U32 R169, RZ, RZ, R212 ;  /* 0x000000ffffa97224 */ /* 0x008fc600078e00d4 */
[----:B------:R-:W-:Y:S02]  /*4d00*/  LEA.HI.X.SX32 R212, R182, R115, 0x1, P6 ;  /* 0x00000073b6d47211 */ /* 0x000fe400030f0eff */
[----:B------:R-:W2:Y:S01]  /*4d10*/  LDL.LU R182, [R1+0x40] ;  /* 0x0000400001b67983 */ /* 0x000ea20000300800 */
[----:B------:R-:W0:Y:S01]  /*4d20*/  S2R R178, SR_TID.X ;  /* 0x0000000000b27919 */ /* 0x000e220000002100 */
[----:B------:R-:W-:Y:S02]  /*4d30*/  IMAD R196, R196, UR4, RZ ;  /* 0x00000004c4c47c24 */ /* 0x000fe4000f8e02ff */
[----:B------:R-:W-:Y:S02]  /*4d40*/  IMAD R194, R194, UR4, RZ ;  /* 0x00000004c2c27c24 */ /* 0x000fe4000f8e02ff */
[----:B------:R-:W-:Y:S02]  /*4d50*/  IMAD R190, R190, UR4, RZ ;  /* 0x00000004bebe7c24 */ /* 0x000fe4000f8e02ff */
[----:B------:R-:W-:-:S02]  /*4d60*/  IMAD R188, R188, UR4, RZ ;  /* 0x00000004bcbc7c24 */ /* 0x000fc4000f8e02ff */
[----:B------:R-:W-:Y:S01]  /*4d70*/  IMAD R192, R192, UR4, RZ ;  /* 0x00000004c0c07c24 */ /* 0x000fe2000f8e02ff */
[----:B------:R-:W-:Y:S02]  /*4d80*/  IADD3 R215, P4, PT, R190, R116, RZ ;  /* 0x00000074bed77210 */ /* 0x000fe40007f9e0ff */
[----:B0-----:R-:W-:-:S05]  /*4d90*/  LOP3.LUT R178, R178, 0x7f, RZ, 0xc0, !PT ;  /* 0x0000007fb2b27812 */ /* 0x001fca00078ec0ff */
[----:B------:R-:W-:Y:S01]  /*4da0*/  STS.U8 [R178+UR11], R156 ;  /* 0x0000009cb2007988 */ /* 0x000fe2000800000b */
[----:B------:R-:W-:-:S03]  /*4db0*/  LOP3.LUT R176, R178, 0x10, RZ, 0x3c, !PT ;  /* 0x00000010b2b07812 */ /* 0x000fc600078e3cff */
[----:B------:R-:W-:Y:S04]  /*4dc0*/  STS.U8 [R178+UR11+0x1000], R150 ;  /* 0x00100096b2007988 */ /* 0x000fe8000800000b */
[----:B----4-:R-:W-:Y:S04]  /*4dd0*/  STS.U8 [R178+UR11+0x400], R157 ;  /* 0x0004009db2007988 */ /* 0x010fe8000800000b */
[----:B------:R-:W-:Y:S04]  /*4de0*/  STS.U8 [R178+UR11+0x1400], R158 ;  /* 0x0014009eb2007988 */ /* 0x000fe8000800000b */
[----:B------:R-:W-:Y:S04]  /*4df0*/  STS.U8 [R178+UR11+0x800], R146 ;  /* 0x00080092b2007988 */ /* 0x000fe8000800000b */
[----:B------:R-:W-:Y:S04]  /*4e00*/  STS.U8 [R178+UR11+0x1800], R148 ;  /* 0x00180094b2007988 */ /* 0x000fe8000800000b */
[----:B------:R-:W-:Y:S04]  /*4e10*/  STS.U8 [R178+UR11+0xc00], R147 ;  /* 0x000c0093b2007988 */ /* 0x000fe8000800000b */
[----:B------:R-:W-:Y:S04]  /*4e20*/  STS.U8 [R178+UR11+0x1c00], R149 ;  /* 0x001c0095b2007988 */ /* 0x000fe8000800000b */
[----:B------:R0:W-:Y:S04]  /*4e30*/  STS.U8 [R176+UR11+0x80], R203 ;  /* 0x000080cbb0007988 */ /* 0x0001e8000800000b */
[----:B------:R-:W-:Y:S04]  /*4e40*/  STS.U8 [R176+UR11+0x1080], R202 ;  /* 0x001080cab0007988 */ /* 0x000fe8000800000b */
[----:B------:R1:W-:Y:S01]  /*4e50*/  STS.U8 [R176+UR11+0x480], R201 ;  /* 0x000480c9b0007988 */ /* 0x0003e2000800000b */
[----:B0-----:R-:W-:-:S03]  /*4e60*/  IADD3 R203, P0, PT, R196, R116, RZ ;  /* 0x00000074c4cb7210 */ /* 0x001fc60007f1e0ff */
[----:B------:R-:W-:Y:S01]  /*4e70*/  STS.U8 [R176+UR11+0x1480], R200 ;  /* 0x001480c8b0007988 */ /* 0x000fe2000800000b */
[----:B------:R-:W-:-:S03]  /*4e80*/  LOP3.LUT R149, R178, 0x20, RZ, 0x3c, !PT ;  /* 0x00000020b2957812 */ /* 0x000fc600078e3cff */
[----:B------:R0:W-:Y:S04]  /*4e90*/  STS.U8 [R176+UR11+0x880], R207 ;  /* 0x000880cfb0007988 */ /* 0x0001e8000800000b */
[----:B------:R3:W-:Y:S01]  /*4ea0*/  STS.U8 [R176+UR11+0x1880], R206 ;  /* 0x001880ceb0007988 */ /* 0x0007e2000800000b */
[----:B-1----:R-:W-:-:S03]  /*4eb0*/  LEA.HI.X.SX32 R201, R196, R115, 0x1, P0 ;  /* 0x00000073c4c97211 */ /* 0x002fc600000f0eff */
[----:B------:R-:W-:Y:S01]  /*4ec0*/  STS.U8 [R176+UR11+0xc80], R205 ;  /* 0x000c80cdb0007988 */ /* 0x000fe2000800000b */
[----:B0-----:R-:W-:-:S03]  /*4ed0*/  IADD3 R207, P1, PT, R194, R116, RZ ;  /* 0x00000074c2cf7210 */ /* 0x001fc60007f3e0ff */
[----:B------:R0:W-:Y:S01]  /*4ee0*/  STS.U8 [R176+UR11+0x1c80], R204 ;  /* 0x001c80ccb0007988 */ /* 0x0001e2000800000b */
[----:B------:R-:W-:Y:S01]  /*4ef0*/  IMAD R171, R171, UR4, RZ ;  /* 0x00000004abab7c24 */ /* 0x000fe2000f8e02ff */
[-C--:B---3--:R-:W-:Y:S01]  /*4f00*/  LEA.HI.X.SX32 R206, R194, R115.reuse, 0x1, P1 ;  /* 0x00000073c2ce7211 */ /* 0x088fe200008f0eff */
[----:B------:R-:W-:Y:S01]  /*4f10*/  IMAD.MOV.U32 R166, RZ, RZ, R214 ;  /* 0x000000ffffa67224 */ /* 0x000fe200078e00d6 */
[-C--:B------:R-:W-:Y:S01]  /*4f20*/  IADD3 R219, P1, PT, R192, R116.reuse, RZ ;  /* 0x00000074c0db7210 */ /* 0x080fe20007f3e0ff */
[----:B------:R1:W-:Y:S01]  /*4f30*/  STS.U8 [R149+UR11+0x100], R208 ;  /* 0x000100d095007988 */ /* 0x0003e2000800000b */
[-C--:B------:R-:W-:Y:S01]  /*4f40*/  LEA.HI.X.SX32 R214, R190, R115.reuse, 0x1, P4 ;  /* 0x00000073bed67211 */ /* 0x080fe200020f0eff */
[----:B0-----:R-:W-:Y:S01]  /*4f50*/  IMAD R204, R209, UR4, RZ ;  /* 0x00000004d1cc7c24 */ /* 0x001fe2000f8e02ff */
[----:B------:R-:W-:Y:S01]  /*4f60*/  IADD3 R209, P0, PT, R188, R116, RZ ;  /* 0x00000074bcd17210 */ /* 0x000fe20007f1e0ff */
[----:B------:R-:W0:Y:S01]  /*4f70*/  S2R R190, SR_TID.X ;  /* 0x0000000000be7919 */ /* 0x000e220000002100 */
[----:B------:R-:W-:Y:S01]  /*4f80*/  IMAD R232, R232, UR4, RZ ;  /* 0x00000004e8e87c24 */ /* 0x000fe2000f8e02ff */
[----:B------:R-:W-:-:S02]  /*4f90*/  LEA.HI.X.SX32 R218, R192, R115, 0x1, P1 ;  /* 0x00000073c0da7211 */ /* 0x000fc400008f0eff */
[-C--:B-1----:R-:W-:Y:S01]  /*4fa0*/  LEA.HI.X.SX32 R208, R188, R115.reuse, 0x1, P0 ;  /* 0x00000073bcd07211 */ /* 0x082fe200000f0eff */
[----:B------:R-:W1:Y:S01]  /*4fb0*/  LDC R192, c[0x0][0x3a0] ;  /* 0x0000e800ffc07b82 */ /* 0x000e620000000800 */
[-C--:B------:R-:W-:Y:S01]  /*4fc0*/  IADD3 R221, P0, PT, R171, R116.reuse, RZ ;  /* 0x00000074abdd7210 */ /* 0x080fe20007f1e0ff */
[----:B------:R-:W-:Y:S01]  /*4fd0*/  IMAD R237, R237, UR4, RZ ;  /* 0x00000004eded7c24 */ /* 0x000fe2000f8e02ff */
[-C--:B------:R-:W-:Y:S02]  /*4fe0*/  IADD3 R205, P2, PT, R204, R116.reuse, RZ ;  /* 0x00000074cccd7210 */ /* 0x080fe40007f5e0ff */
[-C--:B------:R-:W-:Y:S01]  /*4ff0*/  LEA.HI.X.SX32 R220, R171, R115.reuse, 0x1, P0 ;  /* 0x00000073abdc7211 */ /* 0x080fe200000f0eff */
[----:B------:R-:W-:Y:S01]  /*5000*/  IMAD R216, R216, UR4, RZ ;  /* 0x00000004d8d87c24 */ /* 0x000fe2000f8e02ff */
[----:B------:R-:W-:Y:S01]  /*5010*/  IADD3 R233, P0, PT, R232, R116, RZ ;  /* 0x00000074e8e97210 */ /* 0x000fe20007f1e0ff */
[----:B------:R-:W-:Y:S01]  /*5020*/  IMAD R243, R243, UR4, RZ ;  /* 0x00000004f3f37c24 */ /* 0x000fe2000f8e02ff */
[----:B------:R-:W-:-:S02]  /*5030*/  LEA.HI.X.SX32 R204, R204, R115, 0x1, P2 ;  /* 0x00000073cccc7211 */ /* 0x000fc400010f0eff */
[-C--:B------:R-:W-:Y:S01]  /*5040*/  LEA.HI.X.SX32 R232, R232, R115.reuse, 0x1, P0 ;  /* 0x00000073e8e87211 */ /* 0x080fe200000f0eff */
[----:B------:R-:W-:Y:S01]  /*5050*/  IMAD R145, R145, UR4, RZ ;  /* 0x0000000491917c24 */ /* 0x000fe2000f8e02ff */
[-C--:B------:R-:W-:Y:S02]  /*5060*/  IADD3 R238, P0, PT, R237, R116.reuse, RZ ;  /* 0x00000074edee7210 */ /* 0x080fe40007f1e0ff */
[-C--:B------:R-:W-:Y:S01]  /*5070*/  IADD3 R217, P2, PT, R216, R116.reuse, RZ ;  /* 0x00000074d8d97210 */ /* 0x080fe20007f5e0ff */
[----:B------:R-:W-:Y:S01]  /*5080*/  IMAD R249, R249, UR4, RZ ;  /* 0x00000004f9f97c24 */ /* 0x000fe2000f8e02ff */
[-C--:B------:R-:W-:Y:S01]  /*5090*/  LEA.HI.X.SX32 R237, R237, R115.reuse, 0x1, P0 ;  /* 0x00000073eded7211 */ /* 0x080fe200000f0eff */
[----:B------:R-:W-:Y:S01]  /*50a0*/  IMAD R144, R144, UR4, RZ ;  /* 0x0000000490907c24 */ /* 0x000fe2000f8e02ff */
[----:B------:R-:W-:Y:S01]  /*50b0*/  LEA.HI.X.SX32 R216, R216, R115, 0x1, P2 ;  /* 0x00000073d8d87211 */ /* 0x000fe200010f0eff */
[----:B------:R-:W-:Y:S01]  /*50c0*/  IMAD R143, R143, UR4, RZ ;  /* 0x000000048f8f7c24 */ /* 0x000fe2000f8e02ff */
[----:B------:R-:W-:-:S02]  /*50d0*/  IADD3 R244, P0, PT, R243, R116, RZ ;  /* 0x00000074f3f47210 */ /* 0x000fc40007f1e0ff */
[-C--:B------:R-:W-:Y:S01]  /*50e0*/  IADD3 R229, P2, PT, R145, R116.reuse, RZ ;  /* 0x0000007491e57210 */ /* 0x080fe20007f5e0ff */
[----:B------:R-:W-:Y:S01]  /*50f0*/  IMAD R122, R122, UR4, RZ ;  /* 0x000000047a7a7c24 */ /* 0x000fe2000f8e02ff */
[-C--:B------:R-:W-:Y:S01]  /*5100*/  LEA.HI.X.SX32 R243, R243, R115.reuse, 0x1, P0 ;  /* 0x00000073f3f37211 */ /* 0x080fe200000f0eff */
[----:B------:R-:W-:Y:S01]  /*5110*/  IMAD R239, R239, UR4, RZ ;  /* 0x00000004efef7c24 */ /* 0x000fe2000f8e02ff */
[-C--:B------:R-:W-:Y:S01]  /*5120*/  LEA.HI.X.SX32 R228, R145, R115.reuse, 0x1, P2 ;  /* 0x0000007391e47211 */ /* 0x080fe200010f0eff */
[----:B------:R-:W-:Y:S01]  /*5130*/  IMAD R241, R241, UR4, RZ ;  /* 0x00000004f1f17c24 */ /* 0x000fe2000f8e02ff */
[-C--:B------:R-:W-:Y:S02]  /*5140*/  IADD3 R250, P0, PT, R249, R116.reuse, RZ ;  /* 0x00000074f9fa7210 */ /* 0x080fe40007f1e0ff */
[-C--:B------:R-:W-:Y:S02]  /*5150*/  IADD3 R231, P1, PT, R144, R116.reuse, RZ ;  /* 0x0000007490e77210 */ /* 0x080fe40007f3e0ff */
[-C--:B------:R-:W-:Y:S01]  /*5160*/  IADD3 R235, P2, PT, R143, R116.reuse, RZ ;  /* 0x000000748feb7210 */ /* 0x080fe20007f5e0ff */
[----:B-1----:R-:W-:Y:S01]  /*5170*/  VIADD R174, R192, 0x1f ;  /* 0x0000001fc0ae7836 */ /* 0x002fe20000000000 */
[-C--:B------:R-:W-:Y:S01]  /*5180*/  LEA.HI.X.SX32 R249, R249, R115.reuse, 0x1, P0 ;  /* 0x00000073f9f97211 */ /* 0x080fe200000f0eff */
[----:B------:R-:W-:Y:S01]  /*5190*/  IMAD R210, R210, UR4, RZ ;  /* 0x00000004d2d27c24 */ /* 0x000fe2000f8e02ff */
[-C--:B------:R-:W-:Y:S01]  /*51a0*/  LEA.HI.X.SX32 R230, R144, R115.reuse, 0x1, P1 ;  /* 0x0000007390e67211 */ /* 0x080fe200008f0eff */
[----:B------:R-:W-:Y:S01]  /*51b0*/  IMAD R245, R245, UR4, RZ ;  /* 0x00000004f5f57c24 */ /* 0x000fe2000f8e02ff */
[----:B------:R-:W-:Y:S01]  /*51c0*/  LEA.HI.X.SX32 R234, R143, R115, 0x1, P2 ;  /* 0x000000738fea7211 */ /* 0x000fe200010f0eff */
[----:B------:R-:W-:Y:S01]  /*51d0*/  IMAD R247, R247, UR4, RZ ;  /* 0x00000004f7f77c24 */ /* 0x000fe2000f8e02ff */
[----:B------:R-:W-:-:S02]  /*51e0*/  IADD3 R196, P0, PT, R122, R116, RZ ;  /* 0x000000747ac47210 */ /* 0x000fc40007f1e0ff */
[-C--:B------:R-:W-:Y:S02]  /*51f0*/  IADD3 R240, P1, PT, R239, R116.reuse, RZ ;  /* 0x00000074eff07210 */ /* 0x080fe40007f3e0ff */
[-C--:B------:R-:W-:Y:S02]  /*5200*/  IADD3 R242, P2, PT, R241, R116.reuse, RZ ;  /* 0x00000074f1f27210 */ /* 0x080fe40007f5e0ff */
[-C--:B------:R-:W-:Y:S01]  /*5210*/  LEA.HI.X.SX32 R194, R122, R115.reuse, 0x1, P0 ;  /* 0x000000737ac27211 */ /* 0x080fe200000f0eff */
[----:B------:R-:W-:Y:S01]  /*5220*/  IMAD R172, R172, UR4, RZ ;  /* 0x00000004acac7c24 */ /* 0x000fe2000f8e02ff */
[-C--:B------:R-:W-:Y:S01]  /*5230*/  LEA.HI.X.SX32 R239, R239, R115.reuse, 0x1, P1 ;  /* 0x00000073efef7211 */ /* 0x080fe200008f0eff */
[----:B------:R-:W-:Y:S01]  /*5240*/  IMAD R168, R168, UR4, RZ ;  /* 0x00000004a8a87c24 */ /* 0x000fe2000f8e02ff */
[----:B------:R-:W-:Y:S01]  /*5250*/  LEA.HI.X.SX32 R241, R241, R115, 0x1, P2 ;  /* 0x00000073f1f17211 */ /* 0x000fe200010f0eff */
[----:B------:R-:W-:Y:S01]  /*5260*/  IMAD R167, R167, UR4, RZ ;  /* 0x00000004a7a77c24 */ /* 0x000fe2000f8e02ff */
[----:B0-----:R-:W-:Y:S01]  /*5270*/  LOP3.LUT R190, R190, 0x1f, RZ, 0xc0, !PT ;  /* 0x0000001fbebe7812 */ /* 0x001fe200078ec0ff */
[----:B------:R-:W-:Y:S01]  /*5280*/  IMAD R251, R251, UR4, RZ ;  /* 0x00000004fbfb7c24 */ /* 0x000fe2000f8e02ff */
[----:B------:R-:W-:Y:S01]  /*5290*/  ISETP.GT.AND P0, PT, R174, 0x1f, PT ;  /* 0x0000001fae00780c */ /* 0x000fe20003f04270 */
[----:B------:R-:W-:Y:S01]  /*52a0*/  IMAD R123, R123, UR4, RZ ;  /* 0x000000047b7b7c24 */ /* 0x000fe2000f8e02ff */
[----:B------:R-:W-:-:S02]  /*52b0*/  IADD3 R211, P3, PT, R210, R116, RZ ;  /* 0x00000074d2d37210 */ /* 0x000fc40007f7e0ff */
[-C--:B------:R-:W-:Y:S02]  /*52c0*/  IADD3 R246, P1, PT, R245, R116.reuse, RZ ;  /* 0x00000074f5f67210 */ /* 0x080fe40007f3e0ff */
[----:B------:R-:W-:Y:S01]  /*52d0*/  IADD3 R248, P2, PT, R247, R116, RZ ;  /* 0x00000074f7f87210 */ /* 0x000fe20007f5e0ff */
[----:B------:R-:W-:Y:S01]  /*52e0*/  IMAD R119, R118, UR4, RZ ;  /* 0x0000000476777c24 */ /* 0x000fe2000f8e02ff */
[----:B------:R-:W-:Y:S01]  /*52f0*/  ISETP.LT.AND P0, PT, R190, R192, P0 ;  /* 0x000000c0be00720c */ /* 0x000fe20000701270 */
[----:B------:R-:W-:Y:S01]  /*5300*/  IMAD R121, R125, UR4, RZ ;  /* 0x000000047d797c24 */ /* 0x000fe2000f8e02ff */
        /* <DEDUP_REMOVED lines=9> */
[-C--:B------:R-:W-:Y:S02]  /*53a0*/  IADD3 R188, P1, PT, R251, R116.reuse, RZ ;  /* 0x00000074fbbc7210 */ /* 0x080fe40007f3e0ff */
[----:B------:R-:W-:Y:S02]  /*53b0*/  IADD3 R150, P2, PT, R123, R116, RZ ;  /* 0x000000747b967210 */ /* 0x000fe40007f5e0ff */
[-C--:B------:R-:W-:Y:S02]  /*53c0*/  LEA.HI.X.SX32 R222, R172, R115.reuse, 0x1, P3 ;  /* 0x00000073acde7211 */ /* 0x080fe400018f0eff */
[----:B------:R-:W-:-:S02]  /*53d0*/  LEA.HI.X.SX32 R224, R168, R115, 0x1, P6 ;  /* 0x00000073a8e07211 */ /* 0x000fc400030f0eff */
[-C--:B------:R-:W-:Y:S02]  /*53e0*/  LEA.HI.X.SX32 R226, R167, R115.reuse, 0x1, P4 ;  /* 0x00000073a7e27211 */ /* 0x080fe400020f0eff */
[-C--:B------:R-:W-:Y:S02]  /*53f0*/  LEA.HI.X.SX32 R251, R251, R115.reuse, 0x1, P1 ;  /* 0x00000073fbfb7211 */ /* 0x080fe400008f0eff */
[----:B------:R-:W-:Y:S02]  /*5400*/  LEA.HI.X.SX32 R157, R123, R115, 0x1, P2 ;  /* 0x000000737b9d7211 */ /* 0x000fe400010f0eff */
[-C--:B------:R-:W-:Y:S02]  /*5410*/  IADD3 R153, P1, PT, R121, R116.reuse, RZ ;  /* 0x0000007479997210 */ /* 0x080fe40007f3e0ff */
[-C--:B------:R-:W-:Y:S02]  /*5420*/  IADD3 R200, P2, PT, R120, R116.reuse, RZ ;  /* 0x0000007478c87210 */ /* 0x080fe40007f5e0ff */
[----:B------:R-:W-:-:S02]  /*5430*/  IADD3 R155, P3, PT, R119, R116, RZ ;  /* 0x00000074779b7210 */ /* 0x000fc40007f7e0ff */
[-C--:B------:R-:W-:Y:S02]  /*5440*/  IADD3 R158, P4, PT, R118, R116.reuse, RZ ;  /* 0x00000074769e7210 */ /* 0x080fe40007f9e0ff */
[----:B------:R-:W-:Y:S02]  /*5450*/  IADD3 R160, P6, PT, R117, R116, RZ ;  /* 0x0000007475a07210 */ /* 0x000fe40007fde0ff */
[-C--:B------:R-:W-:Y:S02]  /*5460*/  LEA.HI.X.SX32 R156, R121, R115.reuse, 0x1, P1 ;  /* 0x00000073799c7211 */ /* 0x080fe400008f0eff */
[-C--:B------:R-:W-:Y:S02]  /*5470*/  LEA.HI.X.SX32 R152, R120, R115.reuse, 0x1, P2 ;  /* 0x0000007378987211 */ /* 0x080fe400010f0eff */
[-C--:B------:R-:W-:Y:S02]  /*5480*/  LEA.HI.X.SX32 R154, R119, R115.reuse, 0x1, P3 ;  /* 0x00000073779a7211 */ /* 0x080fe400018f0eff */
[----:B------:R-:W-:-:S02]  /*5490*/  LEA.HI.X.SX32 R202, R118, R115, 0x1, P4 ;  /* 0x0000007376ca7211 */ /* 0x000fc400020f0eff */
[----:B------:R-:W-:Y:S01]  /*54a0*/  LEA.HI.X.SX32 R162, R117, R115, 0x1, P6 ;  /* 0x0000007375a27211 */ /* 0x000fe200030f0eff */
[----:B------:R-:W-:Y:S01]  /*54b0*/  @P0 IMAD.MOV.U32 R116, RZ, RZ, R203 ;  /* 0x000000ffff740224 */ /* 0x000fe200078e00cb */
[----:B------:R-:W-:Y:S01]  /*54c0*/  PRMT R115, RZ, 0x7610, R115 ;  /* 0x00007610ff737816 */ /* 0x000fe20000000073 */
[----:B------:R-:W-:Y:S01]  /*54d0*/  @P0 IMAD.MOV.U32 R117, RZ, RZ, R201 ;  /* 0x000000ffff750224 */ /* 0x000fe200078e00c9 */
[----:B------:R-:W-:-:S04]  /*54e0*/  PRMT R118, RZ, 0x7610, R118 ;  /* 0x00007610ff767816 */ /* 0x000fc80000000076 */
[----:B------:R0:W3:Y:S01]  /*54f0*/  @P0 LDG.E.U8 R115, desc[UR24][R116.64] ;  /* 0x0000001874730981 */ /* 0x0000e2000c1e1100 */
[----:B------:R-:W-:Y:S01]  /*5500*/  PRMT R119, RZ, 0x7610, R119 ;  /* 0x00007610ff777816 */ /* 0x000fe20000000077 */
[----:B0-----:R-:W-:Y:S02]  /*5510*/  @P0 IMAD.MOV.U32 R116, RZ, RZ, R207 ;  /* 0x000000ffff740224 */ /* 0x001fe400078e00cf */
[----:B------:R-:W-:-:S05]  /*5520*/  @P0 IMAD.MOV.U32 R117, RZ, RZ, R206 ;  /* 0x000000ffff750224 */ /* 0x000fca00078e00ce */
[----:B------:R0:W4:Y:S01]  /*5530*/  @P0 LDG.E.U8 R118, desc[UR24][R116.64] ;  /* 0x0000001874760981 */ /* 0x000122000c1e1100 */
[----:B------:R-:W-:Y:S01]  /*5540*/  PRMT R120, RZ, 0x7610, R120 ;  /* 0x00007610ff787816 */ /* 0x000fe20000000078 */
[----:B0-----:R-:W-:Y:S02]  /*5550*/  @P0 IMAD.MOV.U32 R116, RZ, RZ, R211 ;  /* 0x000000ffff740224 */ /* 0x001fe400078e00d3 */
[----:B------:R-:W-:-:S05]  /*5560*/  @P0 IMAD.MOV.U32 R117, RZ, RZ, R210 ;  /* 0x000000ffff750224 */ /* 0x000fca00078e00d2 */
[----:B------:R0:W2:Y:S01]  /*5570*/  @P0 LDG.E.U8 R119, desc[UR24][R116.64] ;  /* 0x0000001874770981 */ /* 0x0000a2000c1e1100 */
        /* <DEDUP_REMOVED lines=23> */
[----:B------:R0:W3:Y:S01]  /*56f0*/  @P0 LDG.E.U8 R125, desc[UR24][R116.64] ;  /* 0x00000018747d0981 */ /* 0x0000e2000c1e1100 */
        /* <DEDUP_REMOVED lines=68> */
[----:B------:R-:W-:-:S03]  /*5b40*/  PRMT R144, RZ, 0x7610, R144 ;  /* 0x00007610ff907816 */ /* 0x000fc60000000090 */
[----:B--2---:R-:W-:Y:S01]  /*5b50*/  STS.U8 [R149+UR11+0x1100], R182 ;  /* 0x001100b695007988 */ /* 0x004fe2000800000b */
[----:B0-----:R-:W-:Y:S02]  /*5b60*/  @P0 IMAD.MOV.U32 R116, RZ, RZ, R246 ;  /* 0x000000ffff740224 */ /* 0x001fe400078e00f6 */
[----:B------:R-:W-:Y:S01]  /*5b70*/  @P0 IMAD.MOV.U32 R117, RZ, RZ, R245 ;  /* 0x000000ffff750224 */ /* 0x000fe200078e00f5 */
[----:B------:R-:W-:Y:S04]  /*5b80*/  STS.U8 [R149+UR11+0x500], R236 ;  /* 0x000500ec95007988 */ /* 0x000fe8000800000b */
[----:B------:R0:W2:Y:S01]  /*5b90*/  @P0 LDG.E.U8 R143, desc[UR24][R116.64] ;  /* 0x00000018748f0981 */ /* 0x0000a2000c1e1100 */
[----:B------:R-:W-:-:S03]  /*5ba0*/  PRMT R145, RZ, 0x7610, R145 ;  /* 0x00007610ff917816 */ /* 0x000fc60000000091 */
[----:B------:R-:W-:Y:S01]  /*5bb0*/  STS.U8 [R149+UR11+0x1500], R40 ;  /* 0x0015002895007988 */ /* 0x000fe2000800000b */
[----:B0-----:R-:W-:Y:S02]  /*5bc0*/  @P0 IMAD.MOV.U32 R116, RZ, RZ, R250 ;  /* 0x000000ffff740224 */ /* 0x001fe400078e00fa */
[----:B------:R-:W-:Y:S01]  /*5bd0*/  @P0 IMAD.MOV.U32 R117, RZ, RZ, R249 ;  /* 0x000000ffff750224 */ /* 0x000fe200078e00f9 */
[----:B------:R-:W-:Y:S04]  /*5be0*/  STS.U8 [R149+UR11+0x900], R252 ;  /* 0x000900fc95007988 */ /* 0x000fe8000800000b */
[----:B------:R-:W-:Y:S04]  /*5bf0*/  STS.U8 [R149+UR11+0x1900], R37 ;  /* 0x0019002595007988 */ /* 0x000fe8000800000b */
[----:B------:R-:W-:Y:S04]  /*5c00*/  STS.U8 [R149+UR11+0xd00], R39 ;  /* 0x000d002795007988 */ /* 0x000fe8000800000b */
[----:B------:R0:W2:Y:S04]  /*5c10*/  @P0 LDG.E.U8 R144, desc[UR24][R116.64] ;  /* 0x0000001874900981 */ /* 0x0000a8000c1e1100 */
[----:B------:R1:W-:Y:S01]  /*5c20*/  STS.U8 [R149+UR11+0x1d00], R34 ;  /* 0x001d002295007988 */ /* 0x0003e2000800000b */
[----:B------:R-:W-:Y:S01]  /*5c30*/  PRMT R146, RZ, 0x7610, R146 ;  /* 0x00007610ff927816 */ /* 0x000fe20000000092 */
[----:B0-----:R-:W-:-:S02]  /*5c40*/  @P0 IMAD.MOV.U32 R116, RZ, RZ, R150 ;  /* 0x000000ffff740224 */ /* 0x001fc400078e0096 */
[----:B------:R-:W-:Y:S01]  /*5c50*/  @P0 IMAD.MOV.U32 R117, RZ, RZ, R157 ;  /* 0x000000ffff750224 */ /* 0x000fe200078e009d */
[----:B-1----:R-:W-:Y:S01]  /*5c60*/  LOP3.LUT R149, R178, 0x30, RZ, 0x3c, !PT ;  /* 0x00000030b2957812 */ /* 0x002fe200078e3cff */
[----:B------:R-:W-:Y:S04]  /*5c70*/  STL [R1], R188 ;  /* 0x000000bc01007387 */ /* 0x000fe80000100800 */
[----:B------:R0:W2:Y:S04]  /*5c80*/  @P0 LDG.E.U8 R145, desc[UR24][R116.64] ;  /* 0x0000001874910981 */ /* 0x0000a8000c1e1100 */
[----:B------:R-:W-:Y:S04]  /*5c90*/  STS.U8 [R149+UR11+0x180], R36 ;  /* 0x0001802495007988 */ /* 0x000fe8000800000b */
[----:B------:R-:W-:Y:S01]  /*5ca0*/  STL [R1+0x8], R150 ;  /* 0x0000089601007387 */ /* 0x000fe20000100800 */
[----:B0-----:R-:W-:-:S02]  /*5cb0*/  @P0 IMAD.MOV.U32 R116, RZ, RZ, R153 ;  /* 0x000000ffff740224 */ /* 0x001fc400078e0099 */
[----:B------:R-:W-:Y:S01]  /*5cc0*/  @P0 IMAD.MOV.U32 R117, RZ, RZ, R156 ;  /* 0x000000ffff750224 */ /* 0x000fe200078e009c */
[----:B------:R-:W-:Y:S01]  /*5cd0*/  STS.U8 [R149+UR11+0x1180], R33 ;  /* 0x0011802195007988 */ /* 0x000fe2000800000b */
[----:B------:R-:W-:-:S03]  /*5ce0*/  PRMT R147, RZ, 0x7610, R147 ;  /* 0x00007610ff937816 */ /* 0x000fc60000000093 */
[----:B------:R-:W-:Y:S04]  /*5cf0*/  STL [R1+0x4], R157 ;  /* 0x0000049d01007387 */ /* 0x000fe80000100800 */
[----:B------:R-:W-:Y:S04]  /*5d00*/  STS.U8 [R149+UR11+0x580], R35 ;  /* 0x0005802395007988 */ /* 0x000fe8000800000b */
[----:B------:R-:W-:Y:S04]  /*5d10*/  STL [R1+0x10], R196 ;  /* 0x000010c401007387 */ /* 0x000fe80000100800 */
[----:B------:R-:W-:Y:S04]  /*5d20*/  STS.U8 [R149+UR11+0x1580], R30 ;  /* 0x0015801e95007988 */ /* 0x000fe8000800000b */
[----:B------:R-:W-:Y:S04]  /*5d30*/  STL [R1+0x18], R153 ;  /* 0x0000189901007387 */ /* 0x000fe80000100800 */
[----:B------:R-:W-:Y:S04]  /*5d40*/  STS.U8 [R149+UR11+0x980], R32 ;  /* 0x0009802095007988 */ /* 0x000fe8000800000b */
[----:B------:R-:W-:Y:S04]  /*5d50*/  STL [R1+0x20], R200 ;  /* 0x000020c801007387 */ /* 0x000fe80000100800 */
[----:B------:R-:W-:Y:S04]  /*5d60*/  STS.U8 [R149+UR11+0x1980], R29 ;  /* 0x0019801d95007988 */ /* 0x000fe8000800000b */
[----:B------:R0:W2:Y:S04]  /*5d70*/  @P0 LDG.E.U8 R146, desc[UR24][R116.64] ;  /* 0x0000001874920981 */ /* 0x0000a8000c1e1100 */
[----:B------:R-:W-:Y:S04]  /*5d80*/  STL [R1+0x30], R158 ;  /* 0x0000309e01007387 */ /* 0x000fe80000100800 */
[----:B------:R-:W-:Y:S01]  /*5d90*/  STS.U8 [R149+UR11+0xd80], R31 ;  /* 0x000d801f95007988 */ /* 0x000fe2000800000b */
[----:B0-----:R-:W-:-:S02]  /*5da0*/  @P0 IMAD.MOV.U32 R116, RZ, RZ, R155 ;  /* 0x000000ffff740224 */ /* 0x001fc400078e009b */
[----:B------:R-:W-:Y:S01]  /*5db0*/  @P0 IMAD.MOV.U32 R117, RZ, RZ, R154 ;  /* 0x000000ffff750224 */ /* 0x000fe200078e009a */
[----:B------:R-:W-:Y:S04]  /*5dc0*/  STL [R1+0x28], R155 ;  /* 0x0000289b01007387 */ /* 0x000fe80000100800 */
[----:B------:R0:W-:Y:S01]  /*5dd0*/  STS.U8 [R149+UR11+0x1d80], R26 ;  /* 0x001d801a95007988 */ /* 0x0001e2000800000b */
[----:B------:R-:W-:-:S03]  /*5de0*/  PRMT R148, RZ, 0x7610, R148 ;  /* 0x00007610ff947816 */ /* 0x000fc60000000094 */
[----:B------:R-:W-:Y:S04]  /*5df0*/  STL [R1+0xc], R194 ;  /* 0x00000cc201007387 */ /* 0x000fe80000100800 */
[----:B------:R-:W-:Y:S01]  /*5e00*/  STL [R1+0x38], R160 ;  /* 0x000038a001007387 */ /* 0x000fe20000100800 */
[----:B0-----:R-:W-:-:S03]  /*5e10*/  LOP3.LUT R149, R178, 0x40, RZ, 0x3c, !PT ;  /* 0x00000040b2957812 */ /* 0x001fc600078e3cff */
[----:B------:R-:W-:Y:S04]  /*5e20*/  STL [R1+0x14], R156 ;  /* 0x0000149c01007387 */ /* 0x000fe80000100800 */
[----:B------:R-:W-:Y:S04]  /*5e30*/  STL [R1+0x1c], R152 ;  /* 0x00001c9801007387 */ /* 0x000fe80000100800 */
[----:B------:R0:W2:Y:S04]  /*5e40*/  @P0 LDG.E.U8 R147, desc[UR24][R116.64] ;  /* 0x0000001874930981 */ /* 0x0000a8000c1e1100 */
[----:B------:R-:W-:Y:S04]  /*5e50*/  STL [R1+0x24], R154 ;  /* 0x0000249a01007387 */ /* 0x000fe80000100800 */
[----:B------:R-:W-:Y:S01]  /*5e60*/  STL [R1+0x2c], R202 ;  /* 0x00002cca01007387 */ /* 0x000fe20000100800 */
[----:B0-----:R-:W-:-:S02]  /*5e70*/  @P0 IMAD.MOV.U32 R116, RZ, RZ, R160 ;  /* 0x000000ffff740224 */ /* 0x001fc400078e00a0 */
[----:B------:R-:W-:Y:S01]  /*5e80*/  @P0 IMAD.MOV.U32 R117, RZ, RZ, R162 ;  /* 0x000000ffff750224 */ /* 0x000fe200078e00a2 */
[----:B------:R-:W-:Y:S04]  /*5e90*/  STS.U8 [R149+UR11+0x200], R28 ;  /* 0x0002001c95007988 */ /* 0x000fe8000800000b */
[----:B------:R-:W-:Y:S04]  /*5ea0*/  STL [R1+0x34], R162 ;  /* 0x000034a201007387 */ /* 0x000fe80000100800 */
[----:B------:R-:W-:Y:S04]  /*5eb0*/  STS.U8 [R149+UR11+0x1200], R25 ;  /* 0x0012001995007988 */ /* 0x000fe8000800000b */
[----:B------:R-:W5:Y:S04]  /*5ec0*/  LDL.LU R40, [R1+0x1a8] ;  /* 0x0001a80001287983 */ /* 0x000f680000300800 */
[----:B------:R-:W-:Y:S04]  /*5ed0*/  STS.U8 [R149+UR11+0x600], R27 ;  /* 0x0006001b95007988 */ /* 0x000fe8000800000b */
[----:B------:R-:W5:Y:S04]  /*5ee0*/  LDL.LU R37, [R1+0x1a4] ;  /* 0x0001a40001257983 */ /* 0x000f680000300800 */
[----:B------:R-:W-:Y:S04]  /*5ef0*/  STS.U8 [R149+UR11+0x1600], R22 ;  /* 0x0016001695007988 */ /* 0x000fe8000800000b */
[----:B------:R-:W5:Y:S04]  /*5f00*/  LDL.LU R39, [R1+0x1a0] ;  /* 0x0001a00001277983 */ /* 0x000f680000300800 */
[----:B------:R-:W-:Y:S04]  /*5f10*/  STS.U8 [R149+UR11+0xa00], R24 ;  /* 0x000a001895007988 */ /* 0x000fe8000800000b */
[----:B------:R0:W2:Y:S04]  /*5f20*/  @P0 LDG.E.U8 R148, desc[UR24][R116.64] ;  /* 0x0000001874940981 */ /* 0x0000a8000c1e1100 */
[----:B------:R1:W5:Y:S04]  /*5f30*/  LDL.LU R34, [R1+0x19c] ;  /* 0x00019c0001227983 */ /* 0x0003680000300800 */
[----:B------:R-:W-:Y:S04]  /*5f40*/  STS.U8 [R149+UR11+0x1a00], R20 ;  /* 0x001a001495007988 */ /* 0x000fe8000800000b */
[----:B------:R1:W5:Y:S04]  /*5f50*/  LDL.LU R36, [R1+0x198] ;  /* 0x0001980001247983 */ /* 0x0003680000300800 */
[----:B------:R-:W-:Y:S04]  /*5f60*/  STS.U8 [R149+UR11+0xe00], R23 ;  /* 0x000e001795007988 */ /* 0x000fe8000800000b */
[----:B------:R1:W5:Y:S04]  /*5f70*/  LDL.LU R33, [R1+0x194] ;  /* 0x0001940001217983 */ /* 0x0003680000300800 */
[----:B------:R0:W-:Y:S04]  /*5f80*/  STS.U8 [R149+UR11+0x1e00], R19 ;  /* 0x001e001395007988 */ /* 0x0001e8000800000b */
[----:B------:R1:W5:Y:S04]  /*5f90*/  LDL.LU R35, [R1+0x190] ;  /* 0x0001900001237983 */ /* 0x0003680000300800 */
[----:B------:R1:W5:Y:S01]  /*5fa0*/  LDL.LU R30, [R1+0x18c] ;  /* 0x00018c00011e7983 */ /* 0x0003620000300800 */
[----:B0-----:R-:W-:-:S03]  /*5fb0*/  LOP3.LUT R149, R178, 0x50, RZ, 0x3c, !PT ;  /* 0x00000050b2957812 */ /* 0x001fc600078e3cff */
[----:B------:R1:W5:Y:S04]  /*5fc0*/  LDL.LU R32, [R1+0x188] ;  /* 0x0001880001207983 */ /* 0x0003680000300800 */
[----:B------:R1:W5:Y:S04]  /*5fd0*/  LDL.LU R29, [R1+0x184] ;  /* 0x00018400011d7983 */ /* 0x0003680000300800 */
[----:B------:R1:W5:Y:S04]  /*5fe0*/  LDL.LU R31, [R1+0x180] ;  /* 0x00018000011f7983 */ /* 0x0003680000300800 */
[----:B------:R1:W5:Y:S04]  /*5ff0*/  LDL.LU R26, [R1+0x17c] ;  /* 0x00017c00011a7983 */ /* 0x0003680000300800 */
[----:B------:R0:W-:Y:S04]  /*6000*/  STS.U8 [R149+UR11+0x280], R21 ;  /* 0x0002801595007988 */ /* 0x0001e8000800000b */
[----:B------:R1:W5:Y:S04]  /*6010*/  LDL.LU R28, [R1+0x178] ;  /* 0x00017800011c7983 */ /* 0x0003680000300800 */
[----:B------:R-:W-:Y:S04]  /*6020*/  STS.U8 [R149+UR11+0x1280], R10 ;  /* 0x0012800a95007988 */ /* 0x000fe8000800000b */
        /* <DEDUP_REMOVED lines=11> */
[----:B------:R1:W-:Y:S04]  /*60e0*/  STS.U8 [R149+UR11+0x1e80], R12 ;  /* 0x001e800c95007988 */ /* 0x0003e8000800000b */
[----:B------:R2:W5:Y:S04]  /*60f0*/  LDL.LU R19, [R1+0x15c] ;  /* 0x00015c0001137983 */ /* 0x0005680000300800 */
[----:B0-----:R0:W5:Y:S01]  /*6100*/  LDL.LU R21, [R1+0x158] ;  /* 0x0001580001157983 */ /* 0x0011620000300800 */
[----:B-1----:R-:W-:-:S03]  /*6110*/  LOP3.LUT R149, R178, 0x60, RZ, 0x3c, !PT ;  /* 0x00000060b2957812 */ /* 0x002fc600078e3cff */
[----:B------:R0:W5:Y:S04]  /*6120*/  LDL.LU R10, [R1+0x154] ;  /* 0x00015400010a7983 */ /* 0x0001680000300800 */
[----:B------:R0:W5:Y:S04]  /*6130*/  LDL.LU R13, [R1+0x150] ;  /* 0x00015000010d7983 */ /* 0x0001680000300800 */
[----:B------:R0:W5:Y:S01]  /*6140*/  LDL.LU R17, [R1+0x14c] ;  /* 0x00014c0001117983 */ /* 0x0001620000300800 */
[----:B------:R-:W-:-:S03]  /*6150*/  LOP3.LUT R116, R178, 0x70, RZ, 0x3c, !PT ;  /* 0x00000070b2747812 */ /* 0x000fc600078e3cff */
[----:B------:R0:W5:Y:S04]  /*6160*/  LDL.LU R18, [R1+0x148] ;  /* 0x0001480001127983 */ /* 0x0001680000300800 */
[----:B------:R1:W-:Y:S04]  /*6170*/  STS.U8 [R149+UR11+0x300], R14 ;  /* 0x0003000e95007988 */ /* 0x0003e8000800000b */
[----:B------:R0:W5:Y:S04]  /*6180*/  LDL.LU R15, [R1+0x144] ;  /* 0x00014400010f7983 */ /* 0x0001680000300800 */
[----:B------:R0:W-:Y:S04]  /*6190*/  STS.U8 [R149+UR11+0x1300], R9 ;  /* 0x0013000995007988 */ /* 0x0001e8000800000b */
[----:B------:R0:W5:Y:S04]  /*61a0*/  LDL.LU R16, [R1+0x140] ;  /* 0x0001400001107983 */ /* 0x0001680000300800 */
[----:B------:R0:W-:Y:S04]  /*61b0*/  STS.U8 [R149+UR11+0x700], R11 ;  /* 0x0007000b95007988 */ /* 0x0001e8000800000b */
[----:B------:R0:W5:Y:S04]  /*61c0*/  LDL.LU R12, [R1+0x13c] ;  /* 0x00013c00010c7983 */ /* 0x0001680000300800 */
[----:B------:R0:W-:Y:S04]  /*61d0*/  STS.U8 [R149+UR11+0x1700], R4 ;  /* 0x0017000495007988 */ /* 0x0001e8000800000b */
[----:B-1----:R1:W5:Y:S04]  /*61e0*/  LDL.LU R14, [R1+0x138] ;  /* 0x00013800010e7983 */ /* 0x0023680000300800 */
[----:B------:R1:W-:Y:S04]  /*61f0*/  STS.U8 [R149+UR11+0xb00], R3 ;  /* 0x000b000395007988 */ /* 0x0003e8000800000b */
[----:B0-----:R0:W5:Y:S04]  /*6200*/  LDL.LU R9, [R1+0x134] ;  /* 0x0001340001097983 */ /* 0x0011680000300800 */
[----:B------:R0:W-:Y:S04]  /*6210*/  STS.U8 [R149+UR11+0x1b00], R2 ;  /* 0x001b000295007988 */ /* 0x0001e8000800000b */
[----:B------:R0:W5:Y:S04]  /*6220*/  LDL.LU R11, [R1+0x130] ;  /* 0x00013000010b7983 */ /* 0x0001680000300800 */
[----:B------:R-:W-:Y:S04]  /*6230*/  STS.U8 [R149+UR11+0xf00], R164 ;  /* 0x000f00a495007988 */ /* 0x000fe8000800000b */
[----:B------:R0:W5:Y:S04]  /*6240*/  LDL.LU R4, [R1+0x12c] ;  /* 0x00012c0001047983 */ /* 0x0001680000300800 */
[----:B------:R-:W-:Y:S04]  /*6250*/  STS.U8 [R149+UR11+0x1f00], R169 ;  /* 0x001f00a995007988 */ /* 0x000fe8000800000b */
[----:B-1----:R1:W5:Y:S04]  /*6260*/  LDL.LU R3, [R1+0x128] ;  /* 0x0001280001037983 */ /* 0x0023680000300800 */
[----:B------:R-:W-:Y:S04]  /*6270*/  STS.U8 [R116+UR11+0x380], R166 ;  /* 0x000380a674007988 */ /* 0x000fe8000800000b */
[----:B0-----:R1:W5:Y:S04]  /*6280*/  LDL.LU R2, [R1+0x124] ;  /* 0x0001240001027983 */ /* 0x0013680000300800 */
[----:B------:R0:W-:Y:S04]  /*6290*/  STS.U8 [R116+UR11+0x1380], R0 ;  /* 0x0013800074007988 */ /* 0x0001e8000800000b */
[----:B0-----:R1:W5:Y:S04]  /*62a0*/  LDL.LU R0, [R1+0x120] ;  /* 0x0001200001007983 */ /* 0x0013680000300800 */
[----:B------:R1:W-:Y:S04]  /*62b0*/  STS.U8 [R116+UR11+0x780], R198 ;  /* 0x000780c674007988 */ /* 0x0003e8000800000b */
[----:B------:R1:W-:Y:S04]  /*62c0*/  STS.U8 [R116+UR11+0x1780], R186 ;  /* 0x001780ba74007988 */ /* 0x0003e8000800000b */
[----:B------:R1:W-:Y:S04]  /*62d0*/  STS.U8 [R116+UR11+0xb80], R184 ;  /* 0x000b80b874007988 */ /* 0x0003e8000800000b */
[----:B------:R1:W-:Y:S04]  /*62e0*/  STS.U8 [R116+UR11+0x1b80], R180 ;  /* 0x001b80b474007988 */ /* 0x0003e8000800000b */
[----:B------:R1:W-:Y:S04]  /*62f0*/  STS.U8 [R116+UR11+0xf80], R170 ;  /* 0x000f80aa74007988 */ /* 0x0003e8000800000b */
[----:B------:R1:W-:Y:S04]  /*6300*/  STS.U8 [R116+UR11+0x1f80], R165 ;  /* 0x001f80a574007988 */ /* 0x0003e8000800000b */
[----:B---3--:R1:W-:Y:S04]  /*6310*/  STS.U8 [R178+UR11+0x4000], R115 ;  /* 0x00400073b2007988 */ /* 0x0083e8000800000b */
[----:B----4-:R1:W-:Y:S04]  /*6320*/  STS.U8 [R178+UR11+0x4100], R118 ;  /* 0x00410076b2007988 */ /* 0x0103e8000800000b */
[----:B------:R1:W-:Y:S04]  /*6330*/  STS.U8 [R178+UR11+0x4200], R119 ;  /* 0x00420077b2007988 */ /* 0x0003e8000800000b */
        /* <DEDUP_REMOVED lines=23> */
[----:B--2---:R1:W-:Y:S04]  /*64b0*/  STS.U8 [R176+UR11+0x4a80], R143 ;  /* 0x004a808fb0007988 */ /* 0x0043e8000800000b */
[----:B------:R1:W-:Y:S04]  /*64c0*/  STS.U8 [R176+UR11+0x4b80], R144 ;  /* 0x004b8090b0007988 */ /* 0x0003e8000800000b */
[----:B------:R1:W-:Y:S04]  /*64d0*/  STS.U8 [R176+UR11+0x4c80], R145 ;  /* 0x004c8091b0007988 */ /* 0x0003e8000800000b */
[----:B------:R1:W-:Y:S04]  /*64e0*/  STS.U8 [R176+UR11+0x4d80], R146 ;  /* 0x004d8092b0007988 */ /* 0x0003e8000800000b */
[----:B------:R1:W-:Y:S04]  /*64f0*/  STS.U8 [R176+UR11+0x4e80], R147 ;  /* 0x004e8093b0007988 */ /* 0x0003e8000800000b */
[----:B------:R1:W-:Y:S01]  /*6500*/  STS.U8 [R176+UR11+0x4f80], R148 ;  /* 0x004f8094b0007988 */ /* 0x0003e2000800000b */
[----:B------:R0:W-:Y:S06]  /*6510*/  MEMBAR.ALL.CTA ;  /* 0x0000000000007992 */ /* 0x0001ec0000008000 */
[----:B0-----:R-:W0:Y:S02]  /*6520*/  FENCE.VIEW.ASYNC.S ;  /* 0x00000000000073c6 */ /* 0x001e240000000000 */
[----:B0-----:R-:W-:Y:S01]  /*6530*/  BAR.SYNC.DEFER_BLOCKING 0x0 ;  /* 0x0000000000007b1d */ /* 0x001fe20000010000 */
[----:B------:R-:W-:-:S04]  /*6540*/  ISETP.NE.U32.AND P0, PT, RZ, UR7, PT ;  /* 0x00000007ff007c0c */ /* 0x000fc8000bf05070 */
[C---:B------:R-:W-:Y:S02]  /*6550*/  ISETP.LT.OR P1, PT, R174.reuse, 0x20, P0 ;  /* 0x00000020ae00780c */ /* 0x040fe40000721670 */
[----:B------:R-:W-:-:S11]  /*6560*/  ISETP.GE.AND P2, PT, R174, 0x40, PT ;  /* 0x00000040ae00780c */ /* 0x000fd60003f46270 */
[----:B-1----:R-:W-:Y:S05]  /*6570*/  @P1 BRA `(.L_x_6) ;  /* 0x00000000005c1947 */ /* 0x002fea0003800000 */
[----:B------:R-:W-:Y:S02]  /*6580*/  UIADD3 UR4, UPT, UPT, UR11, 0x4000, URZ ;  /* 0x000040000b047890 */ /* 0x000fe4000fffe0ff */
[----:B------:R-:W-:Y:S02]  /*6590*/  USHF.R.U32.HI UR6, URZ, 0x4, UR11 ;  /* 0x00000004ff067899 */ /* 0x000fe4000801160b */
[----:B------:R-:W-:Y:S02]  /*65a0*/  USHF.R.U32.HI UR4, URZ, 0x4, UR4 ;  /* 0x00000004ff047899 */ /* 0x000fe40008011604 */
[----:B------:R-:W-:Y:S01]  /*65b0*/  USGXT.U32 UR6, UR6, 0xe ;  /* 0x0000000e0606789a */ /* 0x000fe20008000000 */
[----:B------:R-:W-:Y:S01]  /*65c0*/  UMOV UR16, 0x100 ;  /* 0x0000010000107882 */ /* 0x000fe20000000000 */
[----:B------:R-:W-:Y:S01]  /*65d0*/  UMOV UR17, 0x40004040 ;  /* 0x4000404000117882 */ /* 0x000fe20000000000 */
[----:B------:R-:W-:Y:S01]  /*65e0*/  UMOV UR7, URZ ;  /* 0x000000ff00077c82 */ /* 0x000fe20008000000 */
[----:B------:R-:W-:-:S02]  /*65f0*/  USGXT.U32 UR14, UR4, 0xe ;  /* 0x0000000e040e789a */ /* 0x000fc40008000000 */
[----:B------:R-:W-:Y:S02]  /*6600*/  UIADD3 UR18, UPT, UPT, UR10, 0x80, URZ ;  /* 0x000000800a127890 */ /* 0x000fe4000fffe0ff */
[----:B------:R-:W-:Y:S01]  /*6610*/  UIADD3.64 UR16, UPT, UPT, UR6, UR16, URZ ;  /* 0x0000001006107297 */ /* 0x000fe2000fffe0ff */
[----:B------:R-:W-:Y:S01]  /*6620*/  UMOV UR20, 0x0 ;  /* 0x0000000000147882 */ /* 0x000fe20000000000 */
[----:B------:R-:W-:Y:S01]  /*6630*/  UMOV UR21, 0x8208010 ;  /* 0x0820801000157882 */ /* 0x000fe20000000000 */
[----:B------:R-:W-:Y:S01]  /*6640*/  UMOV UR4, UR13 ;  /* 0x0000000d00047c82 */ /* 0x000fe20008000000 */
[----:B------:R-:W-:Y:S01]  /*6650*/  UMOV UR5, URZ ;  /* 0x000000ff00057c82 */ /* 0x000fe20008000000 */
[----:B------:R-:W-:Y:S01]  /*6660*/  UMOV UR7, 0x40004040 ;  /* 0x4000404000077882 */ /* 0x000fe20000000000 */
[----:B------:R-:W-:Y:S01]  /*6670*/  UMOV UR15, 0xc0004010 ;  /* 0xc0004010000f7882 */ /* 0x000fe20000000000 */
[----:B------:R-:W-:Y:S01]  /*6680*/  UMOV UR22, 0x0 ;  /* 0x0000000000167882 */ /* 0x000fe20000000000 */
[----:B------:R-:W-:Y:S01]  /*6690*/  UMOV UR23, 0x8208010 ;  /* 0x0820801000177882 */ /* 0x000fe20000000000 */
[----:B------:R-:W-:Y:S01]  /*66a0*/  UMOV UR4, UR4 ;  /* 0x0000000400047c82 */ /* 0x000fe20008000000 */
[----:B------:R0:W-:Y:S01]  /*66b0*/  UTCQMMA gdesc[UR6], gdesc[UR14], tmem[UR10], tmem[UR20], idesc[UR21], !UPT ;  /* 0x00ff140e060075ea */ /* 0x0001e2000f80030a */
[----:B------:R0:W-:Y:S01]  /*66c0*/  UTCQMMA gdesc[UR16], gdesc[UR14], tmem[UR18], tmem[UR22], idesc[UR23], !UPT ;  /* 0x00ff160e100075ea */ /* 0x0001e2000f800312 */
[----:B------:R0:W-:Y:S01]  /*66d0*/  UTCBAR [UR4], URZ ;  /* 0x000000ff040073e9 */ /* 0x0001e200080000ff */
[----:B------:R-:W-:Y:S01]  /*66e0*/  NOP ;  /* 0x0000000000007918 */ /* 0x000fe20000000000 */
.L_x_6:
[----:B0-----:R-:W-:Y:S01]  /*66f0*/  UMOV UR4, URZ ;  /* 0x000000ff00047c82 */ /* 0x001fe20008000000 */
[----:B------:R-:W-:Y:S05]  /*6700*/  @!P2 BRA `(.L_x_7) ;  /* 0x000000340050a947 */ /* 0x000fea0003800000 */
[----:B------:R-:W-:Y:S01]  /*6710*/  SHF.R.S32.HI R115, RZ, 0x1f, R174 ;  /* 0x0000001fff737819 */ /* 0x000fe200000114ae */
[----:B------:R-:W-:Y:S01]  /*6720*/  UIADD3 UR4, UPT, UPT, UR11, 0x2000, URZ ;  /* 0x000020000b047890 */ /* 0x000fe2000fffe0ff */
[----:B------:R-:W-:Y:S01]  /*6730*/  IMAD.MOV.U32 R116, RZ, RZ, RZ ;  /* 0x000000ffff747224 */ /* 0x000fe200078e00ff */
[----:B------:R-:W-:Y:S01]  /*6740*/  UIADD3 UR5, UPT, UPT, UR11, 0x5000, URZ ;  /* 0x000050000b057890 */ /* 0x000fe2000fffe0ff */
[----:B------:R-:W-:Y:S01]  /*6750*/  LEA.HI R115, R115, R174, RZ, 0x5 ;  /* 0x000000ae73737211 */ /* 0x000fe200078f28ff */
[----:B------:R-:W-:Y:S02]  /*6760*/  USHF.R.U32.HI UR4, URZ, 0x4, UR4 ;  /* 0x00000004ff047899 */ /* 0x000fe40008011604 */
[----:B------:R-:W-:Y:S01]  /*6770*/  USHF.R.U32.HI UR5, URZ, 0x4, UR5 ;  /* 0x00000004ff057899 */ /* 0x000fe20008011605 */
[----:B------:R-:W-:Y:S01]  /*6780*/  SHF.R.S32.HI R115, RZ, 0x5, R115 ;  /* 0x00000005ff737819 */ /* 0x000fe20000011473 */
[----:B------:R-:W-:Y:S02]  /*6790*/  USHF.L.U32 UR22, UR8, 0x5, URZ ;  /* 0x0000000508167899 */ /* 0x000fe400080006ff */
[----:B------:R-:W-:Y:S01]  /*67a0*/  USHF.L.U32 UR23, UR9, 0x5, URZ ;  /* 0x0000000509177899 */ /* 0x000fe200080006ff */
[----:B------:R-:W-:Y:S01]  /*67b0*/  VIMNMX R115, PT, PT, R115, 0x2, !PT ;  /* 0x0000000273737848 */ /* 0x000fe20007fe0100 */
[----:B------:R-:W-:Y:S01]  /*67c0*/  USGXT.U32 UR6, UR4, 0xe ;  /* 0x0000000e0406789a */ /* 0x000fe20008000000 */
[----:B------:R-:W-:Y:S01]  /*67d0*/  UMOV UR16, 0x100 ;  /* 0x0000010000107882 */ /* 0x000fe20000000000 */
[----:B------:R-:W-:-:S02]  /*67e0*/  UMOV UR17, 0x40004040 ;  /* 0x4000404000117882 */ /* 0x000fc40000000000 */
[----:B------:R-:W-:Y:S01]  /*67f0*/  VIADD R115, R115, 0xffffffff ;  /* 0xffffffff73737836 */ /* 0x000fe20000000000 */
[----:B------:R-:W-:Y:S01]  /*6800*/  UMOV UR7, URZ ;  /* 0x000000ff00077c82 */ /* 0x000fe20008000000 */
[----:B------:R-:W-:Y:S02]  /*6810*/  USGXT.U32 UR14, UR5, 0xe ;  /* 0x0000000e050e789a */ /* 0x000fe40008000000 */
[----:B------:R-:W-:Y:S01]  /*6820*/  USHF.R.S32.HI UR27, URZ, 0x1f, UR22 ;  /* 0x0000001fff1b7899 */ /* 0x000fe20008011416 */
[----:B------:R0:W-:Y:S01]  /*6830*/  STL [R1+0x3c], R115 ;  /* 0x00003c7301007387 */ /* 0x0001e20000100800 */
[----:B------:R-:W-:Y:S02]  /*6840*/  USHF.R.S32.HI UR28, URZ, 0x1f, UR23 ;  /* 0x0000001fff1c7899 */ /* 0x000fe40008011417 */
[----:B------:R-:W-:Y:S01]  /*6850*/  UIADD3.64 UR16, UPT, UPT, UR6, UR16, URZ ;  /* 0x0000001006107297 */ /* 0x000fe2000fffe0ff */
[----:B------:R-:W-:Y:S01]  /*6860*/  UMOV UR26, 0x1 ;  /* 0x00000001001a7882 */ /* 0x000fe20000000000 */
[----:B------:R-:W-:Y:S01]  /*6870*/  UMOV UR5, URZ ;  /* 0x000000ff00057c82 */ /* 0x000fe20008000000 */
[----:B------:R-:W-:-:S09]  /*6880*/  UMOV UR15, 0xc0004010 ;  /* 0xc0004010000f7882 */ /* 0x000fd20000000000 */
.L_x_10:
[----:B------:R-:W2:Y:S04]  /*6890*/  LDL.LU R130, [R1+0x38] ;  /* 0x0000380001827983 */ /* 0x000ea80000300800 */
[----:B------:R-:W3:Y:S04]  /*68a0*/  LDL.LU R129, [R1+0x30] ;  /* 0x0000300001817983 */ /* 0x000ee80000300800 */
[----:B------:R-:W4:Y:S04]  /*68b0*/  LDL.LU R128, [R1+0x28] ;  /* 0x0000280001807983 */ /* 0x000f280000300800 */
[----:B------:R-:W4:Y:S04]  /*68c0*/  LDL.LU R127, [R1+0x20] ;  /* 0x00002000017f7983 */ /* 0x000f280000300800 */
[----:B------:R-:W4:Y:S04]  /*68d0*/  LDL.LU R126, [R1+0x18] ;  /* 0x00001800017e7983 */ /* 0x000f280000300800 */
[----:B------:R-:W4:Y:S04]  /*68e0*/  LDL.LU R125, [R1+0x34] ;  /* 0x00003400017d7983 */ /* 0x000f280000300800 */
[----:B------:R-:W4:Y:S04]  /*68f0*/  LDL.LU R124, [R1+0x10] ;  /* 0x00001000017c7983 */ /* 0x000f280000300800 */
[----:B------:R-:W4:Y:S04]  /*6900*/  LDL.LU R123, [R1+0x2c] ;  /* 0x00002c00017b7983 */ /* 0x000f280000300800 */
[----:B------:R-:W4:Y:S04]  /*6910*/  LDL.LU R122, [R1+0x8] ;  /* 0x00000800017a7983 */ /* 0x000f280000300800 */
[----:B------:R-:W4:Y:S04]  /*6920*/  LDL.LU R121, [R1+0x24] ;  /* 0x0000240001797983 */ /* 0x000f280000300800 */
[----:B------:R-:W4:Y:S04]  /*6930*/  LDL.LU R120, [R1] ;  /* 0x0000000001787983 */ /* 0x000f280000300800 */
[----:B------:R-:W4:Y:S04]  /*6940*/  LDL.LU R119, [R1+0x1c] ;  /* 0x00001c0001777983 */ /* 0x000f280000300800 */
[----:B------:R-:W4:Y:S04]  /*6950*/  LDL.LU R118, [R1+0x14] ;  /* 0x0000140001767983 */ /* 0x000f280000300800 */
[----:B------:R-:W4:Y:S04]  /*6960*/  LDL.LU R117, [R1+0xc] ;  /* 0x00000c0001757983 */ /* 0x000f280000300800 */
[----:B0-----:R-:W4:Y:S01]  /*6970*/  LDL.LU R115, [R1+0x4] ;  /* 0x0000040001737983 */ /* 0x001f220000300800 */
[----:B------:R-:W-:Y:S01]  /*6980*/  IMAD.U32 R116, R116, -0x80000000, RZ ;  /* 0x8000000074747824 */ /* 0x000fe200078e00ff */
[----:B------:R-:W-:-:S02]  /*6990*/  PRMT R145, RZ, 0x7610, R145 ;  /* 0x00007610ff917816 */ /* 0x000fc40000000091 */
[----:B--2---:R-:W-:Y:S02]  /*69a0*/  IADD3 R130, P6, PT, R130, UR23, RZ ;  /* 0x0000001782827c10 */ /* 0x004fe4000ffde0ff */
[----:B---3--:R-:W-:-:S03]  /*69b0*/  IADD3 R129, P1, PT, R129, UR23, RZ ;  /* 0x0000001781817c10 */ /* 0x008fc6000ff3e0ff */
[----:B------:R0:W-:Y:S01]  /*69c0*/  STL [R1+0x38], R130 ;  /* 0x0000388201007387 */ /* 0x0001e20000100800 */
[----:B----4-:R-:W-:-:S03]  /*69d0*/  IADD3 R128, P2, PT, R128, UR23, RZ ;  /* 0x0000001780807c10 */ /* 0x010fc6000ff5e0ff */
[----:B------:R0:W-:Y:S01]  /*69e0*/  STL [R1+0x30], R129 ;  /* 0x0000308101007387 */ /* 0x0001e20000100800 */
[----:B------:R-:W-:-:S03]  /*69f0*/  IADD3 R127, P3, PT, R127, UR23, RZ ;  /* 0x000000177f7f7c10 */ /* 0x000fc6000ff7e0ff */
[----:B------:R0:W-:Y:S01]  /*6a00*/  STL [R1+0x28], R128 ;  /* 0x0000288001007387 */ /* 0x0001e20000100800 */
[----:B------:R-:W-:-:S03]  /*6a10*/  IADD3 R126, P4, PT, R126, UR23, RZ ;  /* 0x000000177e7e7c10 */ /* 0x000fc6000ff9e0ff */
[----:B------:R0:W-:Y:S01]  /*6a20*/  STL [R1+0x20], R127 ;  /* 0x0000207f01007387 */ /* 0x0001e20000100800 */
[----:B------:R-:W-:-:S03]  /*6a30*/  IADD3.X R125, PT, PT, R125, UR28, RZ, P6, !PT ;  /* 0x0000001c7d7d7c10 */ /* 0x000fc6000b7fe4ff */
        /* <DEDUP_REMOVED lines=12> */
[----:B------:R0:W-:Y:S01]  /*6b00*/  STL [R1], R120 ;  /* 0x0000007801007387 */ /* 0x0001e20000100800 */
[----:B------:R-:W-:Y:S02]  /*6b10*/  IADD3 R242, P2, PT, R242, UR23, RZ ;  /* 0x00000017f2f27c10 */ /* 0x000fe4000ff5e0ff */
[----:B------:R-:W-:Y:S02]  /*6b20*/  IADD3.X R118, PT, PT, R118, UR28, RZ, P4, !PT ;  /* 0x0000001c76767c10 */ /* 0x000fe4000a7fe4ff */
[----:B------:R-:W-:Y:S02]  /*6b30*/  IADD3 R248, P4, PT, R248, UR23, RZ ;  /* 0x00000017f8f87c10 */ /* 0x000fe4000ff9e0ff */
[----:B------:R-:W-:Y:S02]  /*6b40*/  IADD3.X R119, PT, PT, R119, UR28, RZ, P3, !PT ;  /* 0x0000001c77777c10 */ /* 0x000fe40009ffe4ff */
[----:B------:R-:W-:Y:S02]  /*6b50*/  IADD3.X R247, PT, PT, R247, UR28, RZ, P4, !PT ;  /* 0x0000001cf7f77c10 */ /* 0x000fe4000a7fe4ff */
[----:B------:R-:W-:Y:S01]  /*6b60*/  IADD3 R238, P4, PT, R238, UR23, RZ ;  /* 0x00000017eeee7c10 */ /* 0x000fe2000ff9e0ff */
[----:B------:R0:W-:Y:S01]  /*6b70*/  STL [R1+0x1c], R119 ;  /* 0x00001c7701007387 */ /* 0x0001e20000100800 */
[----:B------:R-:W-:-:S02]  /*6b80*/  IADD3.X R117, PT, PT, R117, UR28, RZ, P6, !PT ;  /* 0x0000001c75757c10 */ /* 0x000fc4000b7fe4ff */
[----:B------:R-:W-:Y:S01]  /*6b90*/  IADD3.X R237, PT, PT, R237, UR28, RZ, P4, !PT ;  /* 0x0000001ceded7c10 */ /* 0x000fe2000a7fe4ff */
[----:B------:R0:W-:Y:S01]  /*6ba0*/  STL [R1+0x14], R118 ;  /* 0x0000147601007387 */ /* 0x0001e20000100800 */
[----:B------:R-:W-:Y:S02]  /*6bb0*/  IADD3 R227, P4, PT, R227, UR23, RZ ;  /* 0x00000017e3e37c10 */ /* 0x000fe4000ff9e0ff */
[----:B------:R-:W-:Y:S01]  /*6bc0*/  IADD3.X R115, PT, PT, R115, UR28, RZ, P1, !PT ;  /* 0x0000001c73737c10 */ /* 0x000fe20008ffe4ff */
[----:B------:R0:W-:Y:S01]  /*6bd0*/  STL [R1+0xc], R117 ;  /* 0x00000c7501007387 */ /* 0x0001e20000100800 */
[----:B------:R-:W-:Y:S02]  /*6be0*/  IADD3.X R226, PT, PT, R226, UR28, RZ, P4, !PT ;  /* 0x0000001ce2e27c10 */ /* 0x000fe4000a7fe4ff */
[----:B------:R-:W-:Y:S01]  /*6bf0*/  IADD3 R217, P4, PT, R217, UR23, RZ ;  /* 0x00000017d9d97c10 */ /* 0x000fe2000ff9e0ff */
[----:B------:R0:W-:Y:S01]  /*6c00*/  STL [R1+0x4], R115 ;  /* 0x0000047301007387 */ /* 0x0001e20000100800 */
[----:B------:R-:W-:-:S02]  /*6c10*/  IADD3.X R241, PT, PT, R241, UR28, RZ, P2, !PT ;  /* 0x0000001cf1f17c10 */ /* 0x000fc400097fe4ff */
[----:B------:R-:W-:Y:S02]  /*6c20*/  IADD3.X R216, PT, PT, R216, UR28, RZ, P4, !PT ;  /* 0x0000001cd8d87c10 */ /* 0x000fe4000a7fe4ff */
[----:B------:R-:W-:Y:S02]  /*6c30*/  IADD3 R207, P4, PT, R207, UR23, RZ ;  /* 0x00000017cfcf7c10 */ /* 0x000fe4000ff9e0ff */
[----:B------:R-:W-:Y:S02]  /*6c40*/  IADD3 R250, P3, PT, R250, UR23, RZ ;  /* 0x00000017fafa7c10 */ /* 0x000fe4000ff7e0ff */
[----:B------:R-:W-:Y:S02]  /*6c50*/  IADD3.X R206, PT, PT, R206, UR28, RZ, P4, !PT ;  /* 0x0000001ccece7c10 */ /* 0x000fe4000a7fe4ff */
[----:B------:R-:W-:Y:S02]  /*6c60*/  IADD3 R191, P4, PT, R191, UR22, RZ ;  /* 0x00000016bfbf7c10 */ /* 0x000fe4000ff9e0ff */
[----:B------:R-:W-:-:S02]  /*6c70*/  IADD3 R246, P6, PT, R246, UR23, RZ ;  /* 0x00000017f6f67c10 */ /* 0x000fc4000ffde0ff */
[----:B------:R-:W-:Y:S02]  /*6c80*/  IADD3.X R189, PT, PT, R189, UR27, RZ, P4, !PT ;  /* 0x0000001bbdbd7c10 */ /* 0x000fe4000a7fe4ff */
[----:B------:R-:W-:Y:S02]  /*6c90*/  IADD3 R163, P4, PT, R163, UR22, RZ ;  /* 0x00000016a3a37c10 */ /* 0x000fe4000ff9e0ff */
[----:B------:R-:W-:Y:S02]  /*6ca0*/  IADD3 R244, P1, PT, R244, UR23, RZ ;  /* 0x00000017f4f47c10 */ /* 0x000fe4000ff3e0ff */
[----:B------:R-:W-:Y:S02]  /*6cb0*/  IADD3 R231, P2, PT, R231, UR23, RZ ;  /* 0x00000017e7e77c10 */ /* 0x000fe4000ff5e0ff */
[----:B------:R-:W-:Y:S02]  /*6cc0*/  IADD3.X R161, PT, PT, R161, UR27, RZ, P4, !PT ;  /* 0x0000001ba1a17c10 */ /* 0x000fe4000a7fe4ff */
[----:B-----5:R-:W-:-:S02]  /*6cd0*/  IADD3 R34, P4, PT, R34, UR22, RZ ;  /* 0x0000001622227c10 */ /* 0x020fc4000ff9e0ff */
[----:B------:R-:W-:Y:S02]  /*6ce0*/  IADD3.X R249, PT, PT, R249, UR28, RZ, P3, !PT ;  /* 0x0000001cf9f97c10 */ /* 0x000fe40009ffe4ff */
[----:B------:R-:W-:Y:S02]  /*6cf0*/  IADD3.X R245, PT, PT, R245, UR28, RZ, P6, !PT ;  /* 0x0000001cf5f57c10 */ /* 0x000fe4000b7fe4ff */
[----:B------:R-:W-:Y:S02]  /*6d00*/  IADD3.X R243, PT, PT, R243, UR28, RZ, P1, !PT ;  /* 0x0000001cf3f37c10 */ /* 0x000fe40008ffe4ff */
[----:B------:R-:W-:Y:S02]  /*6d10*/  IADD3.X R230, PT, PT, R230, UR28, RZ, P2, !PT ;  /* 0x0000001ce6e67c10 */ /* 0x000fe400097fe4ff */
[----:B------:R-:W-:Y:S02]  /*6d20*/  IADD3 R240, P3, PT, R240, UR23, RZ ;  /* 0x00000017f0f07c10 */ /* 0x000fe4000ff7e0ff */
[----:B------:R-:W-:-:S02]  /*6d30*/  IADD3 R235, P6, PT, R235, UR23, RZ ;  /* 0x00000017ebeb7c10 */ /* 0x000fc4000ffde0ff */
[----:B------:R-:W-:Y:S02]  /*6d40*/  IADD3 R233, P1, PT, R233, UR23, RZ ;  /* 0x00000017e9e97c10 */ /* 0x000fe4000ff3e0ff */
[----:B------:R-:W-:Y:S02]  /*6d50*/  IADD3 R221, P2, PT, R221, UR23, RZ ;  /* 0x00000017dddd7c10 */ /* 0x000fe4000ff5e0ff */
[----:B------:R-:W-:Y:S02]  /*6d60*/  IADD3.X R36, PT, PT, R36, UR27, RZ, P4, !PT ;  /* 0x0000001b24247c10 */ /* 0x000fe4000a7fe4ff */
[----:B------:R-:W-:Y:S02]  /*6d70*/  IADD3 R111, P4, PT, R111, UR22, RZ ;  /* 0x000000166f6f7c10 */ /* 0x000fe4000ff9e0ff */
[----:B------:R-:W-:Y:S02]  /*6d80*/  IADD3.X R239, PT, PT, R239, UR28, RZ, P3, !PT ;  /* 0x0000001cefef7c10 */ /* 0x000fe40009ffe4ff */
[----:B------:R-:W-:-:S02]  /*6d90*/  IADD3.X R234, PT, PT, R234, UR28, RZ, P6, !PT ;  /* 0x0000001ceaea7c10 */ /* 0x000fc4000b7fe4ff */
[----:B------:R-:W-:Y:S02]  /*6da0*/  IADD3.X R232, PT, PT, R232, UR28, RZ, P1, !PT ;  /* 0x0000001ce8e87c10 */ /* 0x000fe40008ffe4ff */
[----:B------:R-:W-:Y:S02]  /*6db0*/  IADD3.X R220, PT, PT, R220, UR28, RZ, P2, !PT ;  /* 0x0000001cdcdc7c10 */ /* 0x000fe400097fe4ff */
[----:B------:R-:W-:Y:S02]  /*6dc0*/  IADD3 R229, P3, PT, R229, UR23, RZ ;  /* 0x00000017e5e57c10 */ /* 0x000fe4000ff7e0ff */
[----:B------:R-:W-:Y:S02]  /*6dd0*/  IADD3 R225, P6, PT, R225, UR23, RZ ;  /* 0x00000017e1e17c10 */ /* 0x000fe4000ffde0ff */
[----:B------:R-:W-:Y:S02]  /*6de0*/  IADD3 R223, P1, PT, R223, UR23, RZ ;  /* 0x00000017dfdf7c10 */ /* 0x000fe4000ff3e0ff */
[----:B------:R-:W-:-:S02]  /*6df0*/  IADD3 R211, P2, PT, R211, UR23, RZ ;  /* 0x00000017d3d37c10 */ /* 0x000fc4000ff5e0ff */
[----:B------:R-:W-:Y:S02]  /*6e00*/  IADD3.X R112, PT, PT, R112, UR27, RZ, P4, !PT ;  /* 0x0000001b70707c10 */ /* 0x000fe4000a7fe4ff */
[----:B------:R-:W-:Y:S02]  /*6e10*/  IADD3 R76, P4, PT, R76, UR22, RZ ;  /* 0x000000164c4c7c10 */ /* 0x000fe4000ff9e0ff */
[----:B------:R-:W-:Y:S02]  /*6e20*/  IADD3.X R228, PT, PT, R228, UR28, RZ, P3, !PT ;  /* 0x0000001ce4e47c10 */ /* 0x000fe40009ffe4ff */
[----:B------:R-:W-:Y:S02]  /*6e30*/  IADD3.X R224, PT, PT, R224, UR28, RZ, P6, !PT ;  /* 0x0000001ce0e07c10 */ /* 0x000fe4000b7fe4ff */
[----:B------:R-:W-:Y:S02]  /*6e40*/  IADD3.X R222, PT, PT, R222, UR28, RZ, P1, !PT ;  /* 0x0000001cdede7c10 */ /* 0x000fe40008ffe4ff */
[----:B------:R-:W-:-:S02]  /*6e50*/  IADD3.X R210, PT, PT, R210, UR28, RZ, P2, !PT ;  /* 0x0000001cd2d27c10 */ /* 0x000fc400097fe4ff */
[----:B------:R-:W-:Y:S02]  /*6e60*/  IADD3 R219, P3, PT, R219, UR23, RZ ;  /* 0x00000017dbdb7c10 */ /* 0x000fe4000ff7e0ff */
[----:B------:R-:W-:Y:S02]  /*6e70*/  IADD3 R215, P6, PT, R215, UR23, RZ ;  /* 0x00000017d7d77c10 */ /* 0x000fe4000ffde0ff */
[----:B------:R-:W-:Y:S02]  /*6e80*/  IADD3 R213, P1, PT, R213, UR23, RZ ;  /* 0x00000017d5d57c10 */ /* 0x000fe4000ff3e0ff */
[----:B------:R-:W-:Y:S02]  /*6e90*/  IADD3 R199, P2, PT, R199, UR22, RZ ;  /* 0x00000016c7c77c10 */ /* 0x000fe4000ff5e0ff */
[----:B------:R-:W-:Y:S02]  /*6ea0*/  IADD3.X R78, PT, PT, R78, UR27, RZ, P4, !PT ;  /* 0x0000001b4e4e7c10 */ /* 0x000fe4000a7fe4ff */
[----:B------:R-:W-:-:S02]  /*6eb0*/  IADD3 R45, P4, PT, R45, UR22, RZ ;  /* 0x000000162d2d7c10 */ /* 0x000fc4000ff9e0ff */
        /* <DEDUP_REMOVED lines=57> */
[----:B------:R-:W-:Y:S02]  /*7250*/  IADD3.X R77, PT, PT, R77, UR27, RZ, P6, !PT ;  /* 0x0000001b4d4d7c10 */ /* 0x000fe4000b7fe4ff */
[----:B------:R-:W-:Y:S02]  /*7260*/  IADD3.X R64, PT, PT, R64, UR27, RZ, P1, !PT ;  /* 0x0000001b40407c10 */ /* 0x000fe40008ffe4ff */
[----:B------:R-:W-:-:S02]  /*7270*/  IADD3.X R21, PT, PT, R21, UR27, RZ, P2, !PT ;  /* 0x0000001b15157c10 */ /* 0x000fc400097fe4ff */
[----:B------:R-:W-:Y:S01]  /*7280*/  IADD3.X R11, PT, PT, R11, UR27, RZ, P4, !PT ;  /* 0x0000001b0b0b7c10 */ /* 0x000fe2000a7fe4ff */
[----:B------:R-:W1:Y:S01]  /*7290*/  SYNCS.PHASECHK.TRANS64.TRYWAIT P4, [UR13], R116 ;  /* 0x00000074ff0075a7 */ /* 0x000e62000808110d */
[----:B------:R-:W-:Y:S02]  /*72a0*/  IADD3 R46, P3, PT, R46, UR22, RZ ;  /* 0x000000162e2e7c10 */ /* 0x000fe4000ff7e0ff */
[----:B------:R-:W-:Y:S02]  /*72b0*/  IADD3 R30, P6, PT, R30, UR22, RZ ;  /* 0x000000161e1e7c10 */ /* 0x000fe4000ffde0ff */
[----:B------:R-:W-:Y:S02]  /*72c0*/  IADD3 R29, P1, PT, R29, UR22, RZ ;  /* 0x000000161d1d7c10 */ /* 0x000fe4000ff3e0ff */
[----:B------:R-:W-:Y:S02]  /*72d0*/  IADD3 R94, P2, PT, R94, UR22, RZ ;  /* 0x000000165e5e7c10 */ /* 0x000fe4000ff5e0ff */
[----:B------:R-:W-:-:S02]  /*72e0*/  IADD3.X R48, PT, PT, R48, UR27, RZ, P3, !PT ;  /* 0x0000001b30307c10 */ /* 0x000fc40009ffe4ff */
[----:B------:R-:W-:Y:S02]  /*72f0*/  IADD3.X R32, PT, PT, R32, UR27, RZ, P6, !PT ;  /* 0x0000001b20207c10 */ /* 0x000fe4000b7fe4ff */
[----:B------:R-:W-:Y:S02]  /*7300*/  IADD3.X R31, PT, PT, R31, UR27, RZ, P1, !PT ;  /* 0x0000001b1f1f7c10 */ /* 0x000fe40008ffe4ff */
[----:B------:R-:W-:Y:S02]  /*7310*/  IADD3.X R97, PT, PT, R97, UR27, RZ, P2, !PT ;  /* 0x0000001b61617c10 */ /* 0x000fe400097fe4ff */
[----:B------:R-:W-:Y:S02]  /*7320*/  IADD3 R12, P3, PT, R12, UR22, RZ ;  /* 0x000000160c0c7c10 */ /* 0x000fe4000ff7e0ff */
[----:B------:R-:W-:Y:S02]  /*7330*/  IADD3 R107, P6, PT, R107, UR22, RZ ;  /* 0x000000166b6b7c10 */ /* 0x000fe4000ffde0ff */
[----:B------:R-:W-:-:S02]  /*7340*/  IADD3 R99, P1, PT, R99, UR22, RZ ;  /* 0x0000001663637c10 */ /* 0x000fc4000ff3e0ff */
[----:B------:R-:W-:Y:S02]  /*7350*/  IADD3 R58, P2, PT, R58, UR22, RZ ;  /* 0x000000163a3a7c10 */ /* 0x000fe4000ff5e0ff */
[----:B------:R-:W-:Y:S02]  /*7360*/  IADD3.X R14, PT, PT, R14, UR27, RZ, P3, !PT ;  /* 0x0000001b0e0e7c10 */ /* 0x000fe40009ffe4ff */
[----:B------:R-:W-:Y:S02]  /*7370*/  IADD3.X R108, PT, PT, R108, UR27, RZ, P6, !PT ;  /* 0x0000001b6c6c7c10 */ /* 0x000fe4000b7fe4ff */
[----:B------:R-:W-:Y:S02]  /*7380*/  IADD3.X R100, PT, PT, R100, UR27, RZ, P1, !PT ;  /* 0x0000001b64647c10 */ /* 0x000fe40008ffe4ff */
[----:B------:R-:W-:Y:S02]  /*7390*/  IADD3.X R60, PT, PT, R60, UR27, RZ, P2, !PT ;  /* 0x0000001b3c3c7c10 */ /* 0x000fe400097fe4ff */
[----:B------:R-:W-:-:S02]  /*73a0*/  IADD3 R84, P3, PT, R84, UR22, RZ ;  /* 0x0000001654547c10 */ /* 0x000fc4000ff7e0ff */
[----:B------:R-:W-:Y:S02]  /*73b0*/  IADD3 R72, P6, PT, R72, UR22, RZ ;  /* 0x0000001648487c10 */ /* 0x000fe4000ffde0ff */
[----:B------:R-:W-:Y:S02]  /*73c0*/  IADD3 R71, P1, PT, R71, UR22, RZ ;  /* 0x0000001647477c10 */ /* 0x000fe4000ff3e0ff */
[----:B------:R-:W-:Y:S02]  /*73d0*/  IADD3 R25, P2, PT, R25, UR22, RZ ;  /* 0x0000001619197c10 */ /* 0x000fe4000ff5e0ff */
[----:B------:R-:W-:Y:S02]  /*73e0*/  IADD3.X R86, PT, PT, R86, UR27, RZ, P3, !PT ;  /* 0x0000001b56567c10 */ /* 0x000fe40009ffe4ff */
[----:B------:R-:W-:Y:S02]  /*73f0*/  IADD3.X R74, PT, PT, R74, UR27, RZ, P6, !PT ;  /* 0x0000001b4a4a7c10 */ /* 0x000fe4000b7fe4ff */
[----:B------:R-:W-:-:S02]  /*7400*/  IADD3.X R73, PT, PT, R73, UR27, RZ, P1, !PT ;  /* 0x0000001b49497c10 */ /* 0x000fc40008ffe4ff */
[----:B------:R-:W-:Y:S02]  /*7410*/  IADD3.X R27, PT, PT, R27, UR27, RZ, P2, !PT ;  /* 0x0000001b1b1b7c10 */ /* 0x000fe400097fe4ff */
        /* <DEDUP_REMOVED lines=40> */
[----:B------:R-:W-:-:S02]  /*76a0*/  ISETP.GT.AND P3, PT, R4, RZ, PT ;  /* 0x000000ff0400720c */ /* 0x000fc40003f64270 */
[C---:B------:R-:W-:Y:S02]  /*76b0*/  ISETP.GT.AND P6, PT, R4.reuse, 0x1, PT ;  /* 0x000000010400780c */ /* 0x040fe40003fc4270 */
[----:B------:R-:W-:Y:S01]  /*76c0*/  ISETP.GT.AND P1, PT, R4, 0x8, PT ;  /* 0x000000080400780c */ /* 0x000fe20003f24270 */
[----:B01----:R-:W-:-:S12]  /*76d0*/  @!P4 BRA `(.L_x_8) ;  /* 0x000000c00048c947 */ /* 0x003fd80003800000 */
.L_x_16:
[----:B------:R-:W-:Y:S01]  /*76e0*/  @P3 IMAD.MOV.U32 R116, RZ, RZ, R5 ;  /* 0x000000ffff743224 */ /* 0x000fe200078e0005 */
[----:B------:R0:W-:Y:S01]  /*76f0*/  STL [R1+0x128], R3 ;  /* 0x0001280301007387 */ /* 0x0001e20000100800 */
[----:B------:R-:W-:Y:S01]  /*7700*/  @P3 IMAD.MOV.U32 R117, RZ, RZ, R6 ;  /* 0x000000ffff753224 */ /* 0x000fe200078e0006 */
[----:B------:R-:W-:Y:S02]  /*7710*/  PRMT R144, RZ, 0x7610, R144 ;  /* 0x00007610ff907816 */ /* 0x000fe40000000090 */
[----:B------:R-:W-:Y:S01]  /*7720*/  PRMT R137, RZ, 0x7610, R137 ;  /* 0x00007610ff897816 */ /* 0x000fe20000000089 */
[----:B------:R-:W-:Y:S04]  /*7730*/  STL [R1+0x124], R2 ;  /* 0x0001240201007387 */ /* 0x000fe80000100800 */
[----:B------:R1:W2:Y:S01]  /*7740*/  @P3 LDG.E.U8 R145, desc[UR24][R116.64] ;  /* 0x0000001874913981 */ /* 0x0002a2000c1e1100 */
[----:B------:R-:W-:-:S02]  /*7750*/  ISETP.GT.AND P2, PT, R4, 0x2, PT ;  /* 0x000000020400780c */ /* 0x000fc40003f44270 */
[----:B------:R-:W-:Y:S01]  /*7760*/  PRMT R143, RZ, 0x7610, R143 ;  /* 0x00007610ff8f7816 */ /* 0x000fe2000000008f */
[----:B------:R3:W-:Y:S01]  /*7770*/  STL [R1+0x120], R0 ;  /* 0x0001200001007387 */ /* 0x0007e20000100800 */
[----:B------:R-:W-:Y:S02]  /*7780*/  PRMT R136, RZ, 0x7610, R136 ;  /* 0x00007610ff887816 */ /* 0x000fe40000000088 */
[----:B------:R-:W-:Y:S02]  /*7790*/  PRMT R236, RZ, 0x7610, R236 ;  /* 0x00007610ffec7816 */ /* 0x000fe400000000ec */
[----:B------:R-:W-:Y:S01]  /*77a0*/  PRMT R142, RZ, 0x7610, R142 ;  /* 0x00007610ff8e7816 */ /* 0x000fe2000000008e */
[----:B-1----:R-:W-:Y:S01]  /*77b0*/  @P3 IMAD.MOV.U32 R116, RZ, RZ, R7 ;  /* 0x000000ffff743224 */ /* 0x002fe200078e0007 */
[----:B------:R-:W-:Y:S01]  /*77c0*/  PRMT R171, RZ, 0x7610, R171 ;  /* 0x00007610ffab7816 */ /* 0x000fe200000000ab */
[----:B------:R-:W-:Y:S01]  /*77d0*/  @P3 IMAD.MOV.U32 R117, RZ, RZ, R8 ;  /* 0x000000ffff753224 */ /* 0x000fe200078e0008 */
[----:B------:R-:W-:-:S02]  /*77e0*/  ISETP.GT.AND P4, PT, R4, 0x3, PT ;  /* 0x000000030400780c */ /* 0x000fc40003f84270 */
[----:B------:R-:W-:Y:S02]  /*77f0*/  PRMT R141, RZ, 0x7610, R141 ;  /* 0x00007610ff8d7816 */ /* 0x000fe4000000008d */
[----:B------:R-:W-:Y:S01]  /*7800*/  PRMT R140, RZ, 0x7610, R140 ;  /* 0x00007610ff8c7816 */ /* 0x000fe2000000008c */
[----:B------:R1:W4:Y:S01]  /*7810*/  @P3 LDG.E.U8 R144, desc[UR24][R116.64] ;  /* 0x0000001874903981 */ /* 0x000322000c1e1100 */
[----:B------:R-:W-:Y:S02]  /*7820*/  PRMT R252, RZ, 0x7610, R252 ;  /* 0x00007610fffc7816 */ /* 0x000fe400000000fc */
[----:B------:R-:W-:Y:S02]  /*7830*/  PRMT R139, RZ, 0x7610, R139 ;  /* 0x00007610ff8b7816 */ /* 0x000fe4000000008b */
[----:B0-----:R-:W-:Y:S02]  /*7840*/  PRMT R3, RZ, 0x7610, R3 ;  /* 0x00007610ff037816 */ /* 0x001fe40000000003 */
[----:B------:R-:W-:-:S02]  /*7850*/  PRMT R138, RZ, 0x7610, R138 ;  /* 0x00007610ff8a7816 */ /* 0x000fc4000000008a */
[----:B------:R-:W-:Y:S01]  /*7860*/  PRMT R170, RZ, 0x7610, R170 ;  /* 0x00007610ffaa7816 */ /* 0x000fe200000000aa */
[----:B-1----:R-:W-:Y:S01]  /*7870*/  @P6 IMAD.MOV.U32 R116, RZ, RZ, R17 ;  /* 0x000000ffff746224 */ /* 0x002fe200078e0011 */
[----:B---3--:R-:W-:Y:S01]  /*7880*/  PRMT R0, RZ, 0x7610, R0 ;  /* 0x00007610ff007816 */ /* 0x008fe20000000000 */
[----:B------:R-:W-:Y:S01]  /*7890*/  @P6 IMAD.MOV.U32 R117, RZ, RZ, R18 ;  /* 0x000000ffff756224 */ /* 0x000fe200078e0012 */
[----:B------:R-:W-:Y:S02]  /*78a0*/  PRMT R169, RZ, 0x7610, R169 ;  /* 0x00007610ffa97816 */ /* 0x000fe400000000a9 */
[----:B------:R-:W-:Y:S02]  /*78b0*/  PRMT R167, RZ, 0x7610, R167 ;  /* 0x00007610ffa77816 */ /* 0x000fe400000000a7 */
[----:B------:R-:W-:Y:S01]  /*78c0*/  PRMT R165, RZ, 0x7610, R165 ;  /* 0x00007610ffa57816 */ /* 0x000fe200000000a5 */
[----:B------:R0:W3:Y:S01]  /*78d0*/  @P6 LDG.E.U8 R137, desc[UR24][R116.64] ;  /* 0x0000001874896981 */ /* 0x0000e2000c1e1100 */
[----:B------:R-:W-:-:S02]  /*78e0*/  PRMT R135, RZ, 0x7610, R135 ;  /* 0x00007610ff877816 */ /* 0x000fc40000000087 */
[----:B------:R-:W-:Y:S02]  /*78f0*/  PRMT R157, RZ, 0x7610, R157 ;  /* 0x00007610ff9d7816 */ /* 0x000fe4000000009d */
[----:B------:R-:W-:Y:S02]  /*7900*/  PRMT R152, RZ, 0x7610, R152 ;  /* 0x00007610ff987816 */ /* 0x000fe40000000098 */
[----:B------:R-:W-:Y:S02]  /*7910*/  PRMT R134, RZ, 0x7610, R134 ;  /* 0x00007610ff867816 */ /* 0x000fe40000000086 */
[----:B------:R-:W-:Y:S01]  /*7920*/  PRMT R133, RZ, 0x7610, R133 ;  /* 0x00007610ff857816 */ /* 0x000fe20000000085 */
[----:B0-----:R-:W-:Y:S01]  /*7930*/  @P1 IMAD.MOV.U32 R116, RZ, RZ, R9 ;  /* 0x000000ffff741224 */ /* 0x001fe200078e0009 */
[----:B------:R-:W-:Y:S01]  /*7940*/  PRMT R147, RZ, 0x7610, R147 ;  /* 0x00007610ff937816 */ /* 0x000fe20000000093 */
[----:B------:R-:W-:Y:S01]  /*7950*/  @P1 IMAD.MOV.U32 R117, RZ, RZ, R11 ;  /* 0x000000ffff751224 */ /* 0x000fe200078e000b */
[----:B------:R-:W-:-:S02]  /*7960*/  PRMT R132, RZ, 0x7610, R132 ;  /* 0x00007610ff847816 */ /* 0x000fc40000000084 */
[----:B------:R-:W-:Y:S02]  /*7970*/  PRMT R129, RZ, 0x7610, R129 ;  /* 0x00007610ff817816 */ /* 0x000fe40000000081 */
[----:B------:R-:W-:Y:S01]  /*7980*/  PRMT R131, RZ, 0x7610, R131 ;  /* 0x00007610ff837816 */ /* 0x000fe20000000083 */
[----:B------:R0:W2:Y:S01]  /*7990*/  @P1 LDG.E.U8 R143, desc[UR24][R116.64] ;  /* 0x00000018748f1981 */ /* 0x0000a2000c1e1100 */
[----:B------:R-:W-:Y:S02]  /*79a0*/  PRMT R128, RZ, 0x7610, R128 ;  /* 0x00007610ff807816 */ /* 0x000fe40000000080 */
[----:B------:R-:W-:Y:S02]  /*79b0*/  PRMT R130, RZ, 0x7610, R130 ;  /* 0x00007610ff827816 */ /* 0x000fe40000000082 */
[----:B------:R-:W-:Y:S02]  /*79c0*/  PRMT R115, RZ, 0x7610, R115 ;  /* 0x00007610ff737816 */ /* 0x000fe40000000073 */
[----:B------:R-:W-:-:S02]  /*79d0*/  PRMT R148, RZ, 0x7610, R148 ;  /* 0x00007610ff947816 */ /* 0x000fc40000000094 */
[----:B------:R-:W-:Y:S01]  /*79e0*/  PRMT R149, RZ, 0x7610, R149 ;  /* 0x00007610ff957816 */ /* 0x000fe20000000095 */
[----:B0-----:R-:W-:Y:S01]  /*79f0*/  @P6 IMAD.MOV.U32 R116, RZ, RZ, R22 ;  /* 0x000000ffff746224 */ /* 0x001fe200078e0016 */
[----:B------:R-:W-:Y:S01]  /*7a00*/  PRMT R146, RZ, 0x7610, R146 ;  /* 0x00007610ff927816 */ /* 0x000fe20000000092 */
[----:B------:R-:W-:Y:S01]  /*7a10*/  @P6 IMAD.MOV.U32 R117, RZ, RZ, R24 ;  /* 0x000000ffff756224 */ /* 0x000fe200078e0018 */
[----:B------:R-:W-:Y:S02]  /*7a20*/  PRMT R153, RZ, 0x7610, R153 ;  /* 0x00007610ff997816 */ /* 0x000fe40000000099 */
[----:B------:R-:W-:Y:S02]  /*7a30*/  PRMT R150, RZ, 0x7610, R150 ;  /* 0x00007610ff967816 */ /* 0x000fe40000000096 */
[----:B------:R-:W-:Y:S01]  /*7a40*/  PRMT R155, RZ, 0x7610, R155 ;  /* 0x00007610ff9b7816 */ /* 0x000fe2000000009b */
[----:B------:R0:W2:Y:S01]  /*7a50*/  @P6 LDG.E.U8 R136, desc[UR24][R116.64] ;  /* 0x0000001874886981 */ /* 0x0000a2000c1e1100 */
[----:B------:R-:W-:-:S02]  /*7a60*/  ISETP.GT.AND P3, PT, R4, 0x10, PT ;  /* 0x000000100400780c */ /* 0x000fc40003f64270 */
        /* <DEDUP_REMOVED lines=17> */
[----:B------:R-:W0:Y:S01]  /*7b80*/  S2R R2, SR_TID.X ;  /* 0x0000000000027919 */ /* 0x000e220000002100 */
[----:B------:R-:W-:Y:S01]  /*7b90*/  @P1 IMAD.MOV.U32 R117, RZ, RZ, R13 ;  /* 0x000000ffff751224 */ /* 0x000fe200078e000d */
[----:B------:R-:W-:Y:S02]  /*7ba0*/  PRMT R182, RZ, 0x7610, R182 ;  /* 0x00007610ffb67816 */ /* 0x000fe400000000b6 */
[----:B------:R-:W-:Y:S01]  /*7bb0*/  PRMT R184, RZ, 0x7610, R184 ;  /* 0x00007610ffb87816 */ /* 0x000fe200000000b8 */
[----:B------:R1:W-:Y:S04]  /*7bc0*/  STL [R1+0x12c], R6 ;  /* 0x00012c0601007387 */ /* 0x0003e80000100800 */
[----:B------:R1:W2:Y:S01]  /*7bd0*/  @P1 LDG.E.U8 R142, desc[UR24][R116.64] ;  /* 0x00000018748e1981 */ /* 0x0002a2000c1e1100 */
[----:B------:R-:W-:-:S02]  /*7be0*/  ISETP.GT.AND P6, PT, R4, 0x7, PT ;  /* 0x000000070400780c */ /* 0x000fc40003fc4270 */
[----:B------:R-:W-:Y:S02]  /*7bf0*/  PRMT R186, RZ, 0x7610, R186 ;  /* 0x00007610ffba7816 */ /* 0x000fe400000000ba */
[----:B------:R-:W-:Y:S01]  /*7c00*/  PRMT R188, RZ, 0x7610, R188 ;  /* 0x00007610ffbc7816 */ /* 0x000fe200000000bc */
[----:B-1----:R-:W2:Y:S01]  /*7c10*/  LDL R6, [R1+0x10] ;  /* 0x0000100001067983 */ /* 0x002ea20000100800 */
[----:B------:R-:W-:Y:S02]  /*7c20*/  @P2 IMAD.MOV.U32 R116, RZ, RZ, R38 ;  /* 0x000000ffff742224 */ /* 0x000fe400078e0026 */
[----:B------:R-:W-:-:S05]  /*7c30*/  @P2 IMAD.MOV.U32 R117, RZ, RZ, R40 ;  /* 0x000000ffff752224 */ /* 0x000fca00078e0028 */
[----:B------:R1:W2:Y:S01]  /*7c40*/  @P2 LDG.E.U8 R171, desc[UR24][R116.64] ;  /* 0x0000001874ab2981 */ /* 0x0002a2000c1e1100 */
[----:B------:R-:W-:Y:S01]  /*7c50*/  ISETP.GT.AND P1, PT, R4, 0x18, PT ;  /* 0x000000180400780c */ /* 0x000fe20003f24270 */
[----:B-1----:R-:W-:Y:S02]  /*7c60*/  @P3 IMAD.MOV.U32 R116, RZ, RZ, R12 ;  /* 0x000000ffff743224 */ /* 0x002fe400078e000c */
[----:B------:R-:W-:-:S05]  /*7c70*/  @P3 IMAD.MOV.U32 R117, RZ, RZ, R14 ;  /* 0x000000ffff753224 */ /* 0x000fca00078e000e */
[----:B------:R1:W2:Y:S02]  /*7c80*/  @P3 LDG.E.U8 R141, desc[UR24][R116.64] ;  /* 0x00000018748d3981 */ /* 0x0002a4000c1e1100 */
[----:B-1----:R-:W-:Y:S02]  /*7c90*/  @P3 IMAD.MOV.U32 R116, RZ, RZ, R19 ;  /* 0x000000ffff743224 */ /* 0x002fe400078e0013 */
        /* <DEDUP_REMOVED lines=58> */
[----:B------:R-:W-:Y:S02]  /*8040*/  @P4 IMAD.MOV.U32 R118, RZ, RZ, R42 ;  /* 0x000000ffff764224 */ /* 0x000fe400078e002a */
[----:B------:R-:W-:Y:S01]  /*8050*/  @P4 IMAD.MOV.U32 R119, RZ, RZ, R44 ;  /* 0x000000ffff774224 */ /* 0x000fe200078e002c */
[----:B------:R-:W-:-:S04]  /*8060*/  ISETP.GT.AND P6, PT, R4, 0xc, PT ;  /* 0x0000000c0400780c */ /* 0x000fc80003fc4270 */
[----:B------:R0:W2:Y:S01]  /*8070*/  @P4 LDG.E.U8 R128, desc[UR24][R118.64] ;  /* 0x0000001876804981 */ /* 0x0000a2000c1e1100 */
[----:B-1----:R-:W-:Y:S02]  /*8080*/  @P4 IMAD.MOV.U32 R116, RZ, RZ, R41 ;  /* 0x000000ffff744224 */ /* 0x002fe400078e0029 */
[----:B------:R-:W-:-:S05]  /*8090*/  @P4 IMAD.MOV.U32 R117, RZ, RZ, R43 ;  /* 0x000000ffff754224 */ /* 0x000fca00078e002b */
[----:B------:R1:W2:Y:S01]  /*80a0*/  @P4 LDG.E.U8 R129, desc[UR24][R116.64] ;  /* 0x0000001874814981 */ /* 0x0002a2000c1e1100 */
[----:B0-----:R-:W-:Y:S02]  /*80b0*/  @P1 IMAD.MOV.U32 R118, RZ, RZ, R57 ;  /* 0x000000ffff761224 */ /* 0x001fe400078e0039 */
[----:B------:R-:W-:Y:S02]  /*80c0*/  @P1 IMAD.MOV.U32 R119, RZ, RZ, R59 ;  /* 0x000000ffff771224 */ /* 0x000fe400078e003b */
[----:B-1----:R-:W-:Y:S02]  /*80d0*/  @P3 IMAD.MOV.U32 R116, RZ, RZ, R33 ;  /* 0x000000ffff743224 */ /* 0x002fe400078e0021 */
[----:B------:R-:W-:-:S05]  /*80e0*/  @P3 IMAD.MOV.U32 R117, RZ, RZ, R35 ;  /* 0x000000ffff753224 */ /* 0x000fca00078e0023 */
[----:B------:R0:W2:Y:S01]  /*80f0*/  @P3 LDG.E.U8 R131, desc[UR24][R116.64] ;  /* 0x0000001874833981 */ /* 0x0000a2000c1e1100 */
[----:B------:R-:W-:Y:S01]  /*8100*/  ISETP.GT.AND P2, PT, R4, 0xd, PT ;  /* 0x0000000d0400780c */ /* 0x000fe20003f44270 */
[----:B------:R-:W-:Y:S01]  /*8110*/  @P1 IMAD.MOV.U32 R120, RZ, RZ, R58 ;  /* 0x000000ffff781224 */ /* 0x000fe200078e003a */
[----:B0-----:R-:W-:Y:S01]  /*8120*/  PRMT R116, RZ, 0x7610, R116 ;  /* 0x00007610ff747816 */ /* 0x001fe20000000074 */
[----:B------:R-:W-:Y:S01]  /*8130*/  @P1 IMAD.MOV.U32 R121, RZ, RZ, R60 ;  /* 0x000000ffff791224 */ /* 0x000fe200078e003c */
[----:B------:R-:W-:-:S04]  /*8140*/  PRMT R117, RZ, 0x7610, R117 ;  /* 0x00007610ff757816 */ /* 0x000fc80000000075 */
[----:B------:R0:W2:Y:S01]  /*8150*/  @P1 LDG.E.U8 R116, desc[UR24][R118.64] ;  /* 0x0000001876741981 */ /* 0x0000a2000c1e1100 */
[----:B------:R-:W-:-:S03]  /*8160*/  ISETP.GT.AND P4, PT, R4, 0xe, PT ;  /* 0x0000000e0400780c */ /* 0x000fc60003f84270 */
[----:B------:R1:W2:Y:S01]  /*8170*/  @P1 LDG.E.U8 R117, desc[UR24][R120.64] ;  /* 0x0000001878751981 */ /* 0x0002a2000c1e1100 */
[----:B0-----:R-:W-:Y:S02]  /*8180*/  @P3 IMAD.MOV.U32 R118, RZ, RZ, R34 ;  /* 0x000000ffff763224 */ /* 0x001fe400078e0022 */
[----:B------:R-:W-:Y:S02]  /*8190*/  @P3 IMAD.MOV.U32 R119, RZ, RZ, R36 ;  /* 0x000000ffff773224 */ /* 0x000fe400078e0024 */
[----:B-1----:R-:W-:-:S03]  /*81a0*/  @P6 IMAD.MOV.U32 R120, RZ, RZ, R71 ;  /* 0x000000ffff786224 */ /* 0x002fc600078e0047 */
[----:B------:R0:W2:Y:S01]  /*81b0*/  @P3 LDG.E.U8 R130, desc[UR24][R118.64] ;  /* 0x0000001876823981 */ /* 0x0000a2000c1e1100 */
[----:B------:R-:W-:Y:S01]  /*81c0*/  @P6 IMAD.MOV.U32 R121, RZ, RZ, R73 ;  /* 0x000000ffff796224 */ /* 0x000fe200078e0049 */
[----:B0-----:R-:W-:Y:S01]  /*81d0*/  PRMT R118, RZ, 0x7610, R118 ;  /* 0x00007610ff767816 */ /* 0x001fe20000000076 */
[----:B------:R-:W-:Y:S01]  /*81e0*/  @P2 IMAD.MOV.U32 R122, RZ, RZ, R83 ;  /* 0x000000ffff7a2224 */ /* 0x000fe200078e0053 */
[----:B------:R-:W-:Y:S01]  /*81f0*/  PRMT R119, RZ, 0x7610, R119 ;  /* 0x00007610ff777816 */ /* 0x000fe20000000077 */
[----:B------:R-:W-:-:S03]  /*8200*/  @P2 IMAD.MOV.U32 R123, RZ, RZ, R85 ;  /* 0x000000ffff7b2224 */ /* 0x000fc600078e0055 */
[----:B------:R0:W2:Y:S01]  /*8210*/  @P6 LDG.E.U8 R118, desc[UR24][R120.64] ;  /* 0x0000001878766981 */ /* 0x0000a2000c1e1100 */
[C---:B------:R-:W-:Y:S01]  /*8220*/  ISETP.GT.AND P3, PT, R4.reuse, 0xf, PT ;  /* 0x0000000f0400780c */ /* 0x040fe20003f64270 */
[----:B------:R-:W-:Y:S02]  /*8230*/  @P4 IMAD.MOV.U32 R124, RZ, RZ, R94 ;  /* 0x000000ffff7c4224 */ /* 0x000fe400078e005e */
[----:B------:R1:W2:Y:S01]  /*8240*/  @P2 LDG.E.U8 R119, desc[UR24][R122.64] ;  /* 0x000000187a772981 */ /* 0x0002a2000c1e1100 */
[----:B0-----:R-:W-:Y:S02]  /*8250*/  @P6 IMAD.MOV.U32 R120, RZ, RZ, R72 ;  /* 0x000000ffff786224 */ /* 0x001fe400078e0048 */
[----:B------:R-:W-:Y:S01]  /*8260*/  @P6 IMAD.MOV.U32 R121, RZ, RZ, R74 ;  /* 0x000000ffff796224 */ /* 0x000fe200078e004a */
[----:B------:R-:W-:Y:S01]  /*8270*/  ISETP.GT.AND P1, PT, R4, 0x12, PT ;  /* 0x000000120400780c */ /* 0x000fe20003f24270 */
[----:B-1----:R-:W-:-:S03]  /*8280*/  @P2 IMAD.MOV.U32 R122, RZ, RZ, R84 ;  /* 0x000000ffff7a2224 */ /* 0x002fc600078e0054 */
[----:B------:R0:W2:Y:S01]  /*8290*/  @P6 LDG.E.U8 R115, desc[UR24][R120.64] ;  /* 0x0000001878736981 */ /* 0x0000a2000c1e1100 */
[----:B------:R-:W-:Y:S02]  /*82a0*/  @P2 IMAD.MOV.U32 R123, RZ, RZ, R86 ;  /* 0x000000ffff7b2224 */ /* 0x000fe400078e0056 */
[----:B------:R-:W-:Y:S01]  /*82b0*/  @P4 IMAD.MOV.U32 R125, RZ, RZ, R97 ;  /* 0x000000ffff7d4224 */ /* 0x000fe200078e0061 */
[----:B0-----:R-:W-:Y:S02]  /*82c0*/  PRMT R120, RZ, 0x7610, R120 ;  /* 0x00007610ff787816 */ /* 0x001fe40000000078 */
[----:B------:R-:W-:-:S04]  /*82d0*/  PRMT R121, RZ, 0x7610, R121 ;  /* 0x00007610ff797816 */ /* 0x000fc80000000079 */
[----:B------:R0:W2:Y:S04]  /*82e0*/  @P2 LDG.E.U8 R120, desc[UR24][R122.64] ;  /* 0x000000187a782981 */ /* 0x0000a8000c1e1100 */
[----:B------:R1:W2:Y:S01]  /*82f0*/  @P4 LDG.E.U8 R121, desc[UR24][R124.64] ;  /* 0x000000187c794981 */ /* 0x0002a2000c1e1100 */
[----:B0-----:R-:W-:Y:S01]  /*8300*/  PRMT R122, RZ, 0x7610, R122 ;  /* 0x00007610ff7a7816 */ /* 0x001fe2000000007a */
[----:B-1----:R-:W-:Y:S02]  /*8310*/  @P4 IMAD.MOV.U32 R124, RZ, RZ, R99 ;  /* 0x000000ffff7c4224 */ /* 0x002fe400078e0063 */
[----:B------:R-:W-:Y:S01]  /*8320*/  @P4 IMAD.MOV.U32 R125, RZ, RZ, R100 ;  /* 0x000000ffff7d4224 */ /* 0x000fe200078e0064 */
[----:B------:R-:W-:Y:S01]  /*8330*/  PRMT R123, RZ, 0x7610, R123 ;  /* 0x00007610ff7b7816 */ /* 0x000fe2000000007b */
[----:B------:R-:W-:-:S03]  /*8340*/  @P1 IMAD.MOV.U32 R126, RZ, RZ, R45 ;  /* 0x000000ffff7e1224 */ /* 0x000fc600078e002d */
[----:B------:R0:W2:Y:S01]  /*8350*/  @P4 LDG.E.U8 R122, desc[UR24][R124.64] ;  /* 0x000000187c7a4981 */ /* 0x0000a2000c1e1100 */
[----:B------:R-:W-:Y:S01]  /*8360*/  @P1 IMAD.MOV.U32 R127, RZ, RZ, R47 ;  /* 0x000000ffff7f1224 */ /* 0x000fe200078e002f */
[----:B------:R-:W-:-:S04]  /*8370*/  ISETP.GT.AND P4, PT, R4, 0x13, PT ;  /* 0x000000130400780c */ /* 0x000fc80003f84270 */
[----:B------:R1:W2:Y:S01]  /*8380*/  @P1 LDG.E.U8 R148, desc[UR24][R126.64] ;  /* 0x000000187e941981 */ /* 0x0002a2000c1e1100 */
[----:B0-----:R-:W-:Y:S02]  /*8390*/  @P3 IMAD.MOV.U32 R124, RZ, RZ, R107 ;  /* 0x000000ffff7c3224 */ /* 0x001fe400078e006b */
[----:B------:R-:W-:-:S05]  /*83a0*/  @P3 IMAD.MOV.U32 R125, RZ, RZ, R108 ;  /* 0x000000ffff7d3224 */ /* 0x000fca00078e006c */
[----:B------:R0:W2:Y:S01]  /*83b0*/  @P3 LDG.E.U8 R123, desc[UR24][R124.64] ;  /* 0x000000187c7b3981 */ /* 0x0000a2000c1e1100 */
[----:B-1----:R-:W-:Y:S02]  /*83c0*/  @P3 IMAD.MOV.U32 R126, RZ, RZ, R109 ;  /* 0x000000ffff7e3224 */ /* 0x002fe400078e006d */
[----:B------:R-:W-:Y:S01]  /*83d0*/  @P3 IMAD.MOV.U32 R127, RZ, RZ, R110 ;  /* 0x000000ffff7f3224 */ /* 0x000fe200078e006e */
[----:B0-----:R-:W-:-:S06]  /*83e0*/  PRMT R124, RZ, 0x7610, R124 ;  /* 0x00007610ff7c7816 */ /* 0x001fcc000000007c */
[----:B------:R0:W2:Y:S01]  /*83f0*/  @P3 LDG.E.U8 R124, desc[UR24][R126.64] ;  /* 0x000000187e7c3981 */ /* 0x0000a2000c1e1100 */
[----:B------:R-:W-:Y:S02]  /*8400*/  ISETP.GT.AND P2, PT, R4, 0x1a, PT ;  /* 0x0000001a0400780c */ /* 0x000fe40003f44270 */
[----:B------:R-:W-:Y:S01]  /*8410*/  PRMT R125, RZ, 0x7610, R125 ;  /* 0x00007610ff7d7816 */ /* 0x000fe2000000007d */
[----:B0-----:R-:W-:Y:S02]  /*8420*/  @P1 IMAD.MOV.U32 R126, RZ, RZ, R46 ;  /* 0x000000ffff7e1224 */ /* 0x001fe400078e002e */
[----:B------:R-:W-:-:S05]  /*8430*/  @P1 IMAD.MOV.U32 R127, RZ, RZ, R48 ;  /* 0x000000ffff7f1224 */ /* 0x000fca00078e0030 */
[----:B------:R0:W2:Y:S01]  /*8440*/  @P1 LDG.E.U8 R149, desc[UR24][R126.64] ;  /* 0x000000187e951981 */ /* 0x0000a2000c1e1100 */
[----:B------:R-:W-:Y:S01]  /*8450*/  ISETP.GT.AND P3, PT, R4, 0x14, PT ;  /* 0x000000140400780c */ /* 0x000fe20003f64270 */
[----:B0-----:R-:W-:Y:S02]  /*8460*/  @P4 IMAD.MOV.U32 R126, RZ, RZ, R61 ;  /* 0x000000ffff7e4224 */ /* 0x001fe400078e003d */
[----:B------:R-:W-:-:S05]  /*8470*/  @P4 IMAD.MOV.U32 R127, RZ, RZ, R63 ;  /* 0x000000ffff7f4224 */ /* 0x000fca00078e003f */
[----:B------:R0:W2:Y:S02]  /*8480*/  @P4 LDG.E.U8 R125, desc[UR24][R126.64] ;  /* 0x000000187e7d4981 */ /* 0x0000a4000c1e1100 */
[----:B0-----:R-:W-:Y:S02]  /*8490*/  @P4 IMAD.MOV.U32 R126, RZ, RZ, R62 ;  /* 0x000000ffff7e4224 */ /* 0x001fe400078e003e */
[----:B------:R-:W-:-:S05]  /*84a0*/  @P4 IMAD.MOV.U32 R127, RZ, RZ, R64 ;  /* 0x000000ffff7f4224 */ /* 0x000fca00078e0040 */
[----:B------:R0:W2:Y:S02]  /*84b0*/  @P4 LDG.E.U8 R146, desc[UR24][R126.64] ;  /* 0x000000187e924981 */ /* 0x0000a4000c1e1100 */
        /* <DEDUP_REMOVED lines=30> */
[----:B------:R0:W3:Y:S01]  /*86a0*/  @P3 LDG.E.U8 R164, desc[UR24][R126.64] ;  /* 0x000000187ea43981 */ /* 0x0000e2000c1e1100 */
[----:B------:R-:W-:Y:S01]  /*86b0*/  ISETP.GT.AND P2, PT, R4, 0x1c, PT ;  /* 0x0000001c0400780c */ /* 0x000fe20003f44270 */
[----:B0-----:R-:W-:Y:S02]  /*86c0*/  @P3 IMAD.MOV.U32 R126, RZ, RZ, R113 ;  /* 0x000000ffff7e3224 */ /* 0x001fe400078e0071 */
[----:B------:R-:W-:-:S05]  /*86d0*/  @P3 IMAD.MOV.U32 R127, RZ, RZ, R114 ;  /* 0x000000ffff7f3224 */ /* 0x000fca00078e0072 */
[----:B------:R0:W3:Y:S02]  /*86e0*/  @P3 LDG.E.U8 R166, desc[UR24][R126.64] ;  /* 0x000000187ea63981 */ /* 0x0000e4000c1e1100 */
[----:B0-----:R-:W-:Y:S02]  /*86f0*/  @P1 IMAD.MOV.U32 R126, RZ, RZ, R65 ;  /* 0x000000ffff7e1224 */ /* 0x001fe400078e0041 */
[----:B------:R-:W-:-:S05]  /*8700*/  @P1 IMAD.MOV.U32 R127, RZ, RZ, R66 ;  /* 0x000000ffff7f1224 */ /* 0x000fca00078e0042 */
[----:B------:R0:W3:Y:S02]  /*8710*/  @P1 LDG.E.U8 R168, desc[UR24][R126.64] ;  /* 0x000000187ea81981 */ /* 0x0000e4000c1e1100 */
        /* <DEDUP_REMOVED lines=27> */
[----:B------:R-:W-:Y:S01]  /*88d0*/  LOP3.LUT R2, R2, 0x1f, RZ, 0xc0, !PT ;  /* 0x0000001f02027812 */ /* 0x000fe200078ec0ff */
[----:B0-----:R-:W-:Y:S02]  /*88e0*/  @P1 IMAD.MOV.U32 R126, RZ, RZ, R199 ;  /* 0x000000ffff7e1224 */ /* 0x001fe400078e00c7 */
[----:B------:R-:W-:-:S05]  /*88f0*/  @P1 IMAD.MOV.U32 R127, RZ, RZ, R197 ;  /* 0x000000ffff7f1224 */ /* 0x000fca00078e00c5 */
[----:B------:R0:W3:Y:S01]  /*8900*/  @P1 LDG.E.U8 R188, desc[UR24][R126.64] ;  /* 0x000000187ebc1981 */ /* 0x0000e2000c1e1100 */
[----:B------:R-:W-:Y:S02]  /*8910*/  ISETP.GE.AND P2, PT, R2, R4, PT ;  /* 0x000000040200720c */ /* 0x000fe40003f46270 */
[----:B------:R-:W-:Y:S01]  /*8920*/  PRMT R190, RZ, 0x7610, R190 ;  /* 0x00007610ffbe7816 */ /* 0x000fe200000000be */
[----:B------:R-:W1:Y:S01]  /*8930*/  S2R R2, SR_TID.X ;  /* 0x0000000000027919 */ /* 0x000e620000002100 */
[----:B------:R-:W-:-:S09]  /*8940*/  PRMT R192, RZ, 0x7610, R192 ;  /* 0x00007610ffc07816 */ /* 0x000fd200000000c0 */
[----:B0-----:R-:W-:Y:S02]  /*8950*/  @!P2 IMAD.MOV.U32 R126, RZ, RZ, R203 ;  /* 0x000000ffff7ea224 */ /* 0x001fe400078e00cb */
[----:B------:R-:W-:Y:S01]  /*8960*/  @!P2 IMAD.MOV.U32 R127, RZ, RZ, R201 ;  /* 0x000000ffff7fa224 */ /* 0x000fe200078e00c9 */
[----:B------:R-:W-:Y:S01]  /*8970*/  BAR.SYNC.DEFER_BLOCKING 0x0 ;  /* 0x0000000000007b1d */ /* 0x000fe20000010000 */
[----:B------:R-:W-:Y:S02]  /*8980*/  PRMT R194, RZ, 0x7610, R194 ;  /* 0x00007610ffc27816 */ /* 0x000fe400000000c2 */
[----:B------:R-:W-:Y:S02]  /*8990*/  PRMT R196, RZ, 0x7610, R196 ;  /* 0x00007610ffc47816 */ /* 0x000fe400000000c4 */
[----:B------:R-:W-:Y:S01]  /*89a0*/  PRMT R198, RZ, 0x7610, R198 ;  /* 0x00007610ffc67816 */ /* 0x000fe200000000c6 */
[----:B------:R0:W3:Y:S02]  /*89b0*/  @!P2 LDG.E.U8 R190, desc[UR24][R126.64] ;  /* 0x000000187ebea981 */ /* 0x0000e4000c1e1100 */
[----:B0-----:R-:W-:-:S02]  /*89c0*/  @!P2 IMAD.MOV.U32 R126, RZ, RZ, R207 ;  /* 0x000000ffff7ea224 */ /* 0x001fc400078e00cf */
[----:B------:R-:W-:-:S05]  /*89d0*/  @!P2 IMAD.MOV.U32 R127, RZ, RZ, R206 ;  /* 0x000000ffff7fa224 */ /* 0x000fca00078e00ce */
[----:B------:R0:W3:Y:S02]  /*89e0*/  @!P2 LDG.E.U8 R192, desc[UR24][R126.64] ;  /* 0x000000187ec0a981 */ /* 0x0000e4000c1e1100 */
[----:B0-----:R-:W-:Y:S02]  /*89f0*/  @!P2 IMAD.MOV.U32 R126, RZ, RZ, R211 ;  /* 0x000000ffff7ea224 */ /* 0x001fe400078e00d3 */
[----:B------:R-:W-:-:S05]  /*8a00*/  @!P2 IMAD.MOV.U32 R127, RZ, RZ, R210 ;  /* 0x000000ffff7fa224 */ /* 0x000fca00078e00d2 */
[----:B------:R0:W3:Y:S02]  /*8a10*/  @!P2 LDG.E.U8 R194, desc[UR24][R126.64] ;  /* 0x000000187ec2a981 */ /* 0x0000e4000c1e1100 */
[----:B0-----:R-:W-:Y:S02]  /*8a20*/  @!P2 IMAD.MOV.U32 R126, RZ, RZ, R215 ;  /* 0x000000ffff7ea224 */ /* 0x001fe400078e00d7 */
[----:B------:R-:W-:-:S05]  /*8a30*/  @!P2 IMAD.MOV.U32 R127, RZ, RZ, R214 ;  /* 0x000000ffff7fa224 */ /* 0x000fca00078e00d6 */
[----:B------:R0:W3:Y:S01]  /*8a40*/  @!P2 LDG.E.U8 R196, desc[UR24][R126.64] ;  /* 0x000000187ec4a981 */ /* 0x0000e2000c1e1100 */
[----:B------:R-:W-:Y:S01]  /*8a50*/  PRMT R200, RZ, 0x7610, R200 ;  /* 0x00007610ffc87816 */ /* 0x000fe200000000c8 */
[----:B0-----:R-:W-:Y:S02]  /*8a60*/  @!P2 IMAD.MOV.U32 R126, RZ, RZ, R219 ;  /* 0x000000ffff7ea224 */ /* 0x001fe400078e00db */
[----:B------:R-:W-:-:S05]  /*8a70*/  @!P2 IMAD.MOV.U32 R127, RZ, RZ, R218 ;  /* 0x000000ffff7fa224 */ /* 0x000fca00078e00da */
[----:B------:R0:W3:Y:S01]  /*8a80*/  @!P2 LDG.E.U8 R198, desc[UR24][R126.64] ;  /* 0x000000187ec6a981 */ /* 0x0000e2000c1e1100 */
[----:B-1----:R-:W-:Y:S02]  /*8a90*/  LOP3.LUT R2, R2, 0x7f, RZ, 0xc0, !PT ;  /* 0x0000007f02027812 */ /* 0x002fe400078ec0ff */
[----:B------:R-:W-:Y:S01]  /*8aa0*/  PRMT R202, RZ, 0x7610, R202 ;  /* 0x00007610ffca7816 */ /* 0x000fe200000000ca */
[----:B0-----:R-:W-:Y:S02]  /*8ab0*/  @!P2 IMAD.MOV.U32 R126, RZ, RZ, R223 ;  /* 0x000000ffff7ea224 */ /* 0x001fe400078e00df */
[----:B------:R-:W-:-:S05]  /*8ac0*/  @!P2 IMAD.MOV.U32 R127, RZ, RZ, R222 ;  /* 0x000000ffff7fa224 */ /* 0x000fca00078e00de */
[----:B------:R0:W3:Y:S04]  /*8ad0*/  @!P2 LDG.E.U8 R200, desc[UR24][R126.64] ;  /* 0x000000187ec8a981 */ /* 0x0000e8000c1e1100 */
[----:B--2---:R1:W-:Y:S01]  /*8ae0*/  STS.U8 [R2+UR11+0x2000], R145 ;  /* 0x0020009102007988 */ /* 0x0043e2000800000b */
[----:B0-----:R-:W-:Y:S02]  /*8af0*/  @!P2 IMAD.MOV.U32 R126, RZ, RZ, R227 ;  /* 0x000000ffff7ea224 */ /* 0x001fe400078e00e3 */
[----:B------:R-:W-:Y:S01]  /*8b00*/  @!P2 IMAD.MOV.U32 R127, RZ, RZ, R226 ;  /* 0x000000ffff7fa224 */ /* 0x000fe200078e00e2 */
[----:B-1----:R-:W-:-:S04]  /*8b10*/  PRMT R145, RZ, 0x7610, R145 ;  /* 0x00007610ff917816 */ /* 0x002fc80000000091 */
[----:B------:R0:W2:Y:S04]  /*8b20*/  @!P2 LDG.E.U8 R202, desc[UR24][R126.64] ;  /* 0x000000187ecaa981 */ /* 0x0000a8000c1e1100 */
[----:B----4-:R1:W-:Y:S01]  /*8b30*/  STS.U8 [R2+UR11+0x3000], R144 ;  /* 0x0030009002007988 */ /* 0x0103e2000800000b */
[----:B0-----:R-:W-:Y:S02]  /*8b40*/  @!P2 IMAD.MOV.U32 R126, RZ, RZ, R231 ;  /* 0x000000ffff7ea224 */ /* 0x001fe400078e00e7 */
[----:B------:R-:W-:Y:S01]  /*8b50*/  @!P2 IMAD.MOV.U32 R127, RZ, RZ, R230 ;  /* 0x000000ffff7fa224 */ /* 0x000fe200078e00e6 */
[----:B-1----:R-:W-:-:S04]  /*8b60*/  PRMT R144, RZ, 0x7610, R144 ;  /* 0x00007610ff907816 */ /* 0x002fc80000000090 */
[----:B------:R0:W4:Y:S04]  /*8b70*/  @!P2 LDG.E.U8 R145, desc[UR24][R126.64] ;  /* 0x000000187e91a981 */ /* 0x000128000c1e1100 */
[----:B------:R1:W-:Y:S01]  /*8b80*/  STS.U8 [R2+UR11+0x2400], R143 ;  /* 0x0024008f02007988 */ /* 0x0003e2000800000b */
[----:B0-----:R-:W-:Y:S02]  /*8b90*/  @!P2 IMAD.MOV.U32 R126, RZ, RZ, R235 ;  /* 0x000000ffff7ea224 */ /* 0x001fe400078e00eb */
[----:B------:R-:W-:Y:S01]  /*8ba0*/  @!P2 IMAD.MOV.U32 R127, RZ, RZ, R234 ;  /* 0x000000ffff7fa224 */ /* 0x000fe200078e00ea */
[----:B-1----:R-:W-:-:S04]  /*8bb0*/  PRMT R143, RZ, 0x7610, R143 ;  /* 0x00007610ff8f7816 */ /* 0x002fc8000000008f */
[----:B------:R0:W2:Y:S04]  /*8bc0*/  @!P2 LDG.E.U8 R144, desc[UR24][R126.64] ;  /* 0x000000187e90a981 */ /* 0x0000a8000c1e1100 */
        /* <DEDUP_REMOVED lines=9> */
[----:B------:R0:W2:Y:S02]  /*8c60*/  @!P2 LDG.E.U8 R142, desc[UR24][R126.64] ;  /* 0x000000187e8ea981 */ /* 0x0000a4000c1e1100 */
[----:B0-----:R-:W-:Y:S02]  /*8c70*/  @!P2 IMAD.MOV.U32 R126, RZ, RZ, R248 ;  /* 0x000000ffff7ea224 */ /* 0x001fe400078e00f8 */
[----:B------:R-:W-:-:S05]  /*8c80*/  @!P2 IMAD.MOV.U32 R127, RZ, RZ, R247 ;  /* 0x000000ffff7fa224 */ /* 0x000fca00078e00f7 */
[----:B------:R0:W2:Y:S04]  /*8c90*/  @!P2 LDG.E.U8 R141, desc[UR24][R126.64] ;  /* 0x000000187e8da981 */ /* 0x0000a8000c1e1100 */
[----:B------:R-:W0:Y:S04]  /*8ca0*/  LDL R127, [R1] ;  /* 0x00000000017f7983 */ /* 0x000e280000100800 */
[----:B------:R1:W-:Y:S02]  /*8cb0*/  STS.U8 [R2+UR11+0x3800], R140 ;  /* 0x0038008c02007988 */ /* 0x0003e4000800000b */
[----:B-1----:R-:W-:Y:S01]  /*8cc0*/  PRMT R140, RZ, 0x7610, R140 ;  /* 0x00007610ff8c7816 */ /* 0x002fe2000000008c */
[----:B0-----:R-:W-:-:S02]  /*8cd0*/  @!P2 IMAD.MOV.U32 R126, RZ, RZ, R127 ;  /* 0x000000ffff7ea224 */ /* 0x001fc400078e007f */
[----:B------:R-:W-:-:S05]  /*8ce0*/  @!P2 IMAD.MOV.U32 R127, RZ, RZ, R251 ;  /* 0x000000ffff7fa224 */ /* 0x000fca00078e00fb */
[----:B------:R0:W2:Y:S04]  /*8cf0*/  @!P2 LDG.E.U8 R140, desc[UR24][R126.64] ;  /* 0x000000187e8ca981 */ /* 0x0000a8000c1e1100 */
[----:B------:R-:W2:Y:S01]  /*8d00*/  LDL R127, [R1+0xc] ;  /* 0x00000c00017f7983 */ /* 0x000ea20000100800 */
[----:B0-----:R-:W-:-:S03]  /*8d10*/  @!P2 IMAD.MOV.U32 R126, RZ, RZ, R6 ;  /* 0x000000ffff7ea224 */ /* 0x001fc600078e0006 */
[----:B------:R0:W-:Y:S02]  /*8d20*/  STS.U8 [R2+UR11+0x2c00], R139 ;  /* 0x002c008b02007988 */ /* 0x0001e4000800000b */
[----:B0-----:R-:W-:-:S06]  /*8d30*/  PRMT R139, RZ, 0x7610, R139 ;  /* 0x00007610ff8b7816 */ /* 0x001fcc000000008b */
[----:B--2---:R0:W2:Y:S04]  /*8d40*/  @!P2 LDG.E.U8 R139, desc[UR24][R126.64] ;  /* 0x000000187e8ba981 */ /* 0x0040a8000c1e1100 */
[----:B------:R-:W0:Y:S04]  /*8d50*/  LDL R126, [R1+0x1c] ;  /* 0x00001c00017e7983 */ /* 0x000e280000100800 */
[----:B------:R-:W0:Y:S04]  /*8d60*/  LDL R127, [R1+0x20] ;  /* 0x00002000017f7983 */ /* 0x000e280000100800 */
[----:B------:R1:W-:Y:S02]  /*8d70*/  STS.U8 [R2+UR11+0x3c00], R138 ;  /* 0x003c008a02007988 */ /* 0x0003e4000800000b */
[----:B-1----:R-:W-:Y:S01]  /*8d80*/  PRMT R138, RZ, 0x7610, R138 ;  /* 0x00007610ff8a7816 */ /* 0x002fe2000000008a */
[----:B------:R-:W1:Y:S01]  /*8d90*/  S2R R6, SR_TID.X ;  /* 0x0000000000067919 */ /* 0x000e620000002100 */
[----:B0-----:R-:W-:-:S04]  /*8da0*/  @!P2 LOP3.LUT R127, R127, R126, RZ, 0x3c, !PT ;  /* 0x0000007e7f7fa212 */ /* 0x001fc800078e3cff */
[----:B------:R-:W-:-:S04]  /*8db0*/  @!P2 LOP3.LUT R126, R127, R126, RZ, 0x3c, !PT ;  /* 0x0000007e7f7ea212 */ /* 0x000fc800078e3cff */
[----:B------:R-:W-:-:S05]  /*8dc0*/  @!P2 LOP3.LUT R127, R127, R126, RZ, 0x3c, !PT ;  /* 0x0000007e7f7fa212 */ /* 0x000fca00078e3cff */
[----:B------:R0:W2:Y:S04]  /*8dd0*/  @!P2 LDG.E.U8 R138, desc[UR24][R126.64] ;  /* 0x000000187e8aa981 */ /* 0x0000a8000c1e1100 */
[----:B------:R-:W0:Y:S04]  /*8de0*/  LDL R126, [R1+0x2c] ;  /* 0x00002c00017e7983 */ /* 0x000e280000100800 */
[----:B------:R-:W0:Y:S01]  /*8df0*/  LDL R127, [R1+0x30] ;  /* 0x00003000017f7983 */ /* 0x000e220000100800 */
[----:B-1----:R-:W-:-:S04]  /*8e00*/  LOP3.LUT R6, R6, 0x7f, RZ, 0xc0, !PT ;  /* 0x0000007f06067812 */ /* 0x002fc800078ec0ff */
[----:B------:R-:W-:-:S05]  /*8e10*/  LOP3.LUT R6, R6, 0x10, RZ, 0x3c, !PT ;  /* 0x0000001006067812 */ /* 0x000fca00078e3cff */
[----:B---3--:R1:W-:Y:S04]  /*8e20*/  STS.U8 [R6+UR11+0x2080], R137 ;  /* 0x0020808906007988 */ /* 0x0083e8000800000b */
[----:B------:R3:W-:Y:S01]  /*8e30*/  STS.U8 [R6+UR11+0x3080], R136 ;  /* 0x0030808806007988 */ /* 0x0007e2000800000b */
[----:B-1----:R-:W-:Y:S02]  /*8e40*/  PRMT R137, RZ, 0x7610, R137 ;  /* 0x00007610ff897816 */ /* 0x002fe40000000089 */
[----:B---3--:R-:W-:Y:S01]  /*8e50*/  PRMT R136, RZ, 0x7610, R136 ;  /* 0x00007610ff887816 */ /* 0x008fe20000000088 */
[----:B------:R1:W-:Y:S04]  /*8e60*/  STS.U8 [R6+UR11+0x2480], R135 ;  /* 0x0024808706007988 */ /* 0x0003e8000800000b */
[----:B------:R3:W-:Y:S01]  /*8e70*/  STS.U8 [R6+UR11+0x3480], R134 ;  /* 0x0034808606007988 */ /* 0x0007e2000800000b */
[----:B-1----:R-:W-:-:S02]  /*8e80*/  PRMT R135, RZ, 0x7610, R135 ;  /* 0x00007610ff877816 */ /* 0x002fc40000000087 */
[----:B---3--:R-:W-:Y:S01]  /*8e90*/  PRMT R134, RZ, 0x7610, R134 ;  /* 0x00007610ff867816 */ /* 0x008fe20000000086 */
[----:B------:R1:W-:Y:S04]  /*8ea0*/  STS.U8 [R6+UR11+0x2880], R133 ;  /* 0x0028808506007988 */ /* 0x0003e8000800000b */
[----:B------:R3:W-:Y:S01]  /*8eb0*/  STS.U8 [R6+UR11+0x3880], R132 ;  /* 0x0038808406007988 */ /* 0x0007e2000800000b */
[----:B-1----:R-:W-:Y:S02]  /*8ec0*/  PRMT R133, RZ, 0x7610, R133 ;  /* 0x00007610ff857816 */ /* 0x002fe40000000085 */
[----:B---3--:R-:W-:Y:S01]  /*8ed0*/  PRMT R132, RZ, 0x7610, R132 ;  /* 0x00007610ff847816 */ /* 0x008fe20000000084 */
[----:B------:R1:W-:Y:S02]  /*8ee0*/  STS.U8 [R6+UR11+0x2c80], R131 ;  /* 0x002c808306007988 */ /* 0x0003e4000800000b */
[----:B-1----:R-:W-:Y:S01]  /*8ef0*/  PRMT R131, RZ, 0x7610, R131 ;  /* 0x00007610ff837816 */ /* 0x002fe20000000083 */
[----:B------:R-:W1:Y:S02]  /*8f00*/  S2R R6, SR_TID.X ;  /* 0x0000000000067919 */ /* 0x000e640000002100 */
[----:B-1----:R-:W-:-:S04]  /*8f10*/  LOP3.LUT R6, R6, 0x7f, RZ, 0xc0, !PT ;  /* 0x0000007f06067812 */ /* 0x002fc800078ec0ff */
[----:B------:R-:W-:Y:S02]  /*8f20*/  LOP3.LUT R6, R6, 0x20, RZ, 0x3c, !PT ;  /* 0x0000002006067812 */ /* 0x000fe400078e3cff */
[----:B0-----:R-:W-:-:S04]  /*8f30*/  @!P2 LOP3.LUT R127, R127, R126, RZ, 0x3c, !PT ;  /* 0x0000007e7f7fa212 */ /* 0x001fc800078e3cff */
[----:B------:R-:W-:-:S04]  /*8f40*/  @!P2 LOP3.LUT R126, R127, R126, RZ, 0x3c, !PT ;  /* 0x0000007e7f7ea212 */ /* 0x000fc800078e3cff */
[----:B------:R-:W-:-:S05]  /*8f50*/  @!P2 LOP3.LUT R127, R127, R126, RZ, 0x3c, !PT ;  /* 0x0000007e7f7fa212 */ /* 0x000fca00078e3cff */
[----:B------:R0:W3:Y:S02]  /*8f60*/  @!P2 LDG.E.U8 R137, desc[UR24][R126.64] ;  /* 0x000000187e89a981 */ /* 0x0000e4000c1e1100 */
[----:B0-----:R-:W-:Y:S02]  /*8f70*/  @!P2 IMAD.MOV.U32 R126, RZ, RZ, R205 ;  /* 0x000000ffff7ea224 */ /* 0x001fe400078e00cd */
[----:B------:R-:W-:-:S05]  /*8f80*/  @!P2 IMAD.MOV.U32 R127, RZ, RZ, R204 ;  /* 0x000000ffff7fa224 */ /* 0x000fca00078e00cc */
[----:B------:R0:W2:Y:S02]  /*8f90*/  @!P2 LDG.E.U8 R136, desc[UR24][R126.64] ;  /* 0x000000187e88a981 */ /* 0x0000a4000c1e1100 */
        /* <DEDUP_REMOVED lines=15> */
[----:B0-----:R-:W0:Y:S01]  /*9090*/  S2R R127, SR_TID.X ;  /* 0x00000000007f7919 */ /* 0x001e220000002100 */
[----:B------:R-:W-:Y:S01]  /*90a0*/  @!P2 IMAD.MOV.U32 R126, RZ, RZ, R229 ;  /* 0x000000ffff7ea224 */ /* 0x000fe200078e00e5 */
[----:B0-----:R-:W-:-:S04]  /*90b0*/  LOP3.LUT R127, R127, 0x7f, RZ, 0xc0, !PT ;  /* 0x0000007f7f7f7812 */ /* 0x001fc800078ec0ff */
[----:B------:R-:W-:-:S05]  /*90c0*/  LOP3.LUT R127, R127, 0x10, RZ, 0x3c, !PT ;  /* 0x000000107f7f7812 */ /* 0x000fca00078e3cff */
[----:B------:R0:W-:Y:S04]  /*90d0*/  STS.U8 [R127+UR11+0x3c80], R130 ;  /* 0x003c80827f007988 */ /* 0x0001e8000800000b */
[----:B------:R1:W-:Y:S01]  /*90e0*/  STS.U8 [R6+UR11+0x2100], R236 ;  /* 0x002100ec06007988 */ /* 0x0003e2000800000b */
[----:B0-----:R-:W-:Y:S01]  /*90f0*/  PRMT R130, RZ, 0x7610, R130 ;  /* 0x00007610ff827816 */ /* 0x001fe20000000082 */
        /* <DEDUP_REMOVED lines=26> */
[----:B------:R-:W0:Y:S04]  /*92a0*/  LDL R126, [R1+0x4] ;  /* 0x00000400017e7983 */ /* 0x000e280000100800 */
[----:B------:R-:W0:Y:S04]  /*92b0*/  LDL R127, [R1+0x8] ;  /* 0x00000800017f7983 */ /* 0x000e280000100800 */
[----:B------:R1:W-:Y:S02]  /*92c0*/  STS.U8 [R6+UR11+0x3900], R149 ;  /* 0x0039009506007988 */ /* 0x0003e4000800000b */
[----:B-1----:R-:W-:-:S02]  /*92d0*/  PRMT R149, RZ, 0x7610, R149 ;  /* 0x00007610ff957816 */ /* 0x002fc40000000095 */
[----:B0-----:R-:W-:-:S04]  /*92e0*/  @!P2 LOP3.LUT R127, R127, R126, RZ, 0x3c, !PT ;  /* 0x0000007e7f7fa212 */ /* 0x001fc800078e3cff */
[----:B------:R-:W-:-:S04]  /*92f0*/  @!P2 LOP3.LUT R126, R127, R126, RZ, 0x3c, !PT ;  /* 0x0000007e7f7ea212 */ /* 0x000fc800078e3cff */
[----:B------:R-:W-:-:S05]  /*9300*/  @!P2 LOP3.LUT R127, R127, R126, RZ, 0x3c, !PT ;  /* 0x0000007e7f7fa212 */ /* 0x000fca00078e3cff */
        /* <DEDUP_REMOVED lines=13> */
[----:B------:R-:W5:Y:S01]  /*93e0*/  LDL.LU R6, [R1+0x12c] ;  /* 0x00012c0001067983 */ /* 0x000f620000300800 */
[----:B0-----:R-:W-:-:S04]  /*93f0*/  @!P2 LOP3.LUT R127, R127, R126, RZ, 0x3c, !PT ;  /* 0x0000007e7f7fa212 */ /* 0x001fc800078e3cff */
[----:B------:R-:W-:-:S04]  /*9400*/  @!P2 LOP3.LUT R126, R127, R126, RZ, 0x3c, !PT ;  /* 0x0000007e7f7ea212 */ /* 0x000fc800078e3cff */
[----:B------:R-:W-:-:S05]  /*9410*/  @!P2 LOP3.LUT R127, R127, R126, RZ, 0x3c, !PT ;  /* 0x0000007e7f7fa212 */ /* 0x000fca00078e3cff */
[----:B------:R0:W2:Y:S04]  /*9420*/  @!P2 LDG.E.U8 R155, desc[UR24][R126.64] ;  /* 0x000000187e9ba981 */ /* 0x0000a8000c1e1100 */
[----:B------:R-:W0:Y:S04]  /*9430*/  LDL R126, [R1+0x34] ;  /* 0x00003400017e7983 */ /* 0x000e280000100800 */
[----:B------:R-:W0:Y:S01]  /*9440*/  LDL R127, [R1+0x38] ;  /* 0x00003800017f7983 */ /* 0x000e220000100800 */
[----:B------:R-:W-:-:S05]  /*9450*/  LOP3.LUT R2, R2, 0x30, RZ, 0x3c, !PT ;  /* 0x0000003002027812 */ /* 0x000fca00078e3cff */
[----:B------:R1:W-:Y:S02]  /*9460*/  STS.U8 [R2+UR11+0x2180], R252 ;  /* 0x002180fc02007988 */ /* 0x0003e4000800000b */
[----:B-1----:R-:W-:Y:S02]  /*9470*/  PRMT R252, RZ, 0x7610, R252 ;  /* 0x00007610fffc7816 */ /* 0x002fe400000000fc */
[----:B------:R1:W-:Y:S04]  /*9480*/  STS.U8 [R2+UR11+0x3180], R3 ;  /* 0x0031800302007988 */ /* 0x0003e8000800000b */
[----:B------:R3:W-:Y:S04]  /*9490*/  STS.U8 [R2+UR11+0x2580], R116 ;  /* 0x0025807402007988 */ /* 0x0007e8000800000b */
[----:B-1----:R-:W5:Y:S04]  /*94a0*/  LDL.LU R3, [R1+0x128] ;  /* 0x0001280001037983 */ /* 0x002f680000300800 */
[----:B---3--:R-:W5:Y:S01]  /*94b0*/  LDL.LU R2, [R1+0x124] ;  /* 0x0001240001027983 */ /* 0x008f620000300800 */
[----:B0-----:R-:W-:-:S04]  /*94c0*/  @!P2 LOP3.LUT R127, R127, R126, RZ, 0x3c, !PT ;  /* 0x0000007e7f7fa212 */ /* 0x001fc800078e3cff */
[----:B------:R-:W-:-:S04]  /*94d0*/  @!P2 LOP3.LUT R126, R127, R126, RZ, 0x3c, !PT ;  /* 0x0000007e7f7ea212 */ /* 0x000fc800078e3cff */
[----:B------:R-:W-:-:S05]  /*94e0*/  @!P2 LOP3.LUT R127, R127, R126, RZ, 0x3c, !PT ;  /* 0x0000007e7f7fa212 */ /* 0x000fca00078e3cff */
[----:B------:R0:W3:Y:S02]  /*94f0*/  @!P2 LDG.E.U8 R252, desc[UR24][R126.64] ;  /* 0x000000187efca981 */ /* 0x0000e4000c1e1100 */
[----:B0-----:R-:W0:Y:S01]  /*9500*/  S2R R127, SR_TID.X ;  /* 0x00000000007f7919 */ /* 0x001e220000002100 */
[----:B------:R-:W1:Y:S01]  /*9510*/  S2R R126, SR_TID.X ;  /* 0x00000000007e7919 */ /* 0x000e620000002100 */
[----:B0-----:R-:W-:-:S04]  /*9520*/  LOP3.LUT R127, R127, 0x7f, RZ, 0xc0, !PT ;  /* 0x0000007f7f7f7812 */ /* 0x001fc800078ec0ff */
[----:B------:R-:W-:Y:S02]  /*9530*/  LOP3.LUT R116, R127, 0x30, RZ, 0x3c, !PT ;  /* 0x000000307f747812 */ /* 0x000fe400078e3cff */
[----:B-1----:R-:W-:-:S03]  /*9540*/  LOP3.LUT R126, R126, 0x7f, RZ, 0xc0, !PT ;  /* 0x0000007f7e7e7812 */ /* 0x002fc600078ec0ff */
[----:B------:R-:W-:Y:S01]  /*9550*/  STS.U8 [R116+UR11+0x3580], R117 ;  /* 0x0035807574007988 */ /* 0x000fe2000800000b */
[----:B------:R-:W-:-:S03]  /*9560*/  LOP3.LUT R127, R126, 0x40, RZ, 0x3c, !PT ;  /* 0x000000407e7f7812 */ /* 0x000fc600078e3cff */
[----:B------:R-:W-:Y:S04]  /*9570*/  STS.U8 [R116+UR11+0x2980], R125 ;  /* 0x0029807d74007988 */ /* 0x000fe8000800000b */
[----:B------:R-:W-:Y:S04]  /*9580*/  STS.U8 [R116+UR11+0x3980], R146 ;  /* 0x0039809274007988 */ /* 0x000fe8000800000b */
[----:B------:R-:W-:Y:S04]  /*9590*/  STS.U8 [R116+UR11+0x2d80], R168 ;  /* 0x002d80a874007988 */ /* 0x000fe8000800000b */
[----:B------:R-:W-:Y:S04]  /*95a0*/  STS.U8 [R116+UR11+0x3d80], R172 ;  /* 0x003d80ac74007988 */ /* 0x000fe8000800000b */
[----:B------:R0:W-:Y:S04]  /*95b0*/  STS.U8 [R127+UR11+0x2200], R0 ;  /* 0x002200007f007988 */ /* 0x0001e8000800000b */
[----:B0-----:R0:W5:Y:S04]  /*95c0*/  LDL.LU R0, [R1+0x120] ;  /* 0x0001200001007983 */ /* 0x0011680000300800 */
[----:B------:R-:W-:Y:S04]  /*95d0*/  STS.U8 [R127+UR11+0x3200], R170 ;  /* 0x003200aa7f007988 */ /* 0x000fe8000800000b */
[----:B------:R-:W-:Y:S04]  /*95e0*/  STS.U8 [R127+UR11+0x2600], R118 ;  /* 0x002600767f007988 */ /* 0x000fe8000800000b */
[----:B------:R-:W-:Y:S04]  /*95f0*/  STS.U8 [R127+UR11+0x3600], R115 ;  /* 0x003600737f007988 */ /* 0x000fe8000800000b */
[----:B------:R-:W-:Y:S04]  /*9600*/  STS.U8 [R127+UR11+0x2a00], R150 ;  /* 0x002a00967f007988 */ /* 0x000fe8000800000b */
[----:B------:R-:W-:Y:S04]  /*9610*/  STS.U8 [R127+UR11+0x3a00], R154 ;  /* 0x003a009a7f007988 */ /* 0x000fe8000800000b */
[----:B------:R-:W-:Y:S04]  /*9620*/  STS.U8 [R127+UR11+0x2e00], R174 ;  /* 0x002e00ae7f007988 */ /* 0x000fe8000800000b */
[----:B------:R1:W-:Y:S02]  /*9630*/  STS.U8 [R127+UR11+0x3e00], R176 ;  /* 0x003e00b07f007988 */ /* 0x0003e4000800000b */
[----:B-1----:R-:W1:Y:S01]  /*9640*/  S2R R127, SR_TID.X ;  /* 0x00000000007f7919 */ /* 0x002e620000002100 */
[----:B------:R-:W-:-:S05]  /*9650*/  LOP3.LUT R116, R126, 0x50, RZ, 0x3c, !PT ;  /* 0x000000507e747812 */ /* 0x000fca00078e3cff */
[----:B------:R-:W-:Y:S04]  /*9660*/  STS.U8 [R116+UR11+0x2280], R169 ;  /* 0x002280a974007988 */ /* 0x000fe8000800000b */
[----:B------:R-:W-:Y:S04]  /*9670*/  STS.U8 [R116+UR11+0x3280], R167 ;  /* 0x003280a774007988 */ /* 0x000fe8000800000b */
[----:B------:R-:W-:Y:S04]  /*9680*/  STS.U8 [R116+UR11+0x2680], R119 ;  /* 0x0026807774007988 */ /* 0x000fe8000800000b */
[----:B------:R-:W-:Y:S04]  /*9690*/  STS.U8 [R116+UR11+0x3680], R120 ;  /* 0x0036807874007988 */ /* 0x000fe8000800000b */
[----:B------:R-:W-:Y:S04]  /*96a0*/  STS.U8 [R116+UR11+0x2a80], R156 ;  /* 0x002a809c74007988 */ /* 0x000fe8000800000b */
[----:B------:R-:W-:Y:S01]  /*96b0*/  STS.U8 [R116+UR11+0x3a80], R158 ;  /* 0x003a809e74007988 */ /* 0x000fe2000800000b */
[----:B-1----:R-:W-:-:S03]  /*96c0*/  LOP3.LUT R127, R127, 0x7f, RZ, 0xc0, !PT ;  /* 0x0000007f7f7f7812 */ /* 0x002fc600078ec0ff */
[----:B------:R-:W-:Y:S01]  /*96d0*/  STS.U8 [R116+UR11+0x2e80], R178 ;  /* 0x002e80b274007988 */ /* 0x000fe2000800000b */
[----:B------:R-:W-:-:S03]  /*96e0*/  LOP3.LUT R126, R127, 0x60, RZ, 0x3c, !PT ;  /* 0x000000607f7e7812 */ /* 0x000fc600078e3cff */
[----:B------:R-:W-:Y:S04]  /*96f0*/  STS.U8 [R116+UR11+0x3e80], R180 ;  /* 0x003e80b474007988 */ /* 0x000fe8000800000b */
[----:B------:R-:W-:Y:S04]  /*9700*/  STS.U8 [R126+UR11+0x2300], R165 ;  /* 0x002300a57e007988 */ /* 0x000fe8000800000b */
        /* <DEDUP_REMOVED lines=16> */
[----:B------:R-:W-:Y:S04]  /*9810*/  STS.U8 [R127+UR11+0x2f80], R186 ;  /* 0x002f80ba7f007988 */ /* 0x000fe8000800000b */
        /* <DEDUP_REMOVED lines=8> */
[----:B----4-:R0:W-:Y:S01]  /*98a0*/  STS.U8 [R126+UR11+0x5700], R145 ;  /* 0x005700917e007988 */ /* 0x0101e2000800000b */
[----:B-1----:R-:W-:-:S03]  /*98b0*/  LOP3.LUT R127, R126, 0x10, RZ, 0x3c, !PT ;  /* 0x000000107e7f7812 */ /* 0x002fc600078e3cff */
        /* <DEDUP_REMOVED lines=23> */
[----:B---3--:R0:W-:Y:S01]  /*9a30*/  STS.U8 [R127+UR11+0x5f80], R252 ;  /* 0x005f80fc7f007988 */ /* 0x0081e2000800000b */
[----:B------:R1:W-:Y:S06]  /*9a40*/  MEMBAR.ALL.CTA ;  /* 0x0000000000007992 */ /* 0x0003ec0000008000 */
[----:B-1----:R-:W1:Y:S01]  /*9a50*/  FENCE.VIEW.ASYNC.S ;  /* 0x00000000000073c6 */ /* 0x002e620000000000 */
[----:B------:R-:W-:Y:S01]  /*9a60*/  ULEA UR13, UR26, UR11, 0x3 ;  /* 0x0000000b1a0d7291 */ /* 0x000fe2000f8e18ff */
[----:B------:R-:W-:-:S03]  /*9a70*/  UMOV UR4, UR5 ;  /* 0x0000000500047c82 */ /* 0x000fc60008000000 */
[----:B------:R-:W-:Y:S01]  /*9a80*/  UIADD3 UR13, UPT, UPT, UR13, 0x6000, URZ ;  /* 0x000060000d0d7890 */ /* 0x000fe2000fffe0ff */
[----:B-1----:R-:W-:Y:S06]  /*9a90*/  BAR.SYNC.DEFER_BLOCKING 0x0 ;  /* 0x0000000000007b1d */ /* 0x002fec0000010000 */
[----:B0-----:R-:W-:Y:S05]  /*9aa0*/  @P0 BRA `(.L_x_9) ;  /* 0x0000000000380947 */ /* 0x001fea0003800000 */
[----:B------:R-:W-:Y:S01]  /*9ab0*/  UIADD3 UR29, UPT, UPT, UR10, 0x80, URZ ;  /* 0x000000800a1d7890 */ /* 0x000fe2000fffe0ff */
[----:B------:R-:W-:Y:S01]  /*9ac0*/  UMOV UR18, UR6 ;  /* 0x0000000600127c82 */ /* 0x000fe20008000000 */
[----:B------:R-:W-:Y:S01]  /*9ad0*/  UMOV UR19, 0x40004040 ;  /* 0x4000404000137882 */ /* 0x000fe20000000000 */
[----:B------:R-:W-:Y:S01]  /*9ae0*/  UMOV UR20, 0x0 ;  /* 0x0000000000147882 */ /* 0x000fe20000000000 */
[----:B------:R-:W-:Y:S01]  /*9af0*/  UMOV UR21, 0x8208010 ;  /* 0x0820801000157882 */ /* 0x000fe20000000000 */
[----:B------:R-:W-:Y:S01]  /*9b00*/  UMOV UR8, UR13 ;  /* 0x0000000d00087c82 */ /* 0x000fe20008000000 */
[----:B------:R-:W-:Y:S01]  /*9b10*/  UMOV UR9, URZ ;  /* 0x000000ff00097c82 */ /* 0x000fe20008000000 */
[----:B------:R-:W-:Y:S01]  /*9b20*/  UMOV UR30, 0x0 ;  /* 0x00000000001e7882 */ /* 0x000fe20000000000 */
[----:B------:R-:W-:Y:S01]  /*9b30*/  UMOV UR31, 0x8208010 ;  /* 0x08208010001f7882 */ /* 0x000fe20000000000 */
[----:B------:R0:W-:Y:S01]  /*9b40*/  UTCQMMA gdesc[UR18], gdesc[UR14], tmem[UR10], tmem[UR20], idesc[UR21], UPT ;  /* 0x00ff140e120075ea */ /* 0x0001e2000b80030a */
[----:B------:R-:W-:Y:S01]  /*9b50*/  UMOV UR5, UR8 ;  /* 0x0000000800057c82 */ /* 0x000fe20008000000 */
[----:B------:R0:W-:Y:S01]  /*9b60*/  UTCQMMA gdesc[UR16], gdesc[UR14], tmem[UR29], tmem[UR30], idesc[UR31], UPT ;  /* 0x00ff1e0e100075ea */ /* 0x0001e2000b80031d */
[----:B------:R0:W-:Y:S01]  /*9b70*/  UTCBAR [UR5], URZ ;  /* 0x000000ff050073e9 */ /* 0x0001e200080000ff */
[----:B------:R-:W-:-:S02]  /*9b80*/  NOP ;  /* 0x0000000000007918 */ /* 0x000fc40000000000 */
.L_x_9:
[----:B------:R-:W2:Y:S01]  /*9b90*/  LDL.LU R115, [R1+0x3c] ;  /* 0x00003c0001737983 */ /* 0x000ea20000300800 */
[----:B------:R-:W-:Y:S01]  /*9ba0*/  UIADD3 UR26, UPT, UPT, UR26, 0x1, URZ ;  /* 0x000000011a1a7890 */ /* 0x000fe2000fffe0ff */
[----:B------:R-:W-:Y:S02]  /*9bb0*/  IMAD.U32 R116, RZ, RZ, UR4 ;  /* 0x00000004ff747e24 */ /* 0x000fe4000f8e00ff */
[----:B------:R-:W-:Y:S01]  /*9bc0*/  VIADD R4, R4, 0xffffffe0 ;  /* 0xffffffe004047836 */ /* 0x000fe20000000000 */
[----:B------:R-:W-:-:S04]  /*9bd0*/  UISETP.GT.AND UP1, UPT, UR26, 0x1, UPT ;  /* 0x000000011a00788c */ /* 0x000fc8000bf24270 */
[----:B0-----:R-:W-:Y:S02]  /*9be0*/  USEL UR5, URZ, 0x1, !UP1 ;  /* 0x00000001ff057887 */ /* 0x001fe4000c800000 */
[----:B------:R-:W-:Y:S02]  /*9bf0*/  USEL UR26, UR26, URZ, !UP1 ;  /* 0x000000ff1a1a7287 */ /* 0x000fe4000c800000 */
[----:B------:R-:W-:Y:S01]  /*9c00*/  ULOP3.LUT UR5, UR4, UR5, URZ, 0x3c, !UPT ;  /* 0x0000000504057292 */ /* 0x000fe2000f8e3cff */
[----:B--2---:R-:W-:-:S05]  /*9c10*/  VIADD R115, R115, 0xffffffff ;  /* 0xffffffff73737836 */ /* 0x004fca0000000000 */
[----:B------:R1:W-:Y:S01]  /*9c20*/  STL [R1+0x3c], R115 ;  /* 0x00003c7301007387 */ /* 0x0003e20000100800 */
[----:B------:R-:W-:-:S13]  /*9c30*/  ISETP.NE.U32.AND P1, PT, R115, RZ, PT ;  /* 0x000000ff7300720c */ /* 0x000fda0003f25070 */
[----:B-1----:R-:W-:Y:S05]  /*9c40*/  @P1 BRA `(.L_x_10) ;  /* 0xffffffcc00101947 */ /* 0x002fea000383ffff */
.L_x_7:
[----:B------:R-:W0:Y:S01]  /*9c50*/  LDC R115, c[0x0][0x3a0] ;  /* 0x0000e800ff737b82 */ /* 0x000e220000000800 */
[----:B------:R-:W1:Y:S01]  /*9c60*/  LDCU UR5, c[0x0][0x39c] ;  /* 0x00007380ff0577ac */ /* 0x000e620008000800 */
[C---:B-----5:R-:W-:Y:S02]  /*9c70*/  VIADD R4, R0.reuse, 0x1 ;  /* 0x0000000100047836 */ /* 0x060fe40000000000 */
[C---:B------:R-:W-:Y:S01]  /*9c80*/  VIADD R5, R0.reuse, 0x3 ;  /* 0x0000000300057836 */ /* 0x040fe20000000000 */
[----:B------:R-:W2:Y:S01]  /*9c90*/  LDCU UR8, c[0x0][0x39c] ;  /* 0x00007380ff0877ac */ /* 0x000ea20008000800 */
[C---:B------:R-:W-:Y:S02]  /*9ca0*/  VIADD R6, R0.reuse, 0x2 ;  /* 0x0000000200067836 */ /* 0x040fe40000000000 */
[----:B------:R-:W3:Y:S01]  /*9cb0*/  LDC R231, c[0x0][0x3b4] ;  /* 0x0000ed00ffe77b82 */ /* 0x000ee20000000800 */
[----:B------:R-:W4:Y:S01]  /*9cc0*/  LDCU UR30, c[0x0][0x3b8] ;  /* 0x00007700ff1e77ac */ /* 0x000f220008000800 */
[----:B------:R-:W-:Y:S01]  /*9cd0*/  VIADD R8, R0, 0x5 ;  /* 0x0000000500087836 */ /* 0x000fe20000000000 */
[----:B------:R-:W0:Y:S01]  /*9ce0*/  LDCU UR7, c[0x0][0x39c] ;  /* 0x00007380ff0777ac */ /* 0x000e220008000800 */
[----:B------:R-:W0:Y:S01]  /*9cf0*/  LDCU UR6, c[0x0][0x39c] ;  /* 0x00007380ff0677ac */ /* 0x000e220008000800 */
[----:B-1----:R-:W-:Y:S01]  /*9d00*/  ISETP.GE.AND P2, PT, R4, UR5, PT ;  /* 0x0000000504007c0c */ /* 0x002fe2000bf46270 */
[----:B------:R-:W-:Y:S01]  /*9d10*/  VIADD R4, R0, 0x4 ;  /* 0x0000000400047836 */ /* 0x000fe20000000000 */
[----:B------:R-:W1:Y:S01]  /*9d20*/  LDCU.128 UR16, c[0x0][0x390] ;  /* 0x00007200ff1077ac */ /* 0x000e620008000c00 */
[----:B0-----:R-:W-:-:S03]  /*9d30*/  VIADD R115, R115, 0x1f ;  /* 0x0000001f73737836 */ /* 0x001fc60000000000 */
[----:B--2---:R-:W-:Y:S01]  /*9d40*/  ISETP.GE.AND P1, PT, R4, UR8, PT ;  /* 0x0000000804007c0c */ /* 0x004fe2000bf26270 */
[----:B------:R-:W0:Y:S01]  /*9d50*/  LDCU UR5, c[0x0][0x39c] ;  /* 0x00007380ff0577ac */ /* 0x000e220008000800 */
[----:B----4-:R-:W-:Y:S01]  /*9d60*/  IMAD R4, R0, UR30, RZ ;  /* 0x0000001e00047c24 */ /* 0x010fe2000f8e02ff */
[----:B------:R-:W-:Y:S02]  /*9d70*/  ISETP.GE.AND P4, PT, R115, 0x20, PT ;  /* 0x000000207300780c */ /* 0x000fe40003f86270 */
[----:B------:R-:W-:Y:S01]  /*9d80*/  ISETP.GE.AND P0, PT, R5, UR7, PT ;  /* 0x0000000705007c0c */ /* 0x000fe2000bf06270 */
[----:B---3--:R-:W-:Y:S02]  /*9d90*/  IMAD R228, R2, R231, RZ ;  /* 0x000000e702e47224 */ /* 0x008fe400078e02ff */
[----:B------:R-:W-:Y:S01]  /*9da0*/  VIADD R5, R4, UR30 ;  /* 0x0000001e04057c36 */ /* 0x000fe20008000000 */
[----:B------:R-:W-:Y:S01]  /*9db0*/  ISETP.GE.AND P3, PT, R6, UR6, PT ;  /* 0x0000000606007c0c */ /* 0x000fe2000bf66270 */
[----:B------:R-:W-:Y:S01]  /*9dc0*/  IMAD R231, R231, 0x80, R228 ;  /* 0x00000080e7e77824 */ /* 0x000fe200078e02e4 */
[----:B------:R-:W-:-:S02]  /*9dd0*/  SHF.R.S32.HI R6, RZ, 0x1f, R4 ;  /* 0x0000001fff067819 */ /* 0x000fc40000011404 */
[----:B-1----:R-:W-:-:S03]  /*9de0*/  IADD3 R229, P6, PT, R228, UR16, RZ ;  /* 0x00000010e4e57c10 */ /* 0x002fc6000ffde0ff */
[----:B------:R-:W-:Y:S10]  /*9df0*/  @!P4 BRA `(.L_x_11) ;  /* 0x000000000010c947 */ /* 0x000ff40003800000 */
[----:B------:R-:W-:-:S06]  /*9e00*/  USHF.L.U32 UR4, UR4, 0x1f, URZ ;  /* 0x0000001f04047899 */ /* 0x000fcc00080006ff */
[----:B------:R-:W-:-:S04]  /*9e10*/  IMAD.U32 R7, RZ, RZ, UR4 ;  /* 0x00000004ff077e24 */ /* 0x000fc8000f8e00ff */
[----:B------:R-:W1:Y:S02]  /*9e20*/  SYNCS.PHASECHK.TRANS64.TRYWAIT P4, [UR13], R7 ;  /* 0x00000007ff0075a7 */ /* 0x000e64000808110d */
[----:B-1----:R-:W-:Y:S05]  /*9e30*/  @!P4 BRA `(.L_x_12) ;  /* 0x00000098007cc947 */ /* 0x002fea0003800000 */
.L_x_11:
[----:B------:R-:W-:Y:S01]  /*9e40*/  LEA.HI.X.SX32 R228, R228, UR17, 0x1, P6 ;  /* 0x00000011e4e47c11 */ /* 0x000fe2000b0f0eff */
[----:B------:R-:W-:Y:S01]  /*9e50*/  BAR.SYNC.DEFER_BLOCKING 0x0 ;  /* 0x0000000000007b1d */ /* 0x000fe20000010000 */
[-C--:B------:R-:W-:Y:S02]  /*9e60*/  IADD3 R10, P6, PT, R4, R229.reuse, RZ ;  /* 0x000000e5040a7210 */ /* 0x080fe40007fde0ff */
[C---:B------:R-:W-:Y:S02]  /*9e70*/  IADD3 R230, P4, PT, R231.reuse, UR16, RZ ;  /* 0x00000010e7e67c10 */ /* 0x040fe4000ff9e0ff */
[----:B------:R-:W-:Y:S01]  /*9e80*/  SHF.R.S32.HI R7, RZ, 0x1f, R5 ;  /* 0x0000001fff077819 */ /* 0x000fe20000011405 */
[----:B------:R-:W-:Y:S01]  /*9e90*/  IMAD.X R11, R6, 0x1, R228, P6 ;  /* 0x00000001060b7824 */ /* 0x000fe200030e06e4 */
[----:B------:R-:W-:Y:S01]  /*9ea0*/  LEA.HI.X.SX32 R231, R231, UR17, 0x1, P4 ;  /* 0x00000011e7e77c11 */ /* 0x000fe2000a0f0eff */
[----:B------:R-:W1:Y:S01]  /*9eb0*/  LDCU UR4, c[0x0][0x39c] ;  /* 0x00007380ff0477ac */ /* 0x000e620008000800 */
[-C--:B------:R-:W-:Y:S01]  /*9ec0*/  IADD3 R12, P4, PT, R4, R230.reuse, RZ ;  /* 0x000000e6040c7210 */ /* 0x080fe20007f9e0ff */
[C---:B------:R-:W-:Y:S01]  /*9ed0*/  VIADD R4, R5.reuse, UR30 ;  /* 0x0000001e05047c36 */ /* 0x040fe20008000000 */
[-C--:B------:R-:W-:Y:S01]  /*9ee0*/  IADD3 R14, P6, PT, R5, R229.reuse, RZ ;  /* 0x000000e5050e7210 */ /* 0x080fe20007fde0ff */
[----:B------:R-:W2:Y:S02]  /*9ef0*/  LDCU.64 UR32, c[0x0][0x398] ;  /* 0x00007300ff2077ac */ /* 0x000ea40008000a00 */
[----:B------:R-:W-:Y:S01]  /*9f00*/  IMAD.X R13, R6, 0x1, R231, P4 ;  /* 0x00000001060d7824 */ /* 0x000fe200020e06e7 */
[----:B------:R-:W-:Y:S01]  /*9f10*/  SHF.R.S32.HI R6, RZ, 0x1f, R4 ;  /* 0x0000001fff067819 */ /* 0x000fe20000011404 */
[----:B------:R-:W-:Y:S01]  /*9f20*/  IMAD.X R15, R7, 0x1, R228, P6 ;  /* 0x00000001070f7824 */ /* 0x000fe200030e06e4 */
[C---:B------:R-:W-:Y:S01]  /*9f30*/  IADD3 R18, P6, PT, R4.reuse, R229, RZ ;  /* 0x000000e504127210 */ /* 0x040fe20007fde0ff */
[----:B------:R-:W3:Y:S01]  /*9f40*/  LDCU.64 UR6, c[0x0][0x398] ;  /* 0x00007300ff0677ac */ /* 0x000ee20008000a00 */
[----:B------:R-:W-:Y:S01]  /*9f50*/  IADD3 R16, P4, PT, R5, R230, RZ ;  /* 0x000000e605107210 */ /* 0x000fe20007f9e0ff */
[----:B------:R-:W-:-:S02]  /*9f60*/  VIADD R5, R4, UR30 ;  /* 0x0000001e04057c36 */ /* 0x000fc40008000000 */
[----:B------:R-:W-:Y:S01]  /*9f70*/  IMAD.X R19, R6, 0x1, R228, P6 ;  /* 0x0000000106137824 */ /* 0x000fe200030e06e4 */
[----:B------:R-:W-:Y:S01]  /*9f80*/  IADD3 R20, P6, PT, R4, R230, RZ ;  /* 0x000000e604147210 */ /* 0x000fe20007fde0ff */
[----:B------:R-:W4:Y:S02]  /*9f90*/  @!P5 SYNCS.CCTL.IV [UR11+0x6000] ;  /* 0x00600000ff00d9b1 */ /* 0x000f24000800000b */
[----:B----4-:R-:W-:Y:S01]  /*9fa0*/  BAR.SYNC.DEFER_BLOCKING 0x0 ;  /* 0x0000000000007b1d */ /* 0x010fe20000010000 */
[----:B------:R-:W-:Y:S01]  /*9fb0*/  IMAD.X R17, R7, 0x1, R231, P4 ;  /* 0x0000000107117824 */ /* 0x000fe200020e06e7 */
[----:B------:R-:W-:Y:S01]  /*9fc0*/  SHF.R.S32.HI R7, RZ, 0x1f, R5 ;  /* 0x0000001fff077819 */ /* 0x000fe20000011405 */
[----:B------:R-:W-:Y:S01]  /*9fd0*/  IMAD.X R21, R6, 0x1, R231, P6 ;  /* 0x0000000106157824 */ /* 0x000fe200030e06e7 */
[----:B0-----:R-:W-:Y:S01]  /*9fe0*/  ISETP.GE.AND P4, PT, R8, UR5, PT ;  /* 0x0000000508007c0c */ /* 0x001fe2000bf86270 */
[C---:B------:R-:W-:Y:S01]  /*9ff0*/  VIADD R4, R5.reuse, UR30 ;  /* 0x0000001e05047c36 */ /* 0x040fe20008000000 */
[----:B------:R-:W0:Y:S01]  /*a000*/  LDCU.64 UR8, c[0x0][0x398] ;  /* 0x00007300ff0877ac */ /* 0x000e220008000a00 */
[----:B------:R-:W-:Y:S01]  /*a010*/  VIADD R8, R0, 0x6 ;  /* 0x0000000600087836 */ /* 0x000fe20000000000 */
[----:B------:R4:W-:Y:S02]  /*a020*/  STL.64 [R1+0x118], R20 ;  /* 0x0001181401007387 */ /* 0x0009e40000100a00 */
[----:B------:R-:W-:Y:S01]  /*a030*/  SHF.R.S32.HI R6, RZ, 0x1f, R4 ;  /* 0x0000001fff067819 */ /* 0x000fe20000011404 */
[----:B------:R-:W5:Y:S01]  /*a040*/  LDCU.64 UR16, c[0x0][0x398] ;  /* 0x00007300ff1077ac */ /* 0x000f620008000a00 */
[----:B------:R-:W0:Y:S01]  /*a050*/  LDTM.x64 R164, tmem[UR12] ;  /* 0x0000000c00a479ee */ /* 0x000e220008340000 */
[----:B------:R-:W0:Y:S01]  /*a060*/  LDCU.64 UR14, c[0x0][0x398] ;  /* 0x00007300ff0e77ac */ /* 0x000e220008000a00 */
[----:B------:R-:W0:Y:S01]  /*a070*/  LDCU.64 UR20, c[0x0][0x398] ;  /* 0x00007300ff1477ac */ /* 0x000e220008000a00 */
[-C--:B----4-:R-:W-:Y:S01]  /*a080*/  IADD3 R20, P6, PT, R5, R229.reuse, RZ ;  /* 0x000000e505147210 */ /* 0x090fe20007fde0ff */
[----:B------:R-:W4:Y:S01]  /*a090*/  LDCU.64 UR26, c[0x0][0x398] ;  /* 0x00007300ff1a77ac */ /* 0x000f220008000a00 */
[----:B------:R-:W1:Y:S03]  /*a0a0*/  @!P5 SYNCS.CCTL.IV [UR11+0x6008] ;  /* 0x00600800ff00d9b1 */ /* 0x000e66000800000b */
[--C-:B------:R-:W-:Y:S01]  /*a0b0*/  IMAD.X R21, R7, 0x1, R228.reuse, P6 ;  /* 0x0000000107157824 */ /* 0x100fe200030e06e4 */
[----:B------:R-:W-:Y:S01]  /*a0c0*/  IADD3 R22, P5, PT, R4, R229, RZ ;  /* 0x000000e504167210 */ /* 0x000fe20007fbe0ff */
[----:B------:R-:W1:Y:S03]  /*a0d0*/  LDCU.64 UR22, c[0x0][0x398] ;  /* 0x00007300ff1677ac */ /* 0x000e660008000a00 */
[----:B------:R2:W-:Y:S01]  /*a0e0*/  STL.64 [R1+0x110], R20 ;  /* 0x0001101401007387 */ /* 0x0005e20000100a00 */
[----:B------:R-:W-:Y:S01]  /*a0f0*/  IMAD.X R23, R6, 0x1, R228, P5 ;  /* 0x0000000106177824 */ /* 0x000fe200028e06e4 */
[----:B------:R-:W1:Y:S01]  /*a100*/  LDCU.64 UR28, c[0x0][0x398] ;  /* 0x00007300ff1c77ac */ /* 0x000e620008000a00 */
[----:B0-----:R-:W-:Y:S01]  /*a110*/  F2FP.SATFINITE.E4M3.F32.PACK_AB_MERGE_C R189, R189, R188, RZ ;  /* 0x000000bcbdbd723e */ /* 0x001fe200048070ff */
[----:B------:R-:W0:Y:S01]  /*a120*/  LDCU UR11, c[0x0][0x398] ;  /* 0x00007300ff0b77ac */ /* 0x000e220008000800 */
[----:B------:R-:W-:-:S02]  /*a130*/  F2FP.SATFINITE.E4M3.F32.PACK_AB_MERGE_C R190, R191, R190, RZ ;  /* 0x000000bebfbe723e */ /* 0x000fc400048070ff */
[----:B--2---:R-:W-:Y:S01]  /*a140*/  IADD3 R20, P6, PT, R5, R230, RZ ;  /* 0x000000e605147210 */ /* 0x004fe20007fde0ff */
[----:B------:R-:W-:-:S04]  /*a150*/  VIADD R5, R4, UR30 ;  /* 0x0000001e04057c36 */ /* 0x000fc80008000000 */
[----:B------:R-:W-:Y:S01]  /*a160*/  IMAD.X R21, R7, 0x1, R231, P6 ;  /* 0x0000000107157824 */ /* 0x000fe200030e06e7 */
[----:B------:R-:W-:-:S04]  /*a170*/  SHF.R.S32.HI R7, RZ, 0x1f, R5 ;  /* 0x0000001fff077819 */ /* 0x000fc80000011405 */
[----:B------:R2:W-:Y:S04]  /*a180*/  STL.64 [R1+0x108], R20 ;  /* 0x0001081401007387 */ /* 0x0005e80000100a00 */
[----:B------:R0:W-:Y:S01]  /*a190*/  STL.64 [R1+0x100], R22 ;  /* 0x0001001601007387 */ /* 0x0001e20000100a00 */
[----:B--2---:R-:W-:Y:S01]  /*a1a0*/  IADD3 R20, P6, PT, R4, R230, RZ ;  /* 0x000000e604147210 */ /* 0x004fe20007fde0ff */
[C---:B------:R-:W-:Y:S01]  /*a1b0*/  VIADD R4, R5.reuse, UR30 ;  /* 0x0000001e05047c36 */ /* 0x040fe20008000000 */
[----:B0-----:R-:W-:-:S03]  /*a1c0*/  IADD3 R22, P5, PT, R5, R229, RZ ;  /* 0x000000e505167210 */ /* 0x001fc60007fbe0ff */
[----:B------:R-:W-:Y:S01]  /*a1d0*/  IMAD.X R21, R6, 0x1, R231, P6 ;  /* 0x0000000106157824 */ /* 0x000fe200030e06e7 */
[----:B------:R-:W-:Y:S01]  /*a1e0*/  SHF.R.S32.HI R6, RZ, 0x1f, R4 ;  /* 0x0000001fff067819 */ /* 0x000fe20000011404 */
[----:B------:R-:W-:-:S03]  /*a1f0*/  IMAD.X R23, R7, 0x1, R228, P5 ;  /* 0x0000000107177824 */ /* 0x000fc600028e06e4 */
[----:B------:R0:W-:Y:S04]  /*a200*/  STL.64 [R1+0xf8], R20 ;  /* 0x0000f81401007387 */ /* 0x0001e80000100a00 */
[----:B------:R-:W-:Y:S04]  /*a210*/  STL.64 [R1+0x1b8], R192 ;  /* 0x0001b8c001007387 */ /* 0x000fe80000100a00 */
[----:B------:R-:W-:Y:S04]  /*a220*/  STL.64 [R1+0x1b0], R194 ;  /* 0x0001b0c201007387 */ /* 0x000fe80000100a00 */
[----:B------:R2:W-:Y:S01]  /*a230*/  STL [R1+0x1a8], R204 ;  /* 0x0001a8cc01007387 */ /* 0x0005e20000100800 */
[----:B0-----:R-:W-:Y:S01]  /*a240*/  IADD3 R20, P6, PT, R5, R230, RZ ;  /* 0x000000e605147210 */ /* 0x001fe20007fde0ff */
[----:B------:R-:W-:-:S02]  /*a250*/  VIADD R5, R4, UR30 ;  /* 0x0000001e04057c36 */ /* 0x000fc40008000000 */
[----:B------:R-:W-:Y:S02]  /*a260*/  STL.64 [R1+0x1a0], R196 ;  /* 0x0001a0c401007387 */ /* 0x000fe40000100a00 */
[----:B------:R-:W-:Y:S01]  /*a270*/  IMAD.X R21, R7, 0x1, R231, P6 ;  /* 0x0000000107157824 */ /* 0x000fe200030e06e7 */
[----:B------:R-:W-:Y:S01]  /*a280*/  SHF.R.S32.HI R7, RZ, 0x1f, R5 ;  /* 0x0000001fff077819 */ /* 0x000fe20000011405 */
[----:B------:R-:W-:Y:S01]  /*a290*/  STL.64 [R1+0x198], R198 ;  /* 0x000198c601007387 */ /* 0x000fe20000100a00 */
[----:B--2---:R-:W-:-:S03]  /*a2a0*/  F2FP.SATFINITE.E4M3.F32.PACK_AB_MERGE_C R204, R181, R180, RZ ;  /* 0x000000b4b5cc723e */ /* 0x004fc600048070ff */
[----:B------:R-:W-:Y:S04]  /*a2b0*/  STL.64 [R1+0x190], R200 ;  /* 0x000190c801007387 */ /* 0x000fe80000100a00 */
[----:B------:R-:W-:Y:S04]  /*a2c0*/  STL.64 [R1+0x188], R202 ;  /* 0x000188ca01007387 */ /* 0x000fe80000100a00 */
[----:B------:R0:W-:Y:S04]  /*a2d0*/  STL [R1+0x180], R205 ;  /* 0x000180cd01007387 */ /* 0x0001e80000100800 */
[----:B------:R-:W-:Y:S04]  /*a2e0*/  STL.64 [R1+0x178], R206 ;  /* 0x000178ce01007387 */ /* 0x000fe80000100a00 */
[----:B------:R-:W-:Y:S01]  /*a2f0*/  STL.64 [R1+0x170], R208 ;  /* 0x000170d001007387 */ /* 0x000fe20000100a00 */
[----:B0-----:R-:W-:-:S03]  /*a300*/  F2FP.SATFINITE.E4M3.F32.PACK_AB_MERGE_C R205, R183, R182, RZ ;  /* 0x000000b6b7cd723e */ /* 0x001fc600048070ff */
        /* <DEDUP_REMOVED lines=12> */
[----:B------:R0:W-:Y:S04]  /*a3d0*/  STL.64 [R1+0xf0], R22 ;  /* 0x0000f01601007387 */ /* 0x0001e80000100a00 */
[----:B------:R2:W-:Y:S01]  /*a3e0*/  STL.64 [R1+0xe8], R20 ;  /* 0x0000e81401007387 */ /* 0x0005e20000100a00 */
[C---:B0-----:R-:W-:Y:S02]  /*a3f0*/  IADD3 R22, P5, PT, R4.reuse, R229, RZ ;  /* 0x000000e504167210 */ /* 0x041fe40007fbe0ff */
[----:B--2---:R-:W-:-:S03]  /*a400*/  IADD3 R20, P6, PT, R4, R230, RZ ;  /* 0x000000e604147210 */ /* 0x004fc60007fde0ff */
[C---:B------:R-:W-:Y:S02]  /*a410*/  IMAD.X R23, R6.reuse, 0x1, R228, P5 ;  /* 0x0000000106177824 */ /* 0x040fe400028e06e4 */
[C---:B------:R-:W-:Y:S02]  /*a420*/  VIADD R4, R5.reuse, UR30 ;  /* 0x0000001e05047c36 */ /* 0x040fe40008000000 */
[----:B------:R-:W-:Y:S01]  /*a430*/  IMAD.X R21, R6, 0x1, R231, P6 ;  /* 0x0000000106157824 */ /* 0x000fe200030e06e7 */
[----:B------:R0:W-:Y:S02]  /*a440*/  STL.64 [R1+0xe0], R22 ;  /* 0x0000e01601007387 */ /* 0x0001e40000100a00 */
[----:B------:R-:W-:Y:S02]  /*a450*/  SHF.R.S32.HI R6, RZ, 0x1f, R4 ;  /* 0x0000001fff067819 */ /* 0x000fe40000011404 */
[----:B------:R2:W-:Y:S01]  /*a460*/  STL.64 [R1+0xd8], R20 ;  /* 0x0000d81401007387 */ /* 0x0005e20000100a00 */
[----:B0-----:R-:W-:-:S02]  /*a470*/  IADD3 R22, P5, PT, R5, R229, RZ ;  /* 0x000000e505167210 */ /* 0x001fc40007fbe0ff */
        /* <DEDUP_REMOVED lines=64> */
[-C--:B--2---:R-:W-:Y:S01]  /*a880*/  IADD3 R20, P6, PT, R5, R230.reuse, RZ ;  /* 0x000000e605147210 */ /* 0x084fe20007fde0ff */
[C---:B------:R-:W-:Y:S02]  /*a890*/  VIADD R5, R4.reuse, UR30 ;  /* 0x0000001e04057c36 */ /* 0x040fe40008000000 */
[C-C-:B------:R-:W-:Y:S01]  /*a8a0*/  IMAD.X R23, R7.reuse, 0x1, R228.reuse, P5 ;  /* 0x0000000107177824 */ /* 0x140fe200028e06e4 */
[CC--:B------:R-:W-:Y:S01]  /*a8b0*/  IADD3 R192, P5, PT, R4.reuse, R229.reuse, RZ ;  /* 0x000000e504c07210 */ /* 0x0c0fe20007fbe0ff */
[----:B------:R-:W-:Y:S01]  /*a8c0*/  IMAD.X R21, R7, 0x1, R231, P6 ;  /* 0x0000000107157824 */ /* 0x000fe200030e06e7 */
[-C--:B------:R-:W-:Y:S01]  /*a8d0*/  IADD3 R194, P6, PT, R4, R230.reuse, RZ ;  /* 0x000000e604c27210 */ /* 0x080fe20007fde0ff */
[C---:B------:R-:W-:Y:S01]  /*a8e0*/  VIADD R4, R5.reuse, UR30 ;  /* 0x0000001e05047c36 */ /* 0x040fe20008000000 */
[----:B------:R-:W-:Y:S01]  /*a8f0*/  SHF.R.S32.HI R7, RZ, 0x1f, R5 ;  /* 0x0000001fff077819 */ /* 0x000fe20000011405 */
[C---:B------:R-:W-:Y:S01]  /*a900*/  IMAD.X R193, R6.reuse, 0x1, R228, P5 ;  /* 0x0000000106c17824 */ /* 0x040fe200028e06e4 */
[CC--:B------:R-:W-:Y:S01]  /*a910*/  IADD3 R196, P5, PT, R5.reuse, R229.reuse, RZ ;  /* 0x000000e505c47210 */ /* 0x0c0fe20007fbe0ff */
[--C-:B------:R-:W-:Y:S01]  /*a920*/  IMAD.X R195, R6, 0x1, R231.reuse, P6 ;  /* 0x0000000106c37824 */ /* 0x100fe200030e06e7 */
[-C--:B------:R-:W-:Y:S01]  /*a930*/  IADD3 R198, P6, PT, R5, R230.reuse, RZ ;  /* 0x000000e605c67210 */ /* 0x080fe20007fde0ff */
[C---:B------:R-:W-:Y:S01]  /*a940*/  VIADD R5, R4.reuse, UR30 ;  /* 0x0000001e04057c36 */ /* 0x040fe20008000000 */
[----:B------:R-:W-:Y:S01]  /*a950*/  SHF.R.S32.HI R6, RZ, 0x1f, R4 ;  /* 0x0000001fff067819 */ /* 0x000fe20000011404 */
        /* <DEDUP_REMOVED lines=34> */
[----:B------:R-:W-:Y:S01]  /*ab80*/  VIADD R244, R248, UR30 ;  /* 0x0000001ef8f47c36 */ /* 0x000fe20008000000 */
[----:B------:R-:W-:Y:S01]  /*ab90*/  SHF.R.S32.HI R5, RZ, 0x1f, R248 ;  /* 0x0000001fff057819 */ /* 0x000fe200000114f8 */
[C---:B------:R-:W-:Y:S01]  /*aba0*/  IMAD.X R225, R4.reuse, 0x1, R228, P5 ;  /* 0x0000000104e17824 */ /* 0x040fe200028e06e4 */
[----:B------:R-:W-:Y:S01]  /*abb0*/  STL.64 [R1+0x50], R22 ;  /* 0x0000501601007387 */ /* 0x000fe20000100a00 */
[--C-:B------:R-:W-:Y:S01]  /*abc0*/  IMAD.X R227, R4, 0x1, R231.reuse, P6 ;  /* 0x0000000104e37824 */ /* 0x100fe200030e06e7 */
[-C--:B------:R-:W-:Y:S01]  /*abd0*/  IADD3 R250, P6, PT, R248, R229.reuse, RZ ;  /* 0x000000e5f8fa7210 */ /* 0x080fe20007fde0ff */
[----:B------:R-:W-:Y:S01]  /*abe0*/  VIADD R240, R244, UR30 ;  /* 0x0000001ef4f07c36 */ /* 0x000fe20008000000 */
[-C--:B------:R-:W-:Y:S01]  /*abf0*/  IADD3 R248, P5, PT, R248, R230.reuse, RZ ;  /* 0x000000e6f8f87210 */ /* 0x080fe20007fbe0ff */
[----:B------:R-:W-:Y:S01]  /*ac00*/  STL.64 [R1+0x48], R20 ;  /* 0x0000481401007387 */ /* 0x000fe20000100a00 */
[----:B------:R-:W-:Y:S01]  /*ac10*/  SHF.R.S32.HI R4, RZ, 0x1f, R244 ;  /* 0x0000001fff047819 */ /* 0x000fe200000114f4 */
[C---:B------:R-:W-:Y:S01]  /*ac20*/  IMAD.X R251, R5.reuse, 0x1, R228, P6 ;  /* 0x0000000105fb7824 */ /* 0x040fe200030e06e4 */
[-C--:B------:R-:W-:Y:S01]  /*ac30*/  IADD3 R246, P6, PT, R244, R229.reuse, RZ ;  /* 0x000000e5f4f67210 */ /* 0x080fe20007fde0ff */
[--C-:B------:R-:W-:Y:S01]  /*ac40*/  IMAD.X R249, R5, 0x1, R231.reuse, P5 ;  /* 0x0000000105f97824 */ /* 0x100fe200028e06e7 */
[----:B------:R-:W-:Y:S01]  /*ac50*/  SHF.R.S32.HI R5, RZ, 0x1f, R240 ;  /* 0x0000001fff057819 */ /* 0x000fe200000114f0 */
[----:B------:R-:W-:Y:S01]  /*ac60*/  VIADD R236, R240, UR30 ;  /* 0x0000001ef0ec7c36 */ /* 0x000fe20008000000 */
[-C--:B------:R-:W-:Y:S01]  /*ac70*/  IADD3 R244, P5, PT, R244, R230.reuse, RZ ;  /* 0x000000e6f4f47210 */ /* 0x080fe20007fbe0ff */
[----:B------:R-:W-:Y:S01]  /*ac80*/  IMAD.X R247, R4, 0x1, R228, P6 ;  /* 0x0000000104f77824 */ /* 0x000fe200030e06e4 */
[-C--:B------:R-:W-:Y:S01]  /*ac90*/  IADD3 R242, P6, PT, R240, R229.reuse, RZ ;  /* 0x000000e5f0f27210 */ /* 0x080fe20007fde0ff */
[----:B------:R-:W-:Y:S01]  /*aca0*/  VIADD R232, R236, UR30 ;  /* 0x0000001eece87c36 */ /* 0x000fe20008000000 */
[----:B------:R0:W-:Y:S01]  /*acb0*/  STL [R1+0x1d8], R192 ;  /* 0x0001d8c001007387 */ /* 0x0001e20000100800 */
[--C-:B------:R-:W-:Y:S01]  /*acc0*/  IMAD.X R245, R4, 0x1, R231.reuse, P5 ;  /* 0x0000000104f57824 */ /* 0x100fe200028e06e7 */
[----:B------:R-:W-:Y:S01]  /*acd0*/  SHF.R.S32.HI R4, RZ, 0x1f, R236 ;  /* 0x0000001fff047819 */ /* 0x000fe200000114ec */
[C---:B------:R-:W-:Y:S01]  /*ace0*/  IMAD.X R243, R5.reuse, 0x1, R228, P6 ;  /* 0x0000000105f37824 */ /* 0x040fe200030e06e4 */
[----:B------:R-:W-:Y:S01]  /*acf0*/  IADD3 R240, P6, PT, R240, R230, RZ ;  /* 0x000000e6f0f07210 */ /* 0x000fe20007fde0ff */
[----:B------:R2:W-:Y:S01]  /*ad00*/  STL [R1+0x1c0], R193 ;  /* 0x0001c0c101007387 */ /* 0x0005e20000100800 */
[----:B------:R-:W-:Y:S01]  /*ad10*/  VIADD R252, R232, UR30 ;  /* 0x0000001ee8fc7c36 */ /* 0x000fe20008000000 */
[----:B-1----:R-:W-:Y:S01]  /*ad20*/  ISETP.GE.AND P5, PT, R8, UR4, PT ;  /* 0x0000000408007c0c */ /* 0x002fe2000bfa6270 */
[----:B------:R-:W1:Y:S01]  /*ad30*/  LDCU.64 UR4, c[0x0][0x398] ;  /* 0x00007300ff0477ac */ /* 0x000e620008000a00 */
[----:B------:R-:W-:Y:S01]  /*ad40*/  IMAD.X R241, R5, 0x1, R231, P6 ;  /* 0x0000000105f17824 */ /* 0x000fe200030e06e7 */
[----:B------:R-:W-:Y:S01]  /*ad50*/  IADD3 R238, P6, PT, R236, R229, RZ ;  /* 0x000000e5ecee7210 */ /* 0x000fe20007fde0ff */
[----:B------:R3:W-:Y:S01]  /*ad60*/  STL.64 [R1+0x1c8], R194 ;  /* 0x0001c8c201007387 */ /* 0x0007e20000100a00 */
[----:B------:R-:W-:-:S02]  /*ad70*/  SHF.R.S32.HI R5, RZ, 0x1f, R232 ;  /* 0x0000001fff057819 */ /* 0x000fc400000114e8 */
[----:B0-----:R-:W-:Y:S01]  /*ad80*/  F2FP.SATFINITE.E4M3.F32.PACK_AB_MERGE_C R192, R177, R176, RZ ;  /* 0x000000b0b1c0723e */ /* 0x001fe200048070ff */
[----:B------:R-:W-:Y:S01]  /*ad90*/  IMAD.X R239, R4, 0x1, R228, P6 ;  /* 0x0000000104ef7824 */ /* 0x000fe200030e06e4 */
[----:B------:R-:W-:Y:S01]  /*ada0*/  IADD3 R236, P6, PT, R236, R230, RZ ;  /* 0x000000e6ecec7210 */ /* 0x000fe20007fde0ff */
[----:B------:R0:W-:Y:S01]  /*adb0*/  STL.64 [R1+0x1d0], R196 ;  /* 0x0001d0c401007387 */ /* 0x0001e20000100a00 */
[----:B--2---:R-:W-:-:S03]  /*adc0*/  F2FP.SATFINITE.E4M3.F32.PACK_AB_MERGE_C R193, R179, R178, RZ ;  /* 0x000000b2b3c1723e */ /* 0x004fc600048070ff */
[--C-:B------:R-:W-:Y:S01]  /*add0*/  IMAD.X R237, R4, 0x1, R231.reuse, P6 ;  /* 0x0000000104ed7824 */ /* 0x100fe200030e06e7 */
[CC--:B------:R-:W-:Y:S01]  /*ade0*/  IADD3 R234, P6, PT, R232.reuse, R229.reuse, RZ ;  /* 0x000000e5e8ea7210 */ /* 0x0c0fe20007fde0ff */
[----:B------:R2:W-:Y:S01]  /*adf0*/  STL.64 [R1+0x1e0], R198 ;  /* 0x0001e0c601007387 */ /* 0x0005e20000100a00 */
[----:B---3--:R-:W-:Y:S02]  /*ae00*/  F2FP.SATFINITE.E4M3.F32.PACK_AB_MERGE_C R194, R171, R170, RZ ;  /* 0x000000aaabc2723e */ /* 0x008fe400048070ff */
[----:B------:R-:W-:Y:S01]  /*ae10*/  SHF.R.S32.HI R4, RZ, 0x1f, R252 ;  /* 0x0000001fff047819 */ /* 0x000fe200000114fc */
[----:B------:R-:W-:Y:S01]  /*ae20*/  IMAD.X R235, R5, 0x1, R228, P6 ;  /* 0x0000000105eb7824 */ /* 0x000fe200030e06e4 */
[----:B------:R-:W-:Y:S01]  /*ae30*/  IADD3 R232, P6, PT, R232, R230, RZ ;  /* 0x000000e6e8e87210 */ /* 0x000fe20007fde0ff */
[----:B------:R3:W-:Y:S01]  /*ae40*/  STL.64 [R1+0x1e8], R200 ;  /* 0x0001e8c801007387 */ /* 0x0007e20000100a00 */
[----:B0-----:R-:W-:Y:S02]  /*ae50*/  F2FP.SATFINITE.E4M3.F32.PACK_AB_MERGE_C R196, R169, R168, RZ ;  /* 0x000000a8a9c4723e */ /* 0x001fe400048070ff */
[----:B------:R-:W-:Y:S01]  /*ae60*/  F2FP.SATFINITE.E4M3.F32.PACK_AB_MERGE_C R197, R175, R174, RZ ;  /* 0x000000aeafc5723e */ /* 0x000fe200048070ff */
[----:B------:R0:W-:Y:S01]  /*ae70*/  STL.64 [R1+0x1f0], R202 ;  /* 0x0001f0ca01007387 */ /* 0x0001e20000100a00 */
[----:B------:R-:W-:Y:S01]  /*ae80*/  IMAD.X R233, R5, 0x1, R231, P6 ;  /* 0x0000000105e97824 */ /* 0x000fe200030e06e7 */
[----:B------:R-:W-:Y:S01]  /*ae90*/  IADD3 R174, P6, PT, R252, R229, RZ ;  /* 0x000000e5fcae7210 */ /* 0x000fe20007fde0ff */
[----:B--2---:R-:W-:Y:S01]  /*aea0*/  IMAD.MOV.U32 R198, RZ, RZ, R16 ;  /* 0x000000ffffc67224 */ /* 0x004fe200078e0010 */
[----:B------:R-:W-:Y:S01]  /*aeb0*/  F2FP.SATFINITE.E4M3.F32.PACK_AB_MERGE_C R195, R173, R172, RZ ;  /* 0x000000acadc3723e */ /* 0x000fe200048070ff */
[----:B------:R2:W-:Y:S01]  /*aec0*/  STL.64 [R1+0x1f8], R206 ;  /* 0x0001f8ce01007387 */ /* 0x0005e20000100a00 */
[----:B------:R-:W-:-:S02]  /*aed0*/  IMAD.MOV.U32 R199, RZ, RZ, R17 ;  /* 0x000000ffffc77224 */ /* 0x000fc400078e0011 */
[----:B------:R-:W-:Y:S01]  /*aee0*/  IMAD.X R175, R4, 0x1, R228, P6 ;  /* 0x0000000104af7824 */ /* 0x000fe200030e06e4 */
[----:B------:R-:W-:Y:S01]  /*aef0*/  IADD3 R172, P6, PT, R252, R230, RZ ;  /* 0x000000e6fcac7210 */ /* 0x000fe20007fde0ff */
[----:B------:R1:W-:Y:S01]  /*af00*/  STL.64 [R1+0x200], R208 ;  /* 0x000200d001007387 */ /* 0x0003e20000100a00 */
[----:B---3--:R-:W-:Y:S01]  /*af10*/  IMAD.MOV.U32 R200, RZ, RZ, R18 ;  /* 0x000000ffffc87224 */ /* 0x008fe200078e0012 */
[----:B0-----:R-:W-:Y:S01]  /*af20*/  F2FP.SATFINITE.E4M3.F32.PACK_AB_MERGE_C R202, R165, R164, RZ ;  /* 0x000000a4a5ca723e */ /* 0x001fe200048070ff */
[----:B------:R-:W-:Y:S01]  /*af30*/  IMAD.MOV.U32 R201, RZ, RZ, R19 ;  /* 0x000000ffffc97224 */ /* 0x000fe200078e0013 */
[----:B------:R-:W-:Y:S01]  /*af40*/  F2FP.SATFINITE.E4M3.F32.PACK_AB_MERGE_C R203, R167, R166, RZ ;  /* 0x000000a6a7cb723e */ /* 0x000fe200048070ff */
[----:B------:R-:W-:Y:S01]  /*af50*/  IMAD.X R173, R4, 0x1, R231, P6 ;  /* 0x0000000104ad7824 */ /* 0x000fe200030e06e7 */
[----:B------:R-:W-:Y:S01]  /*af60*/  LDTM.x64 R108, tmem[UR12+0x40] ;  /* 0x0000400c006c79ee */ /* 0x000fe20008340000 */
[----:B------:R-:W0:Y:S01]  /*af70*/  LDTM.x64 R44, tmem[UR12+0x80] ;  /* 0x0000800c002c79ee */ /* 0x000e220008340000 */
[----:B------:R-:W-:Y:S01]  /*af80*/  ISETP.GE.AND P6, PT, R2, UR18, PT ;  /* 0x0000001202007c0c */ /* 0x000fe2000bfc6270 */
[----:B--2---:R-:W-:-:S02]  /*af90*/  IMAD.MOV.U32 R206, RZ, RZ, R14 ;  /* 0x000000ffffce7224 */ /* 0x004fc400078e000e */
[----:B------:R-:W-:Y:S01]  /*afa0*/  IMAD.MOV.U32 R207, RZ, RZ, R15 ;  /* 0x000000ffffcf7224 */ /* 0x000fe200078e000f */
[----:B------:R-:W-:Y:S01]  /*afb0*/  ISETP.LT.AND P6, PT, R0, UR33, !P6 ;  /* 0x0000002100007c0c */ /* 0x000fe2000f7c1270 */
[----:B-1----:R-:W-:Y:S02]  /*afc0*/  IMAD.MOV.U32 R208, RZ, RZ, R12 ;  /* 0x000000ffffd07224 */ /* 0x002fe400078e000c */
[----:B------:R-:W-:Y:S01]  /*afd0*/  IMAD.MOV.U32 R209, RZ, RZ, R13 ;  /* 0x000000ffffd17224 */ /* 0x000fe200078e000d */
[----:B0-----:R-:W-:Y:S01]  /*afe0*/  F2FP.SATFINITE.E4M3.F32.PACK_AB_MERGE_C R185, R69, R68, RZ ;  /* 0x0000004445b9723e */ /* 0x001fe200048070ff */
[----:B------:R-:W-:Y:S01]  /*aff0*/  IMAD.MOV.U32 R68, RZ, RZ, R10 ;  /* 0x000000ffff447224 */ /* 0x000fe200078e000a */
[----:B------:R-:W-:Y:S01]  /*b000*/  F2FP.SATFINITE.E4M3.F32.PACK_AB_MERGE_C R176, R45, R44, RZ ;  /* 0x0000002c2db0723e */ /* 0x000fe200048070ff */
[----:B------:R-:W-:Y:S01]  /*b010*/  IMAD.MOV.U32 R69, RZ, RZ, R11 ;  /* 0x000000ffff457224 */ /* 0x000fe200078e000b */
[----:B------:R-:W-:Y:S02]  /*b020*/  F2FP.SATFINITE.E4M3.F32.PACK_AB_MERGE_C R177, R47, R46, RZ ;  /* 0x0000002e2fb1723e */ /* 0x000fe400048070ff */
[----:B------:R-:W-:-:S02]  /*b030*/  F2FP.SATFINITE.E4M3.F32.PACK_AB_MERGE_C R178, R49, R48, RZ ;  /* 0x0000003031b2723e */ /* 0x000fc400048070ff */
[----:B------:R-:W-:Y:S02]  /*b040*/  F2FP.SATFINITE.E4M3.F32.PACK_AB_MERGE_C R179, R51, R50, RZ ;  /* 0x0000003233b3723e */ /* 0x000fe400048070ff */
[----:B------:R-:W-:Y:S02]  /*b050*/  F2FP.SATFINITE.E4M3.F32.PACK_AB_MERGE_C R180, R53, R52, RZ ;  /* 0x0000003435b4723e */ /* 0x000fe400048070ff */
[----:B------:R-:W-:Y:S02]  /*b060*/  F2FP.SATFINITE.E4M3.F32.PACK_AB_MERGE_C R181, R55, R54, RZ ;  /* 0x0000003637b5723e */ /* 0x000fe400048070ff */
[----:B------:R-:W-:Y:S02]  /*b070*/  F2FP.SATFINITE.E4M3.F32.PACK_AB_MERGE_C R182, R57, R56, RZ ;  /* 0x0000003839b6723e */ /* 0x000fe400048070ff */
[----:B------:R-:W-:Y:S02]  /*b080*/  F2FP.SATFINITE.E4M3.F32.PACK_AB_MERGE_C R183, R59, R58, RZ ;  /* 0x0000003a3bb7723e */ /* 0x000fe400048070ff */
[----:B------:R-:W-:-:S02]  /*b090*/  F2FP.SATFINITE.E4M3.F32.PACK_AB_MERGE_C R184, R61, R60, RZ ;  /* 0x0000003c3db8723e */ /* 0x000fc400048070ff */
[----:B------:R-:W-:Y:S02]  /*b0a0*/  F2FP.SATFINITE.E4M3.F32.PACK_AB_MERGE_C R187, R63, R62, RZ ;  /* 0x0000003e3fbb723e */ /* 0x000fe400048070ff */
[----:B------:R-:W-:Y:S02]  /*b0b0*/  F2FP.SATFINITE.E4M3.F32.PACK_AB_MERGE_C R188, R65, R64, RZ ;  /* 0x0000004041bc723e */ /* 0x000fe400048070ff */
[----:B------:R-:W-:Y:S02]  /*b0c0*/  F2FP.SATFINITE.E4M3.F32.PACK_AB_MERGE_C R186, R67, R66, RZ ;  /* 0x0000004243ba723e */ /* 0x000fe400048070ff */
[----:B------:R-:W0:Y:S01]  /*b0d0*/  LDTM.x64 R4, tmem[UR12+0xc0] ;  /* 0x0000c00c000479ee */ /* 0x000e220008340000 */
[----:B------:R-:W-:Y:S01]  /*b0e0*/  NOP ;  /* 0x0000000000007918 */ /* 0x000fe20000000000 */
[----:B------:R1:W-:Y:S01]  /*b0f0*/  @P6 STG.E.U8 desc[UR24][R68.64], R202 ;  /* 0x000000ca44006986 */ /* 0x0003e2000c101118 */
[----:B------:R-:W-:Y:S01]  /*b100*/  ISETP.GE.AND P6, PT, R0, UR19, PT ;  /* 0x0000001300007c0c */ /* 0x000fe2000bfc6270 */
[----:B------:R-:W2:Y:S03]  /*b110*/  LDCU.64 UR12, c[0x0][0x398] ;  /* 0x00007300ff0c77ac */ /* 0x000ea60008000a00 */
[----:B------:R-:W-:Y:S01]  /*b120*/  ISETP.LT.AND P6, PT, R3, UR4, !P6 ;  /* 0x0000000403007c0c */ /* 0x000fe2000f7c1270 */
[----:B------:R-:W3:Y:S01]  /*b130*/  LDCU UR4, c[0x0][0x39c] ;  /* 0x00007380ff0477ac */ /* 0x000ee20008000800 */
[----:B------:R-:W0:Y:S01]  /*b140*/  LDCU.64 UR18, c[0x0][0x398] ;  /* 0x00007300ff1277ac */ /* 0x000e220008000a00 */
[----:B-1----:R-:W-:-:S10]  /*b150*/  PRMT R68, R202, 0x9910, RZ ;  /* 0x00009910ca447816 */ /* 0x002fd400000000ff */
[----:B------:R1:W-:Y:S01]  /*b160*/  @P6 STG.E.U8 desc[UR24][R208.64], R176 ;  /* 0x000000b0d0006986 */ /* 0x0003e2000c101118 */
[----:B------:R-:W-:Y:S01]  /*b170*/  ISETP.LT.AND P6, PT, R2, UR6, !P2 ;  /* 0x0000000602007c0c */ /* 0x000fe2000d7c1270 */
[----:B------:R-:W0:Y:S01]  /*b180*/  LDCU UR6, c[0x0][0x398] ;  /* 0x00007300ff0677ac */ /* 0x000e220008000800 */
[----:B------:R-:W-:Y:S02]  /*b190*/  SHF.R.S32.HI R68, RZ, 0x8, R68 ;  /* 0x00000008ff447819 */ /* 0x000fe40000011444 */
[----:B--2---:R-:W-:Y:S01]  /*b1a0*/  ISETP.LT.AND P2, PT, R3, UR12, !P2 ;  /* 0x0000000c03007c0c */ /* 0x004fe2000d741270 */
[----:B------:R-:W2:Y:S01]  /*b1b0*/  LDCU UR12, c[0x0][0x398] ;  /* 0x00007300ff0c77ac */ /* 0x000ea20008000800 */
[----:B-1----:R-:W2:Y:S07]  /*b1c0*/  LDL.LU.64 R208, [R1+0x110] ;  /* 0x0001100001d07983 */ /* 0x002eae0000300a00 */
[----:B------:R1:W-:Y:S02]  /*b1d0*/  @P6 STG.E.U8 desc[UR24][R206.64], R68 ;  /* 0x00000044ce006986 */ /* 0x0003e4000c101118 */
[----:B-1----:R-:W-:-:S02]  /*b1e0*/  VIADD R68, R0, 0x7 ;  /* 0x0000000700447836 */ /* 0x002fc40000000000 */
[----:B------:R-:W2:Y:S03]  /*b1f0*/  LDL.LU.64 R206, [R1+0x108] ;  /* 0x0001080001ce7983 */ /* 0x000ea60000300a00 */
[----:B---3--:R-:W-:Y:S01]  /*b200*/  ISETP.GE.AND P6, PT, R68, UR4, PT ;  /* 0x0000000444007c0c */ /* 0x008fe2000bfc6270 */
[----:B------:R-:W1:Y:S01]  /*b210*/  LDCU UR4, c[0x0][0x39c] ;  /* 0x00007380ff0477ac */ /* 0x000e620008000800 */
[----:B------:R-:W-:-:S04]  /*b220*/  PRMT R68, R176, 0x9910, RZ ;  /* 0x00009910b0447816 */ /* 0x000fc800000000ff */
[----:B------:R-:W-:-:S05]  /*b230*/  SHF.R.S32.HI R68, RZ, 0x8, R68 ;  /* 0x00000008ff447819 */ /* 0x000fca0000011444 */
[----:B------:R3:W-:Y:S01]  /*b240*/  @P2 STG.E.U8 desc[UR24][R198.64], R68 ;  /* 0x00000044c6002986 */ /* 0x0007e2000c101118 */
[----:B------:R-:W-:Y:S01]  /*b250*/  ISETP.LT.AND P2, PT, R2, UR8, !P3 ;  /* 0x0000000802007c0c */ /* 0x000fe2000df41270 */
[----:B------:R-:W0:Y:S01]  /*b260*/  LDCU UR8, c[0x0][0x398] ;  /* 0x00007300ff0877ac */ /* 0x000e220008000800 */
[----:B---3--:R-:W-:Y:S01]  /*b270*/  VIADD R68, R0, 0x8 ;  /* 0x0000000800447836 */ /* 0x008fe20000000000 */
[----:B------:R-:W3:Y:S10]  /*b280*/  LDL.LU.64 R198, [R1+0x100] ;  /* 0x0001000001c67983 */ /* 0x000ef40000300a00 */
[----:B------:R0:W-:Y:S01]  /*b290*/  @P2 STG.E.U8 desc[UR24][R200.64], R203 ;  /* 0x000000cbc8002986 */ /* 0x0001e2000c101118 */
[----:B-1----:R-:W-:Y:S01]  /*b2a0*/  ISETP.GE.AND P2, PT, R68, UR4, PT ;  /* 0x0000000444007c0c */ /* 0x002fe2000bf46270 */
[----:B------:R-:W1:Y:S02]  /*b2b0*/  LDCU UR4, c[0x0][0x39c] ;  /* 0x00007380ff0477ac */ /* 0x000e640008000800 */
[----:B0-----:R-:W2:Y:S04]  /*b2c0*/  LDL.LU.64 R200, [R1+0xf8] ;  /* 0x0000f80001c87983 */ /* 0x001ea80000300a00 */
[----:B------:R-:W2:Y:S01]  /*b2d0*/  LDL.LU.64 R68, [R1+0x118] ;  /* 0x0001180001447983 */ /* 0x000ea20000300a00 */
[----:B-----5:R-:W-:Y:S01]  /*b2e0*/  ISETP.LT.AND P3, PT, R3, UR16, !P3 ;  /* 0x0000001003007c0c */ /* 0x020fe2000df61270 */
[----:B------:R-:W-:Y:S01]  /*b2f0*/  VIADD R252, R252, UR30 ;  /* 0x0000001efcfc7c36 */ /* 0x000fe20008000000 */
[----:B------:R-:W0:Y:S11]  /*b300*/  LDCU UR16, c[0x0][0x398] ;  /* 0x00007300ff1077ac */ /* 0x000e360008000800 */
[----:B--2---:R2:W-:Y:S01]  /*b310*/  @P3 STG.E.U8 desc[UR24][R68.64], R177 ;  /* 0x000000b144003986 */ /* 0x0045e2000c101118 */
[----:B------:R-:W-:Y:S01]  /*b320*/  ISETP.LT.AND P3, PT, R2, UR14, !P0 ;  /* 0x0000000e02007c0c */ /* 0x000fe2000c761270 */
[----:B------:R-:W5:Y:S01]  /*b330*/  LDCU UR14, c[0x0][0x398] ;  /* 0x00007300ff0e77ac */ /* 0x000f620008000800 */
[----:B--2---:R-:W-:-:S02]  /*b340*/  PRMT R68, R203, 0x9910, RZ ;  /* 0x00009910cb447816 */ /* 0x004fc400000000ff */
[----:B------:R-:W2:Y:S02]  /*b350*/  LDL.LU.64 R202, [R1+0xf0] ;  /* 0x0000f00001ca7983 */ /* 0x000ea40000300a00 */
[----:B------:R-:W-:Y:S02]  /*b360*/  SHF.R.S32.HI R68, RZ, 0x8, R68 ;  /* 0x00000008ff447819 */ /* 0x000fe40000011444 */
[----:B------:R-:W-:-:S05]  /*b370*/  ISETP.LT.AND P0, PT, R3, UR20, !P0 ;  /* 0x0000001403007c0c */ /* 0x000fca000c701270 */
[----:B------:R0:W-:Y:S02]  /*b380*/  @P3 STG.E.U8 desc[UR24][R208.64], R68 ;  /* 0x00000044d0003986 */ /* 0x0001e4000c101118 */
[----:B0-----:R-:W-:Y:S02]  /*b390*/  VIADD R68, R0, 0x9 ;  /* 0x0000000900447836 */ /* 0x001fe40000000000 */
[----:B------:R-:W5:Y:S03]  /*b3a0*/  LDL.LU.64 R208, [R1+0xe8] ;  /* 0x0000e80001d07983 */ /* 0x000f660000300a00 */
[----:B-1----:R-:W-:Y:S01]  /*b3b0*/  ISETP.GE.AND P3, PT, R68, UR4, PT ;  /* 0x0000000444007c0c */ /* 0x002fe2000bf66270 */
[----:B------:R-:W0:Y:S01]  /*b3c0*/  LDCU UR4, c[0x0][0x39c] ;  /* 0x00007380ff0477ac */ /* 0x000e220008000800 */
[----:B------:R-:W-:-:S04]  /*b3d0*/  PRMT R68, R177, 0x9910, RZ ;  /* 0x00009910b1447816 */ /* 0x000fc800000000ff */
[----:B------:R-:W-:-:S05]  /*b3e0*/  SHF.R.S32.HI R68, RZ, 0x8, R68 ;  /* 0x00000008ff447819 */ /* 0x000fca0000011444 */
[----:B------:R1:W-:Y:S04]  /*b3f0*/  @P0 STG.E.U8 desc[UR24][R206.64], R68 ;  /* 0x00000044ce000986 */ /* 0x0003e8000c101118 */
[----:B-1----:R-:W5:Y:S01]  /*b400*/  LDL.LU.64 R206, [R1+0xe0] ;  /* 0x0000e00001ce7983 */ /* 0x002f620000300a00 */
[----:B------:R-:W-:Y:S02]  /*b410*/  ISETP.LT.AND P0, PT, R2, UR18, !P1 ;  /* 0x0000001202007c0c */ /* 0x000fe4000cf01270 */
[----:B------:R-:W-:Y:S01]  /*b420*/  PRMT R69, R196, 0x9910, RZ ;  /* 0x00009910c4457816 */ /* 0x000fe200000000ff */
[----:B------:R-:W-:Y:S01]  /*b430*/  VIADD R68, R0, 0xa ;  /* 0x0000000a00447836 */ /* 0x000fe20000000000 */
[----:B----4-:R-:W-:Y:S01]  /*b440*/  ISETP.LT.AND P1, PT, R3, UR26, !P1 ;  /* 0x0000001a03007c0c */ /* 0x010fe2000cf21270 */
[----:B------:R-:W1:Y:S08]  /*b450*/  LDCU UR18, c[0x0][0x398] ;  /* 0x00007300ff1277ac */ /* 0x000e700008000800 */
[----:B---3--:R3:W-:Y:S04]  /*b460*/  @P0 STG.E.U8 desc[UR24][R198.64], R196 ;  /* 0x000000c4c6000986 */ /* 0x0087e8000c101118 */
[----:B---3--:R-:W3:Y:S01]  /*b470*/  LDL.LU.64 R198, [R1+0xd8] ;  /* 0x0000d80001c67983 */ /* 0x008ee20000300a00 */
[----:B------:R-:W-:-:S02]  /*b480*/  SHF.R.S32.HI R69, RZ, 0x8, R69 ;  /* 0x00000008ff457819 */ /* 0x000fc40000011445 */
[----:B0-----:R-:W-:Y:S01]  /*b490*/  ISETP.GE.AND P0, PT, R68, UR4, PT ;  /* 0x0000000444007c0c */ /* 0x001fe2000bf06270 */
[----:B------:R0:W-:Y:S01]  /*b4a0*/  @P1 STG.E.U8 desc[UR24][R200.64], R178 ;  /* 0x000000b2c8001986 */ /* 0x0001e2000c101118 */
[----:B------:R-:W4:Y:S03]  /*b4b0*/  LDCU UR4, c[0x0][0x39c] ;  /* 0x00007380ff0477ac */ /* 0x000f260008000800 */
[----:B0-----:R-:W3:Y:S01]  /*b4c0*/  LDL.LU.64 R200, [R1+0xd0] ;  /* 0x0000d00001c87983 */ /* 0x001ee20000300a00 */
[----:B------:R-:W-:Y:S01]  /*b4d0*/  ISETP.LT.AND P1, PT, R2, UR22, !P4 ;  /* 0x0000001602007c0c */ /* 0x000fe2000e721270 */
[----:B------:R-:W-:Y:S01]  /*b4e0*/  VIADD R68, R0, 0xb ;  /* 0x0000000b00447836 */ /* 0x000fe20000000000 */
[----:B------:R-:W-:-:S11]  /*b4f0*/  ISETP.LT.AND P4, PT, R3, UR28, !P4 ;  /* 0x0000001c03007c0c */ /* 0x000fd6000e781270 */
[----:B--2---:R0:W-:Y:S04]  /*b500*/  @P1 STG.E.U8 desc[UR24][R202.64], R69 ;  /* 0x00000045ca001986 */ /* 0x0041e8000c101118 */
[----:B0-----:R-:W2:Y:S04]  /*b510*/  LDL.LU.64 R202, [R1+0xc8] ;  /* 0x0000c80001ca7983 */ /* 0x001ea80000300a00 */
[----:B------:R-:W2:Y:S01]  /*b520*/  LDL.LU.64 R176, [R1+0xc0] ;  /* 0x0000c00001b07983 */ /* 0x000ea20000300a00 */
[----:B----4-:R-:W-:Y:S01]  /*b530*/  ISETP.GE.AND P1, PT, R68, UR4, PT ;  /* 0x0000000444007c0c */ /* 0x010fe2000bf26270 */
[----:B------:R-:W0:Y:S01]  /*b540*/  LDCU UR4, c[0x0][0x39c] ;  /* 0x00007380ff0477ac */ /* 0x000e220008000800 */
[----:B------:R-:W-:-:S04]  /*b550*/  PRMT R68, R178, 0x9910, RZ ;  /* 0x00009910b2447816 */ /* 0x000fc800000000ff */
[----:B------:R-:W-:-:S05]  /*b560*/  SHF.R.S32.HI R68, RZ, 0x8, R68 ;  /* 0x00000008ff447819 */ /* 0x000fca0000011444 */
[----:B-----5:R4:W-:Y:S01]  /*b570*/  @P4 STG.E.U8 desc[UR24][R208.64], R68 ;  /* 0x00000044d0004986 */ /* 0x0209e2000c101118 */
[----:B------:R-:W-:Y:S01]  /*b580*/  ISETP.LT.AND P4, PT, R2, UR32, !P5 ;  /* 0x0000002002007c0c */ /* 0x000fe2000ef81270 */
[----:B----4-:R-:W-:Y:S01]  /*b590*/  VIADD R68, R0, 0xc ;  /* 0x0000000c00447836 */ /* 0x010fe20000000000 */
[----:B------:R-:W-:Y:S01]  /*b5a0*/  PRMT R69, R194, 0x9910, RZ ;  /* 0x00009910c2457816 */ /* 0x000fe200000000ff */
[----:B------:R-:W4:Y:S10]  /*b5b0*/  LDL.LU.64 R208, [R1+0x200] ;  /* 0x0002000001d07983 */ /* 0x000f340000300a00 */
[----:B------:R5:W-:Y:S01]  /*b5c0*/  @P4 STG.E.U8 desc[UR24][R206.64], R194 ;  /* 0x000000c2ce004986 */ /* 0x000be2000c101118 */
[----:B0-----:R-:W-:Y:S01]  /*b5d0*/  ISETP.GE.AND P4, PT, R68, UR4, PT ;  /* 0x0000000444007c0c */ /* 0x001fe2000bf86270 */
[----:B------:R-:W0:Y:S01]  /*b5e0*/  LDCU UR4, c[0x0][0x398] ;  /* 0x00007300ff0477ac */ /* 0x000e220008000800 */
[----:B------:R-:W-:Y:S01]  /*b5f0*/  SHF.R.S32.HI R69, RZ, 0x8, R69 ;  /* 0x00000008ff457819 */ /* 0x000fe20000011445 */
[----:B-----5:R-:W5:Y:S01]  /*b600*/  LDL.LU.64 R206, [R1+0x1f8] ;  /* 0x0001f80001ce7983 */ /* 0x020f620000300a00 */
[----:B0-----:R-:W-:Y:S01]  /*b610*/  ISETP.LT.AND P5, PT, R3, UR4, !P5 ;  /* 0x0000000403007c0c */ /* 0x001fe2000efa1270 */
[----:B------:R-:W0:Y:S01]  /*b620*/  LDCU UR4, c[0x0][0x39c] ;  /* 0x00007380ff0477ac */ /* 0x000e220008000800 */
[----:B------:R-:W-:-:S11]  /*b630*/  VIADD R68, R0, 0xd ;  /* 0x0000000d00447836 */ /* 0x000fd60000000000 */
[----:B---3--:R3:W-:Y:S01]  /*b640*/  @P5 STG.E.U8 desc[UR24][R198.64], R179 ;  /* 0x000000b3c6005986 */ /* 0x0087e2000c101118 */
[----:B------:R-:W-:Y:S01]  /*b650*/  ISETP.LT.AND P5, PT, R2, UR6, !P6 ;  /* 0x0000000602007c0c */ /* 0x000fe2000f7a1270 */
[----:B------:R-:W1:Y:S02]  /*b660*/  LDCU UR6, c[0x0][0x398] ;  /* 0x00007300ff0677ac */ /* 0x000e640008000800 */
[----:B---3--:R-:W3:Y:S10]  /*b670*/  LDL.LU.64 R198, [R1+0xb0] ;  /* 0x0000b00001c67983 */ /* 0x008ef40000300a00 */
[----:B------:R1:W-:Y:S01]  /*b680*/  @P5 STG.E.U8 desc[UR24][R200.64], R69 ;  /* 0x00000045c8005986 */ /* 0x0003e2000c101118 */
[----:B0-----:R-:W-:Y:S01]  /*b690*/  ISETP.GE.AND P5, PT, R68, UR4, PT ;  /* 0x0000000444007c0c */ /* 0x001fe2000bfa6270 */
[----:B------:R-:W0:Y:S01]  /*b6a0*/  LDCU UR4, c[0x0][0x398] ;  /* 0x00007300ff0477ac */ /* 0x000e220008000800 */
[----:B------:R-:W-:-:S04]  /*b6b0*/  PRMT R68, R179, 0x9910, RZ ;  /* 0x00009910b3447816 */ /* 0x000fc800000000ff */
[----:B------:R-:W-:Y:S01]  /*b6c0*/  SHF.R.S32.HI R68, RZ, 0x8, R68 ;  /* 0x00000008ff447819 */ /* 0x000fe20000011444 */
[----:B-1----:R-:W3:Y:S04]  /*b6d0*/  LDL.LU.64 R200, [R1+0xa8] ;  /* 0x0000a80001c87983 */ /* 0x002ee80000300a00 */
[----:B------:R-:W3:Y:S01]  /*b6e0*/  LDL.LU.64 R178, [R1+0xa0] ;  /* 0x0000a00001b27983 */ /* 0x000ee20000300a00 */
[----:B0-----:R-:W-:Y:S01]  /*b6f0*/  ISETP.LT.AND P6, PT, R3, UR4, !P6 ;  /* 0x0000000403007c0c */ /* 0x001fe2000f7c1270 */
[----:B------:R-:W0:-:S12]  /*b700*/  LDCU UR4, c[0x0][0x39c] ;  /* 0x00007380ff0477ac */ /* 0x000e180008000800 */
[----:B--2---:R1:W-:Y:S01]  /*b710*/  @P6 STG.E.U8 desc[UR24][R202.64], R68 ;  /* 0x00000044ca006986 */ /* 0x0043e2000c101118 */
[----:B------:R-:W-:Y:S01]  /*b720*/  ISETP.LT.AND P6, PT, R2, UR6, !P2 ;  /* 0x0000000602007c0c */ /* 0x000fe2000d7c1270 */
[----:B------:R-:W2:Y:S01]  /*b730*/  LDCU UR6, c[0x0][0x398] ;  /* 0x00007300ff0677ac */ /* 0x000ea20008000800 */
[----:B-1----:R-:W-:Y:S01]  /*b740*/  VIADD R68, R0, 0xe ;  /* 0x0000000e00447836 */ /* 0x002fe20000000000 */
[----:B------:R-:W2:Y:S10]  /*b750*/  LDL.LU.64 R202, [R1+0x1f0] ;  /* 0x0001f00001ca7983 */ /* 0x000eb40000300a00 */
[----:B------:R1:W-:Y:S01]  /*b760*/  @P6 STG.E.U8 desc[UR24][R176.64], R195 ;  /* 0x000000c3b0006986 */ /* 0x0003e2000c101118 */
[----:B0-----:R-:W-:Y:S01]  /*b770*/  ISETP.GE.AND P6, PT, R68, UR4, PT ;  /* 0x0000000444007c0c */ /* 0x001fe2000bfc6270 */
[----:B------:R-:W0:Y:S02]  /*b780*/  LDCU UR4, c[0x0][0x398] ;  /* 0x00007300ff0477ac */ /* 0x000e240008000800 */
[----:B-1----:R-:W2:Y:S04]  /*b790*/  LDL.LU.64 R176, [R1+0x98] ;  /* 0x0000980001b07983 */ /* 0x002ea80000300a00 */
[----:B------:R-:W2:Y:S01]  /*b7a0*/  LDL.LU.64 R68, [R1+0xb8] ;  /* 0x0000b80001447983 */ /* 0x000ea20000300a00 */
[----:B0-----:R-:W-:Y:S01]  /*b7b0*/  ISETP.LT.AND P2, PT, R3, UR4, !P2 ;  /* 0x0000000403007c0c */ /* 0x001fe2000d741270 */
[----:B------:R-:W0:-:S12]  /*b7c0*/  LDCU UR4, c[0x0][0x39c] ;  /* 0x00007380ff0477ac */ /* 0x000e180008000800 */
[----:B--2---:R1:W-:Y:S02]  /*b7d0*/  @P2 STG.E.U8 desc[UR24][R68.64], R180 ;  /* 0x000000b444002986 */ /* 0x0043e4000c101118 */
[----:B-1----:R-:W-:Y:S02]  /*b7e0*/  PRMT R69, R195, 0x9910, RZ ;  /* 0x00009910c3457816 */ /* 0x002fe400000000ff */
[----:B------:R-:W2:Y:S01]  /*b7f0*/  LDL.LU.64 R194, [R1+0x90] ;  /* 0x0000900001c27983 */ /* 0x000ea20000300a00 */
[----:B------:R-:W-:Y:S01]  /*b800*/  ISETP.LT.AND P2, PT, R2, UR6, !P3 ;  /* 0x0000000602007c0c */ /* 0x000fe2000df41270 */
[----:B------:R-:W-:Y:S01]  /*b810*/  VIADD R68, R0, 0xf ;  /* 0x0000000f00447836 */ /* 0x000fe20000000000 */
[----:B------:R-:W-:Y:S01]  /*b820*/  SHF.R.S32.HI R69, RZ, 0x8, R69 ;  /* 0x00000008ff457819 */ /* 0x000fe20000011445 */
[----:B------:R-:W1:Y:S10]  /*b830*/  LDCU UR6, c[0x0][0x398] ;  /* 0x00007300ff0677ac */ /* 0x000e740008000800 */
[----:B---3--:R3:W-:Y:S01]  /*b840*/  @P2 STG.E.U8 desc[UR24][R198.64], R69 ;  /* 0x00000045c6002986 */ /* 0x0087e2000c101118 */
[----:B0-----:R-:W-:Y:S01]  /*b850*/  ISETP.GE.AND P2, PT, R68, UR4, PT ;  /* 0x0000000444007c0c */ /* 0x001fe2000bf46270 */
[----:B------:R-:W0:Y:S01]  /*b860*/  LDCU UR4, c[0x0][0x398] ;  /* 0x00007300ff0477ac */ /* 0x000e220008000800 */
[----:B------:R-:W-:-:S04]  /*b870*/  PRMT R68, R180, 0x9910, RZ ;  /* 0x00009910b4447816 */ /* 0x000fc800000000ff */
[----:B------:R-:W-:Y:S01]  /*b880*/  SHF.R.S32.HI R68, RZ, 0x8, R68 ;  /* 0x00000008ff447819 */ /* 0x000fe20000011444 */
[----:B---3--:R-:W3:Y:S01]  /*b890*/  LDL.LU.64 R198, [R1+0x88] ;  /* 0x0000880001c67983 */ /* 0x008ee20000300a00 */
[----:B0-----:R-:W-:Y:S01]  /*b8a0*/  ISETP.LT.AND P3, PT, R3, UR4, !P3 ;  /* 0x0000000403007c0c */ /* 0x001fe2000df61270 */
[----:B------:R-:W0:-:S12]  /*b8b0*/  LDCU UR4, c[0x0][0x39c] ;  /* 0x00007380ff0477ac */ /* 0x000e180008000800 */
[----:B------:R0:W-:Y:S01]  /*b8c0*/  @P3 STG.E.U8 desc[UR24][R200.64], R68 ;  /* 0x00000044c8003986 */ /* 0x0001e2000c101118 */
[----:B-1----:R-:W-:Y:S01]  /*b8d0*/  ISETP.LT.AND P3, PT, R2, UR6, !P0 ;  /* 0x0000000602007c0c */ /* 0x002fe2000c761270 */
[----:B------:R-:W1:Y:S01]  /*b8e0*/  LDCU UR6, c[0x0][0x398] ;  /* 0x00007300ff0677ac */ /* 0x000e620008000800 */
[----:B0-----:R-:W-:Y:S01]  /*b8f0*/  VIADD R68, R0, 0x10 ;  /* 0x0000001000447836 */ /* 0x001fe20000000000 */
[----:B------:R-:W-:-:S10]  /*b900*/  PRMT R69, R197, 0x9910, RZ ;  /* 0x00009910c5457816 */ /* 0x000fd400000000ff */
[----:B------:R0:W-:Y:S01]  /*b910*/  @P3 STG.E.U8 desc[UR24][R178.64], R197 ;  /* 0x000000c5b2003986 */ /* 0x0001e2000c101118 */
[----:B------:R-:W-:Y:S01]  /*b920*/  ISETP.GE.AND P3, PT, R68, UR4, PT ;  /* 0x0000000444007c0c */ /* 0x000fe2000bf66270 */
[----:B------:R-:W1:Y:S02]  /*b930*/  LDCU UR4, c[0x0][0x398] ;  /* 0x00007300ff0477ac */ /* 0x000e640008000800 */
[----:B------:R-:W4:Y:S01]  /*b940*/  LDL.LU.64 R200, [R1+0x1e8] ;  /* 0x0001e80001c87983 */ /* 0x000f220000300a00 */
[----:B------:R-:W-:Y:S01]  /*b950*/  SHF.R.S32.HI R69, RZ, 0x8, R69 ;  /* 0x00000008ff457819 */ /* 0x000fe20000011445 */
[----:B------:R-:W-:Y:S02]  /*b960*/  VIADD R68, R0, 0x11 ;  /* 0x0000001100447836 */ /* 0x000fe40000000000 */
[----:B0-----:R-:W4:Y:S01]  /*b970*/  LDL.LU.64 R178, [R1+0x78] ;  /* 0x0000780001b27983 */ /* 0x001f220000300a00 */
[----:B-1----:R-:W-:Y:S01]  /*b980*/  ISETP.LT.AND P0, PT, R3, UR4, !P0 ;  /* 0x0000000403007c0c */ /* 0x002fe2000c701270 */
[----:B------:R-:W0:-:S12]  /*b990*/  LDCU UR4, c[0x0][0x39c] ;  /* 0x00007380ff0477ac */ /* 0x000e180008000800 */
[----:B------:R1:W-:Y:S01]  /*b9a0*/  @P0 STG.E.U8 desc[UR24][R176.64], R181 ;  /* 0x000000b5b0000986 */ /* 0x0003e2000c101118 */
[----:B------:R-:W-:Y:S01]  /*b9b0*/  ISETP.LT.AND P0, PT, R2, UR6, !P1 ;  /* 0x0000000602007c0c */ /* 0x000fe2000cf01270 */
[----:B------:R-:W0:Y:S02]  /*b9c0*/  LDCU UR6, c[0x0][0x398] ;  /* 0x00007300ff0677ac */ /* 0x000e240008000800 */
[----:B-1----:R-:W4:Y:S04]  /*b9d0*/  LDL.LU.64 R176, [R1+0x70] ;  /* 0x0000700001b07983 */ /* 0x002f280000300a00 */
[----:B------:R-:W4:Y:S06]  /*b9e0*/  LDL.LU.64 R196, [R1+0x68] ;  /* 0x0000680001c47983 */ /* 0x000f2c0000300a00 */
[----:B--2---:R1:W-:Y:S01]  /*b9f0*/  @P0 STG.E.U8 desc[UR24][R194.64], R69 ;  /* 0x00000045c2000986 */ /* 0x0043e2000c101118 */
[----:B0-----:R-:W-:Y:S01]  /*ba00*/  ISETP.GE.AND P0, PT, R68, UR4, PT ;  /* 0x0000000444007c0c */ /* 0x001fe2000bf06270 */
[----:B------:R-:W0:Y:S01]  /*ba10*/  LDCU UR4, c[0x0][0x398] ;  /* 0x00007300ff0477ac */ /* 0x000e220008000800 */
[----:B------:R-:W-:Y:S01]  /*ba20*/  PRMT R68, R181, 0x9910, RZ ;  /* 0x00009910b5447816 */ /* 0x000fe200000000ff */
[----:B-1----:R-:W2:Y:S04]  /*ba30*/  LDL.LU.64 R194, [R1+0x60] ;  /* 0x0000600001c27983 */ /* 0x002ea80000300a00 */
[----:B------:R-:W2:Y:S01]  /*ba40*/  LDL.LU.64 R180, [R1+0x80] ;  /* 0x0000800001b47983 */ /* 0x000ea20000300a00 */
[----:B0-----:R-:W-:Y:S01]  /*ba50*/  ISETP.LT.AND P1, PT, R3, UR4, !P1 ;  /* 0x0000000403007c0c */ /* 0x001fe2000cf21270 */
[----:B------:R-:W0:Y:S01]  /*ba60*/  LDCU UR4, c[0x0][0x39c] ;  /* 0x00007380ff0477ac */ /* 0x000e220008000800 */
[----:B------:R-:W-:-:S11]  /*ba70*/  SHF.R.S32.HI R68, RZ, 0x8, R68 ;  /* 0x00000008ff447819 */ /* 0x000fd60000011444 */
[----:B---3--:R1:W-:Y:S01]  /*ba80*/  @P1 STG.E.U8 desc[UR24][R198.64], R68 ;  /* 0x00000044c6001986 */ /* 0x0083e2000c101118 */
[----:B------:R-:W-:Y:S01]  /*ba90*/  ISETP.LT.AND P1, PT, R2, UR6, !P4 ;  /* 0x0000000602007c0c */ /* 0x000fe2000e721270 */
[----:B------:R-:W3:Y:S01]  /*baa0*/  LDCU UR6, c[0x0][0x398] ;  /* 0x00007300ff0677ac */ /* 0x000ee20008000800 */
[----:B-1----:R-:W-:Y:S01]  /*bab0*/  VIADD R68, R0, 0x12 ;  /* 0x0000001200447836 */ /* 0x002fe20000000000 */
[----:B------:R-:W3:Y:S01]  /*bac0*/  LDL.LU.64 R198, [R1+0x1e0] ;  /* 0x0001e00001c67983 */ /* 0x000ee20000300a00 */
[----:B------:R-:W-:-:S04]  /*bad0*/  PRMT R69, R192, 0x9910, RZ ;  /* 0x00009910c0457816 */ /* 0x000fc800000000ff */
[----:B------:R-:W-:-:S05]  /*bae0*/  SHF.R.S32.HI R69, RZ, 0x8, R69 ;  /* 0x00000008ff457819 */ /* 0x000fca0000011445 */
[----:B--2---:R1:W-:Y:S01]  /*baf0*/  @P1 STG.E.U8 desc[UR24][R180.64], R192 ;  /* 0x000000c0b4001986 */ /* 0x0043e2000c101118 */
[----:B0-----:R-:W-:Y:S01]  /*bb00*/  ISETP.GE.AND P1, PT, R68, UR4, PT ;  /* 0x0000000444007c0c */ /* 0x001fe2000bf26270 */
[----:B------:R-:W0:Y:S02]  /*bb10*/  LDCU UR4, c[0x0][0x398] ;  /* 0x00007300ff0477ac */ /* 0x000e240008000800 */
[----:B-1----:R-:W2:Y:S01]  /*bb20*/  LDL.LU.64 R180, [R1+0x58] ;  /* 0x0000580001b47983 */ /* 0x002ea20000300a00 */
[----:B0-----:R-:W-:Y:S01]  /*bb30*/  ISETP.LT.AND P4, PT, R3, UR4, !P4 ;  /* 0x0000000403007c0c */ /* 0x001fe2000e781270 */
[----:B------:R-:W0:Y:S01]  /*bb40*/  LDCU UR4, c[0x0][0x39c] ;  /* 0x00007380ff0477ac */ /* 0x000e220008000800 */
[----:B------:R-:W-:-:S11]  /*bb50*/  VIADD R68, R0, 0x13 ;  /* 0x0000001300447836 */ /* 0x000fd60000000000 */
[----:B----4-:R1:W-:Y:S01]  /*bb60*/  @P4 STG.E.U8 desc[UR24][R178.64], R182 ;  /* 0x000000b6b2004986 */ /* 0x0103e2000c101118 */
[----:B---3--:R-:W-:Y:S01]  /*bb70*/  ISETP.LT.AND P4, PT, R2, UR6, !P5 ;  /* 0x0000000602007c0c */ /* 0x008fe2000ef81270 */
[----:B------:R-:W3:Y:S02]  /*bb80*/  LDCU UR6, c[0x0][0x398] ;  /* 0x00007300ff0677ac */ /* 0x000ee40008000800 */
[----:B-1----:R-:W4:Y:S10]  /*bb90*/  LDL.LU.64 R178, [R1+0x50] ;  /* 0x0000500001b27983 */ /* 0x002f340000300a00 */
[----:B------:R1:W-:Y:S01]  /*bba0*/  @P4 STG.E.U8 desc[UR24][R176.64], R69 ;  /* 0x00000045b0004986 */ /* 0x0003e2000c101118 */
[----:B0-----:R-:W-:Y:S01]  /*bbb0*/  ISETP.GE.AND P4, PT, R68, UR4, PT ;  /* 0x0000000444007c0c */ /* 0x001fe2000bf86270 */
[----:B------:R-:W0:Y:S01]  /*bbc0*/  LDCU UR4, c[0x0][0x398] ;  /* 0x00007300ff0477ac */ /* 0x000e220008000800 */
[----:B------:R-:W-:Y:S01]  /*bbd0*/  PRMT R68, R182, 0x9910, RZ ;  /* 0x00009910b6447816 */ /* 0x000fe200000000ff */
[----:B------:R-:W5:Y:S03]  /*bbe0*/  LDL.LU R192, [R1+0x1d8] ;  /* 0x0001d80001c07983 */ /* 0x000f660000300800 */
[----:B------:R-:W-:Y:S01]  /*bbf0*/  SHF.R.S32.HI R68, RZ, 0x8, R68 ;  /* 0x00000008ff447819 */ /* 0x000fe20000011444 */
[----:B-1----:R-:W5:Y:S01]  /*bc00*/  LDL.LU.64 R176, [R1+0x48] ;  /* 0x0000480001b07983 */ /* 0x002f620000300a00 */
[----:B0-----:R-:W-:Y:S01]  /*bc10*/  ISETP.LT.AND P5, PT, R3, UR4, !P5 ;  /* 0x0000000403007c0c */ /* 0x001fe2000efa1270 */
[----:B------:R-:W0:-:S12]  /*bc20*/  LDCU UR4, c[0x0][0x39c] ;  /* 0x00007380ff0477ac */ /* 0x000e180008000800 */
[----:B------:R1:W-:Y:S01]  /*bc30*/  @P5 STG.E.U8 desc[UR24][R196.64], R68 ;  /* 0x00000044c4005986 */ /* 0x0003e2000c101118 */
[----:B---3--:R-:W-:Y:S01]  /*bc40*/  ISETP.LT.AND P5, PT, R2, UR6, !P6 ;  /* 0x0000000602007c0c */ /* 0x008fe2000f7a1270 */
[----:B------:R-:W3:Y:S01]  /*bc50*/  LDCU UR6, c[0x0][0x398] ;  /* 0x00007300ff0677ac */ /* 0x000ee20008000800 */
[----:B------:R-:W-:Y:S01]  /*bc60*/  PRMT R69, R193, 0x9910, RZ ;  /* 0x00009910c1457816 */ /* 0x000fe200000000ff */
[----:B-1----:R-:W5:Y:S10]  /*bc70*/  LDL.LU.64 R196, [R1+0x1d0] ;  /* 0x0001d00001c47983 */ /* 0x002f740000300a00 */
[----:B------:R1:W-:Y:S04]  /*bc80*/  @P5 STG.E.U8 desc[UR24][R194.64], R193 ;  /* 0x000000c1c2005986 */ /* 0x0003e8000c101118 */
[----:B-1----:R-:W5:Y:S04]  /*bc90*/  LDL.LU.64 R194, [R1+0x1c8] ;  /* 0x0001c80001c27983 */ /* 0x002f680000300a00 */
[----:B------:R-:W5:Y:S01]  /*bca0*/  LDL.LU R193, [R1+0x1c0] ;  /* 0x0001c00001c17983 */ /* 0x000f620000300800 */
[----:B------:R-:W-:-:S05]  /*bcb0*/  VIADD R68, R0, 0x14 ;  /* 0x0000001400447836 */ /* 0x000fca0000000000 */
[----:B0-----:R-:W-:Y:S01]  /*bcc0*/  ISETP.GE.AND P5, PT, R68, UR4, PT ;  /* 0x0000000444007c0c */ /* 0x001fe2000bfa6270 */
[----:B------:R-:W0:Y:S02]  /*bcd0*/  LDCU UR4, c[0x0][0x398] ;  /* 0x00007300ff0477ac */ /* 0x000e240008000800 */
[----:B0-----:R-:W-:Y:S01]  /*bce0*/  ISETP.LT.AND P6, PT, R3, UR4, !P6 ;  /* 0x0000000403007c0c */ /* 0x001fe2000f7c1270 */
[----:B------:R-:W0:Y:S01]  /*bcf0*/  LDCU UR4, c[0x0][0x39c] ;  /* 0x00007380ff0477ac */ /* 0x000e220008000800 */
[----:B------:R-:W-:Y:S01]  /*bd00*/  SHF.R.S32.HI R69, RZ, 0x8, R69 ;  /* 0x00000008ff457819 */ /* 0x000fe20000011445 */
[----:B------:R-:W-:-:S10]  /*bd10*/  VIADD R68, R0, 0x15 ;  /* 0x0000001500447836 */ /* 0x000fd40000000000 */
[----:B--2---:R-:W-:Y:S01]  /*bd20*/  @P6 STG.E.U8 desc[UR24][R180.64], R183 ;  /* 0x000000b7b4006986 */ /* 0x004fe2000c101118 */
[----:B---3--:R-:W-:Y:S01]  /*bd30*/  ISETP.LT.AND P6, PT, R2, UR6, !P2 ;  /* 0x0000000602007c0c */ /* 0x008fe2000d7c1270 */
[----:B------:R-:W1:-:S12]  /*bd40*/  LDCU UR6, c[0x0][0x398] ;  /* 0x00007300ff0677ac */ /* 0x000e580008000800 */
[----:B----4-:R-:W-:Y:S01]  /*bd50*/  @P6 STG.E.U8 desc[UR24][R178.64], R69 ;  /* 0x00000045b2006986 */ /* 0x010fe2000c101118 */
[----:B0-----:R-:W-:Y:S01]  /*bd60*/  ISETP.GE.AND P6, PT, R68, UR4, PT ;  /* 0x0000000444007c0c */ /* 0x001fe2000bfc6270 */
[----:B------:R-:W0:Y:S01]  /*bd70*/  LDCU UR4, c[0x0][0x398] ;  /* 0x00007300ff0477ac */ /* 0x000e220008000800 */
[----:B------:R-:W-:-:S04]  /*bd80*/  PRMT R68, R183, 0x9910, RZ ;  /* 0x00009910b7447816 */ /* 0x000fc800000000ff */
[----:B------:R-:W-:Y:S02]  /*bd90*/  SHF.R.S32.HI R68, RZ, 0x8, R68 ;  /* 0x00000008ff447819 */ /* 0x000fe40000011444 */
[----:B0-----:R-:W-:Y:S01]  /*bda0*/  ISETP.LT.AND P2, PT, R3, UR4, !P2 ;  /* 0x0000000403007c0c */ /* 0x001fe2000d741270 */
[----:B------:R-:W0:-:S12]  /*bdb0*/  LDCU UR4, c[0x0][0x39c] ;  /* 0x00007380ff0477ac */ /* 0x000e180008000800 */
[----:B-----5:R2:W-:Y:S01]  /*bdc0*/  @P2 STG.E.U8 desc[UR24][R176.64], R68 ;  /* 0x00000044b0002986 */ /* 0x0205e2000c101118 */
[----:B-1----:R-:W-:Y:S01]  /*bdd0*/  ISETP.LT.AND P2, PT, R2, UR6, !P3 ;  /* 0x0000000602007c0c */ /* 0x002fe2000df41270 */
[----:B------:R-:W1:Y:S01]  /*bde0*/  LDCU UR6, c[0x0][0x398] ;  /* 0x00007300ff0677ac */ /* 0x000e620008000800 */
[----:B--2---:R-:W-:-:S11]  /*bdf0*/  VIADD R68, R0, 0x16 ;  /* 0x0000001600447836 */ /* 0x004fd60000000000 */
[----:B------:R2:W-:Y:S01]  /*be00*/  @P2 STG.E.U8 desc[UR24][R192.64], R204 ;  /* 0x000000ccc0002986 */ /* 0x0005e2000c101118 */
[----:B0-----:R-:W-:Y:S01]  /*be10*/  ISETP.GE.AND P2, PT, R68, UR4, PT ;  /* 0x0000000444007c0c */ /* 0x001fe2000bf46270 */
[----:B------:R-:W0:Y:S01]  /*be20*/  LDCU UR4, c[0x0][0x398] ;  /* 0x00007300ff0477ac */ /* 0x000e220008000800 */
[----:B------:R-:W-:Y:S01]  /*be30*/  PRMT R69, R204, 0x9910, RZ ;  /* 0x00009910cc457816 */ /* 0x000fe200000000ff */
[----:B--2---:R-:W2:Y:S01]  /*be40*/  LDL.LU.64 R192, [R1+0x1b8] ;  /* 0x0001b80001c07983 */ /* 0x004ea20000300a00 */
[----:B0-----:R-:W-:Y:S01]  /*be50*/  ISETP.LT.AND P3, PT, R3, UR4, !P3 ;  /* 0x0000000403007c0c */ /* 0x001fe2000df61270 */
[----:B------:R-:W0:Y:S01]  /*be60*/  LDCU UR4, c[0x0][0x39c] ;  /* 0x00007380ff0477ac */ /* 0x000e220008000800 */
[----:B------:R-:W-:Y:S01]  /*be70*/  SHF.R.S32.HI R69, RZ, 0x8, R69 ;  /* 0x00000008ff457819 */ /* 0x000fe20000011445 */
[----:B------:R-:W-:-:S10]  /*be80*/  VIADD R68, R0, 0x17 ;  /* 0x0000001700447836 */ /* 0x000fd40000000000 */
[----:B------:R3:W-:Y:S01]  /*be90*/  @P3 STG.E.U8 desc[UR24][R194.64], R184 ;  /* 0x000000b8c2003986 */ /* 0x0007e2000c101118 */
[----:B-1----:R-:W-:Y:S01]  /*bea0*/  ISETP.LT.AND P3, PT, R2, UR6, !P0 ;  /* 0x0000000602007c0c */ /* 0x002fe2000c761270 */
[----:B------:R-:W1:Y:S02]  /*beb0*/  LDCU UR6, c[0x0][0x398] ;  /* 0x00007300ff0677ac */ /* 0x000e640008000800 */
[----:B---3--:R-:W3:Y:S10]  /*bec0*/  LDL.LU.64 R194, [R1+0x1b0] ;  /* 0x0001b00001c27983 */ /* 0x008ef40000300a00 */
[----:B------:R4:W-:Y:S01]  /*bed0*/  @P3 STG.E.U8 desc[UR24][R196.64], R69 ;  /* 0x00000045c4003986 */ /* 0x0009e2000c101118 */
[----:B0-----:R-:W-:Y:S01]  /*bee0*/  ISETP.GE.AND P3, PT, R68, UR4, PT ;  /* 0x0000000444007c0c */ /* 0x001fe2000bf66270 */
[----:B------:R-:W0:Y:S01]  /*bef0*/  LDCU UR4, c[0x0][0x398] ;  /* 0x00007300ff0477ac */ /* 0x000e220008000800 */
[----:B------:R-:W-:Y:S01]  /*bf00*/  PRMT R68, R184, 0x9910, RZ ;  /* 0x00009910b8447816 */ /* 0x000fe200000000ff */
[----:B------:R-:W5:Y:S03]  /*bf10*/  LDL.LU R204, [R1+0x1a8] ;  /* 0x0001a80001cc7983 */ /* 0x000f660000300800 */
[----:B------:R-:W-:-:S02]  /*bf20*/  SHF.R.S32.HI R68, RZ, 0x8, R68 ;  /* 0x00000008ff447819 */ /* 0x000fc40000011444 */
[----:B----4-:R-:W-:Y:S01]  /*bf30*/  PRMT R69, R205, 0x9910, RZ ;  /* 0x00009910cd457816 */ /* 0x010fe200000000ff */
[----:B------:R-:W4:Y:S01]  /*bf40*/  LDL.LU.64 R196, [R1+0x1a0] ;  /* 0x0001a00001c47983 */ /* 0x000f220000300a00 */
[----:B0-----:R-:W-:Y:S01]  /*bf50*/  ISETP.LT.AND P0, PT, R3, UR4, !P0 ;  /* 0x0000000403007c0c */ /* 0x001fe2000c701270 */
[----:B------:R-:W0:-:S12]  /*bf60*/  LDCU UR4, c[0x0][0x39c] ;  /* 0x00007380ff0477ac */ /* 0x000e180008000800 */
[----:B------:R0:W-:Y:S01]  /*bf70*/  @P0 STG.E.U8 desc[UR24][R198.64], R68 ;  /* 0x00000044c6000986 */ /* 0x0001e2000c101118 */
[----:B-1----:R-:W-:Y:S01]  /*bf80*/  ISETP.LT.AND P0, PT, R2, UR6, !P1 ;  /* 0x0000000602007c0c */ /* 0x002fe2000cf01270 */
[----:B------:R-:W1:Y:S01]  /*bf90*/  LDCU UR6, c[0x0][0x398] ;  /* 0x00007300ff0677ac */ /* 0x000e620008000800 */
[----:B0-----:R-:W-:Y:S01]  /*bfa0*/  VIADD R68, R0, 0x18 ;  /* 0x0000001800447836 */ /* 0x001fe20000000000 */
[----:B------:R-:W-:-:S10]  /*bfb0*/  SHF.R.S32.HI R69, RZ, 0x8, R69 ;  /* 0x00000008ff457819 */ /* 0x000fd40000011445 */
[----:B------:R0:W-:Y:S01]  /*bfc0*/  @P0 STG.E.U8 desc[UR24][R200.64], R205 ;  /* 0x000000cdc8000986 */ /* 0x0001e2000c101118 */
[----:B------:R-:W-:Y:S01]  /*bfd0*/  ISETP.GE.AND P0, PT, R68, UR4, PT ;  /* 0x0000000444007c0c */ /* 0x000fe2000bf06270 */
[----:B------:R-:W1:Y:S02]  /*bfe0*/  LDCU UR4, c[0x0][0x398] ;  /* 0x00007300ff0477ac */ /* 0x000e640008000800 */
[----:B------:R-:W5:Y:S01]  /*bff0*/  LDL.LU.64 R198, [R1+0x198] ;  /* 0x0001980001c67983 */ /* 0x000f620000300a00 */
[----:B------:R-:W-:-:S03]  /*c000*/  VIADD R68, R0, 0x19 ;  /* 0x0000001900447836 */ /* 0x000fc60000000000 */
[----:B0-----:R-:W5:Y:S01]  /*c010*/  LDL.LU.64 R200, [R1+0x190] ;  /* 0x0001900001c87983 */ /* 0x001f620000300a00 */
[----:B-1----:R-:W-:Y:S01]  /*c020*/  ISETP.LT.AND P1, PT, R3, UR4, !P1 ;  /* 0x0000000403007c0c */ /* 0x002fe2000cf21270 */
[----:B------:R-:W0:-:S12]  /*c030*/  LDCU UR4, c[0x0][0x39c] ;  /* 0x00007380ff0477ac */ /* 0x000e180008000800 */
[----:B------:R1:W-:Y:S01]  /*c040*/  @P1 STG.E.U8 desc[UR24][R202.64], R187 ;  /* 0x000000bbca001986 */ /* 0x0003e2000c101118 */
[----:B------:R-:W-:Y:S01]  /*c050*/  ISETP.LT.AND P1, PT, R2, UR6, !P4 ;  /* 0x0000000602007c0c */ /* 0x000fe2000e721270 */
[----:B------:R-:W0:Y:S02]  /*c060*/  LDCU UR6, c[0x0][0x398] ;  /* 0x00007300ff0677ac */ /* 0x000e240008000800 */
[----:B-1----:R-:W5:Y:S10]  /*c070*/  LDL.LU.64 R202, [R1+0x188] ;  /* 0x0001880001ca7983 */ /* 0x002f740000300a00 */
[----:B------:R1:W-:Y:S01]  /*c080*/  @P1 STG.E.U8 desc[UR24][R206.64], R69 ;  /* 0x00000045ce001986 */ /* 0x0003e2000c101118 */
[----:B0-----:R-:W-:Y:S01]  /*c090*/  ISETP.GE.AND P1, PT, R68, UR4, PT ;  /* 0x0000000444007c0c */ /* 0x001fe2000bf26270 */
[----:B------:R-:W0:Y:S01]  /*c0a0*/  LDCU UR4, c[0x0][0x398] ;  /* 0x00007300ff0477ac */ /* 0x000e220008000800 */
[----:B------:R-:W-:Y:S01]  /*c0b0*/  PRMT R68, R187, 0x9910, RZ ;  /* 0x00009910bb447816 */ /* 0x000fe200000000ff */
[----:B------:R-:W5:Y:S03]  /*c0c0*/  LDL.LU R205, [R1+0x180] ;  /* 0x0001800001cd7983 */ /* 0x000f660000300800 */
[----:B------:R-:W-:Y:S01]  /*c0d0*/  SHF.R.S32.HI R68, RZ, 0x8, R68 ;  /* 0x00000008ff447819 */ /* 0x000fe20000011444 */
[----:B-1----:R-:W-:Y:S01]  /*c0e0*/  VIADD R69, R0, 0x1b ;  /* 0x0000001b00457836 */ /* 0x002fe20000000000 */
[----:B------:R-:W5:Y:S01]  /*c0f0*/  LDL.LU.64 R206, [R1+0x178] ;  /* 0x0001780001ce7983 */ /* 0x000f620000300a00 */
[----:B0-----:R-:W-:Y:S01]  /*c100*/  ISETP.LT.AND P4, PT, R3, UR4, !P4 ;  /* 0x0000000403007c0c */ /* 0x001fe2000e781270 */
[----:B------:R-:W0:-:S12]  /*c110*/  LDCU UR4, c[0x0][0x39c] ;  /* 0x00007380ff0477ac */ /* 0x000e180008000800 */
[----:B------:R1:W-:Y:S01]  /*c120*/  @P4 STG.E.U8 desc[UR24][R208.64], R68 ;  /* 0x00000044d0004986 */ /* 0x0003e2000c101118 */
[----:B------:R-:W-:Y:S01]  /*c130*/  ISETP.LT.AND P4, PT, R2, UR6, !P5 ;  /* 0x0000000602007c0c */ /* 0x000fe2000ef81270 */
[----:B------:R-:W0:Y:S01]  /*c140*/  LDCU UR6, c[0x0][0x398] ;  /* 0x00007300ff0677ac */ /* 0x000e220008000800 */
[----:B-1----:R-:W-:Y:S01]  /*c150*/  VIADD R68, R0, 0x1a ;  /* 0x0000001a00447836 */ /* 0x002fe20000000000 */
[----:B------:R-:W5:Y:S10]  /*c160*/  LDL.LU.64 R208, [R1+0x170] ;  /* 0x0001700001d07983 */ /* 0x000f740000300a00 */
[----:B------:R1:W-:Y:S01]  /*c170*/  @P4 STG.E.U8 desc[UR24][R210.64], R222 ;  /* 0x000000ded2004986 */ /* 0x0003e2000c101118 */
[----:B0-----:R-:W-:Y:S01]  /*c180*/  ISETP.GE.AND P4, PT, R68, UR4, PT ;  /* 0x0000000444007c0c */ /* 0x001fe2000bf86270 */
[----:B------:R-:W0:Y:S01]  /*c190*/  LDCU UR4, c[0x0][0x398] ;  /* 0x00007300ff0477ac */ /* 0x000e220008000800 */
[----:B------:R-:W-:-:S02]  /*c1a0*/  PRMT R177, R185, 0x9910, RZ ;  /* 0x00009910b9b17816 */ /* 0x000fc400000000ff */
[----:B------:R-:W-:Y:S01]  /*c1b0*/  F2FP.SATFINITE.E4M3.F32.PACK_AB_MERGE_C R179, R73, R72, RZ ;  /* 0x0000004849b3723e */ /* 0x000fe200048070ff */
[----:B-1----:R-:W5:Y:S01]  /*c1c0*/  LDL.LU.64 R210, [R1+0x168] ;  /* 0x0001680001d27983 */ /* 0x002f620000300a00 */
[----:B0-----:R-:W-:Y:S01]  /*c1d0*/  ISETP.LT.AND P5, PT, R3, UR4, !P5 ;  /* 0x0000000403007c0c */ /* 0x001fe2000efa1270 */
[----:B------:R-:W0:Y:S01]  /*c1e0*/  LDCU UR4, c[0x0][0x39c] ;  /* 0x00007380ff0477ac */ /* 0x000e220008000800 */
[----:B------:R-:W-:-:S11]  /*c1f0*/  PRMT R68, R222, 0x9910, RZ ;  /* 0x00009910de447816 */ /* 0x000fd600000000ff */
[----:B------:R1:W-:Y:S01]  /*c200*/  @P5 STG.E.U8 desc[UR24][R212.64], R188 ;  /* 0x000000bcd4005986 */ /* 0x0003e2000c101118 */
[----:B------:R-:W-:Y:S01]  /*c210*/  ISETP.LT.AND P5, PT, R2, UR6, !P6 ;  /* 0x0000000602007c0c */ /* 0x000fe2000f7a1270 */
[----:B------:R-:W0:Y:S01]  /*c220*/  LDCU UR6, c[0x0][0x398] ;  /* 0x00007300ff0677ac */ /* 0x000e220008000800 */
[----:B------:R-:W-:Y:S02]  /*c230*/  SHF.R.S32.HI R68, RZ, 0x8, R68 ;  /* 0x00000008ff447819 */ /* 0x000fe40000011444 */
[----:B------:R-:W-:Y:S01]  /*c240*/  SHF.R.S32.HI R177, RZ, 0x8, R177 ;  /* 0x00000008ffb17819 */ /* 0x000fe200000114b1 */
[----:B------:R-:W-:Y:S01]  /*c250*/  VIADD R176, R0, 0x20 ;  /* 0x0000002000b07836 */ /* 0x000fe20000000000 */
[----:B-1----:R-:W5:Y:S07]  /*c260*/  LDL.LU.64 R212, [R1+0x160] ;  /* 0x0001600001d47983 */ /* 0x002f6e0000300a00 */
        /* <DEDUP_REMOVED lines=12> */
[----:B------:R-:W2:Y:S01]  /*c330*/  LDCU UR6, c[0x0][0x398] ;  /* 0x00007300ff0677ac */ /* 0x000ea20008000800 */
[----:B-1----:R-:W-:Y:S01]  /*c340*/  VIADD R69, R0, 0x1d ;  /* 0x0000001d00457836 */ /* 0x002fe20000000000 */
[----:B------:R-:W-:-:S10]  /*c350*/  F2FP.SATFINITE.E4M3.F32.PACK_AB_MERGE_C R77, R77, R76, RZ ;  /* 0x0000004c4d4d723e */ /* 0x000fd400048070ff */
[----:B------:R1:W-:Y:S01]  /*c360*/  @P6 STG.E.U8 desc[UR24][R218.64], R223 ;  /* 0x000000dfda006986 */ /* 0x0003e2000c101118 */
[----:B0-----:R-:W-:Y:S01]  /*c370*/  ISETP.GE.AND P6, PT, R68, UR4, PT ;  /* 0x0000000444007c0c */ /* 0x001fe2000bfc6270 */
[----:B------:R-:W0:Y:S02]  /*c380*/  LDCU UR4, c[0x0][0x398] ;  /* 0x00007300ff0477ac */ /* 0x000e240008000800 */
[----:B------:R-:W5:Y:S01]  /*c390*/  LDL.LU.64 R216, [R1+0x148] ;  /* 0x0001480001d87983 */ /* 0x000f620000300a00 */
[----:B------:R-:W-:Y:S02]  /*c3a0*/  PRMT R68, R223, 0x9910, RZ ;  /* 0x00009910df447816 */ /* 0x000fe400000000ff */
[----:B0-----:R-:W-:Y:S01]  /*c3b0*/  ISETP.LT.AND P2, PT, R3, UR4, !P2 ;  /* 0x0000000403007c0c */ /* 0x001fe2000d741270 */
[----:B------:R-:W0:Y:S01]  /*c3c0*/  LDCU UR4, c[0x0][0x39c] ;  /* 0x00007380ff0477ac */ /* 0x000e220008000800 */
[----:B------:R-:W-:Y:S02]  /*c3d0*/  SHF.R.S32.HI R68, RZ, 0x8, R68 ;  /* 0x00000008ff447819 */ /* 0x000fe40000011444 */
[----:B--2---:R-:W-:-:S02]  /*c3e0*/  F2FP.SATFINITE.E4M3.F32.PACK_AB_MERGE_C R193, R193, R192, RZ ;  /* 0x000000c0c1c1723e */ /* 0x004fc400048070ff */
[----:B---3--:R-:W-:-:S07]  /*c3f0*/  F2FP.SATFINITE.E4M3.F32.PACK_AB_MERGE_C R195, R195, R194, RZ ;  /* 0x000000c2c3c3723e */ /* 0x008fce00048070ff */
[----:B------:R2:W-:Y:S01]  /*c400*/  @P2 STG.E.U8 desc[UR24][R220.64], R186 ;  /* 0x000000badc002986 */ /* 0x0005e2000c101118 */
[----:B------:R-:W-:Y:S01]  /*c410*/  ISETP.LT.AND P2, PT, R2, UR6, !P3 ;  /* 0x0000000602007c0c */ /* 0x000fe2000df41270 */
[----:B------:R-:W3:Y:S01]  /*c420*/  LDCU UR6, c[0x0][0x398] ;  /* 0x00007300ff0677ac */ /* 0x000ee20008000800 */
[----:B----4-:R-:W-:-:S11]  /*c430*/  F2FP.SATFINITE.E4M3.F32.PACK_AB_MERGE_C R197, R197, R196, RZ ;  /* 0x000000c4c5c5723e */ /* 0x010fd600048070ff */
[----:B------:R4:W-:Y:S01]  /*c440*/  @P2 STG.E.U8 desc[UR24][R224.64], R68 ;  /* 0x00000044e0002986 */ /* 0x0009e2000c101118 */
[----:B0-----:R-:W-:Y:S01]  /*c450*/  ISETP.GE.AND P2, PT, R69, UR4, PT ;  /* 0x0000000445007c0c */ /* 0x001fe2000bf46270 */
[----:B------:R-:W0:Y:S01]  /*c460*/  LDCU UR4, c[0x0][0x398] ;  /* 0x00007300ff0477ac */ /* 0x000e220008000800 */
[----:B------:R-:W-:Y:S01]  /*c470*/  PRMT R69, R186, 0x9910, RZ ;  /* 0x00009910ba457816 */ /* 0x000fe200000000ff */
[C---:B------:R-:W-:Y:S01]  /*c480*/  VIADD R76, R0.reuse, 0x26 ;  /* 0x00000026004c7836 */ /* 0x040fe20000000000 */
[----:B------:R-:W-:Y:S01]  /*c490*/  F2FP.SATFINITE.E4M3.F32.PACK_AB_MERGE_C R79, R79, R78, RZ ;  /* 0x0000004e4f4f723e */ /* 0x000fe200048070ff */
[----:B-1----:R-:W5:Y:S01]  /*c4a0*/  LDL.LU.64 R218, [R1+0x140] ;  /* 0x0001400001da7983 */ /* 0x002f620000300a00 */
[----:B------:R-:W-:Y:S02]  /*c4b0*/  SHF.R.S32.HI R69, RZ, 0x8, R69 ;  /* 0x00000008ff457819 */ /* 0x000fe40000011445 */
[----:B------:R-:W-:Y:S01]  /*c4c0*/  F2FP.SATFINITE.E4M3.F32.PACK_AB_MERGE_C R81, R81, R80, RZ ;  /* 0x000000505151723e */ /* 0x000fe200048070ff */
[----:B--2---:R-:W2:Y:S01]  /*c4d0*/  LDL.LU.64 R220, [R1+0x138] ;  /* 0x0001380001dc7983 */ /* 0x004ea20000300a00 */
[----:B----4-:R-:W-:Y:S01]  /*c4e0*/  VIADD R68, R0, 0x1e ;  /* 0x0000001e00447836 */ /* 0x010fe20000000000 */
[----:B------:R-:W-:-:S02]  /*c4f0*/  F2FP.SATFINITE.E4M3.F32.PACK_AB_MERGE_C R83, R83, R82, RZ ;  /* 0x000000525353723e */ /* 0x000fc400048070ff */
[----:B------:R-:W4:Y:S01]  /*c500*/  LDL.LU R223, [R1+0x130] ;  /* 0x0001300001df7983 */ /* 0x000f220000300800 */
[----:B------:R-:W-:-:S03]  /*c510*/  F2FP.SATFINITE.E4M3.F32.PACK_AB_MERGE_C R85, R85, R84, RZ ;  /* 0x000000545555723e */ /* 0x000fc600048070ff */
[----:B------:R-:W2:Y:S01]  /*c520*/  LDL.LU.64 R224, [R1+0x128] ;  /* 0x0001280001e07983 */ /* 0x000ea20000300a00 */
[----:B0-----:R-:W-:Y:S01]  /*c530*/  ISETP.LT.AND P3, PT, R3, UR4, !P3 ;  /* 0x0000000403007c0c */ /* 0x001fe2000df61270 */
[----:B------:R-:W0:-:S12]  /*c540*/  LDCU UR4, c[0x0][0x39c] ;  /* 0x00007380ff0477ac */ /* 0x000e180008000800 */
[----:B------:R1:W-:Y:S01]  /*c550*/  @P3 STG.E.U8 desc[UR24][R226.64], R69 ;  /* 0x00000045e2003986 */ /* 0x0003e2000c101118 */
[----:B---3--:R-:W-:Y:S01]  /*c560*/  ISETP.LT.AND P3, PT, R2, UR6, !P0 ;  /* 0x0000000602007c0c */ /* 0x008fe2000c761270 */
[----:B------:R-:W3:Y:S01]  /*c570*/  LDCU UR6, c[0x0][0x398] ;  /* 0x00007300ff0677ac */ /* 0x000ee20008000800 */
[----:B-1----:R-:W-:Y:S01]  /*c580*/  PRMT R69, R189, 0x9910, RZ ;  /* 0x00009910bd457816 */ /* 0x002fe200000000ff */
[----:B------:R-:W2:Y:S10]  /*c590*/  LDL.LU.64 R226, [R1+0x120] ;  /* 0x0001200001e27983 */ /* 0x000eb40000300a00 */
[----:B------:R-:W-:Y:S01]  /*c5a0*/  @P3 STG.E.U8 desc[UR24][R250.64], R189 ;  /* 0x000000bdfa003986 */ /* 0x000fe2000c101118 */
[----:B0-----:R-:W-:Y:S01]  /*c5b0*/  ISETP.GE.AND P3, PT, R68, UR4, PT ;  /* 0x0000000444007c0c */ /* 0x001fe2000bf66270 */
[----:B------:R-:W0:Y:S02]  /*c5c0*/  LDCU UR4, c[0x0][0x398] ;  /* 0x00007300ff0477ac */ /* 0x000e240008000800 */
[----:B0-----:R-:W-:Y:S01]  /*c5d0*/  ISETP.LT.AND P0, PT, R3, UR4, !P0 ;  /* 0x0000000403007c0c */ /* 0x001fe2000c701270 */
[----:B------:R-:W0:Y:S01]  /*c5e0*/  LDCU UR4, c[0x0][0x39c] ;  /* 0x00007380ff0477ac */ /* 0x000e220008000800 */
[----:B------:R-:W-:Y:S01]  /*c5f0*/  SHF.R.S32.HI R69, RZ, 0x8, R69 ;  /* 0x00000008ff457819 */ /* 0x000fe20000011445 */
[----:B------:R-:W-:-:S10]  /*c600*/  VIADD R68, R0, 0x1f ;  /* 0x0000001f00447836 */ /* 0x000fd40000000000 */
[----:B------:R-:W-:Y:S01]  /*c610*/  @P0 STG.E.U8 desc[UR24][R248.64], R185 ;  /* 0x000000b9f8000986 */ /* 0x000fe2000c101118 */
[----:B---3--:R-:W-:Y:S01]  /*c620*/  ISETP.LT.AND P0, PT, R2, UR6, !P1 ;  /* 0x0000000602007c0c */ /* 0x008fe2000cf01270 */
[----:B------:R-:W1:-:S12]  /*c630*/  LDCU UR6, c[0x0][0x398] ;  /* 0x00007300ff0677ac */ /* 0x000e580008000800 */
[----:B------:R-:W-:Y:S01]  /*c640*/  @P0 STG.E.U8 desc[UR24][R246.64], R69 ;  /* 0x00000045f6000986 */ /* 0x000fe2000c101118 */
[----:B0-----:R-:W-:Y:S01]  /*c650*/  ISETP.GE.AND P0, PT, R68, UR4, PT ;  /* 0x0000000444007c0c */ /* 0x001fe2000bf06270 */
[----:B------:R-:W0:Y:S02]  /*c660*/  LDCU UR4, c[0x0][0x398] ;  /* 0x00007300ff0477ac */ /* 0x000e240008000800 */
[----:B0-----:R-:W-:Y:S01]  /*c670*/  ISETP.LT.AND P1, PT, R3, UR4, !P1 ;  /* 0x0000000403007c0c */ /* 0x001fe2000cf21270 */
[----:B------:R-:W0:-:S12]  /*c680*/  LDCU UR4, c[0x0][0x398] ;  /* 0x00007300ff0477ac */ /* 0x000e180008000800 */
[----:B------:R3:W-:Y:S01]  /*c690*/  @P1 STG.E.U8 desc[UR24][R244.64], R177 ;  /* 0x000000b1f4001986 */ /* 0x0007e2000c101118 */
[----:B-1----:R-:W-:Y:S01]  /*c6a0*/  ISETP.LT.AND P1, PT, R2, UR6, !P4 ;  /* 0x0000000602007c0c */ /* 0x002fe2000e721270 */
[----:B------:R-:W1:Y:S01]  /*c6b0*/  LDCU UR6, c[0x0][0x39c] ;  /* 0x00007380ff0677ac */ /* 0x000e620008000800 */
[----:B------:R-:W-:Y:S02]  /*c6c0*/  PRMT R68, R190, 0x9910, RZ ;  /* 0x00009910be447816 */ /* 0x000fe400000000ff */
[----:B0-----:R-:W-:Y:S01]  /*c6d0*/  ISETP.LT.AND P4, PT, R3, UR4, !P4 ;  /* 0x0000000403007c0c */ /* 0x001fe2000e781270 */
[----:B------:R-:W0:Y:S02]  /*c6e0*/  LDCU UR4, c[0x0][0x39c] ;  /* 0x00007380ff0477ac */ /* 0x000e240008000800 */
[----:B------:R-:W-:-:S06]  /*c6f0*/  IMAD.MOV.U32 R73, RZ, RZ, R68 ;  /* 0x000000ffff497224 */ /* 0x000fcc00078e0044 */
[----:B------:R-:W-:Y:S01]  /*c700*/  @P1 STG.E.U8 desc[UR24][R242.64], R190 ;  /* 0x000000bef2001986 */ /* 0x000fe2000c101118 */
[----:B------:R-:W-:Y:S01]  /*c710*/  ISETP.LT.AND P1, PT, R2, UR8, !P5 ;  /* 0x0000000802007c0c */ /* 0x000fe2000ef21270 */
[----:B------:R-:W0:Y:S01]  /*c720*/  LDCU UR8, c[0x0][0x398] ;  /* 0x00007300ff0877ac */ /* 0x000e220008000800 */
[----:B---3--:R-:W-:Y:S02]  /*c730*/  F2FP.SATFINITE.E4M3.F32.PACK_AB_MERGE_C R177, R71, R70, RZ ;  /* 0x0000004647b1723e */ /* 0x008fe400048070ff */
[----:B------:R-:W-:Y:S02]  /*c740*/  SHF.R.S32.HI R73, RZ, 0x8, R73 ;  /* 0x00000008ff497819 */ /* 0x000fe40000011449 */
[----:B------:R-:W-:Y:S01]  /*c750*/  SHF.R.S32.HI R71, RZ, 0x1f, R252 ;  /* 0x0000001fff477819 */ /* 0x000fe200000114fc */
[----:B------:R-:W-:Y:S01]  /*c760*/  @P4 STG.E.U8 desc[UR24][R240.64], R177 ;  /* 0x000000b1f0004986 */ /* 0x000fe2000c101118 */
[----:B------:R-:W-:-:S05]  /*c770*/  IADD3 R68, P4, PT, R252, R229, RZ ;  /* 0x000000e5fc447210 */ /* 0x000fca0007f9e0ff */
[----:B------:R3:W-:Y:S01]  /*c780*/  @P1 STG.E.U8 desc[UR24][R238.64], R73 ;  /* 0x00000049ee001986 */ /* 0x0007e2000c101118 */
[----:B------:R-:W-:Y:S01]  /*c790*/  IADD3 R70, P1, PT, R252, R230, RZ ;  /* 0x000000e6fc467210 */ /* 0x000fe20007f3e0ff */
[----:B------:R-:W-:Y:S01]  /*c7a0*/  IMAD.X R69, R71, 0x1, R228, P4 ;  /* 0x0000000147457824 */ /* 0x000fe200020e06e4 */
[----:B------:R-:W-:Y:S01]  /*c7b0*/  ISETP.LT.AND P4, PT, R3, UR11, !P5 ;  /* 0x0000000b03007c0c */ /* 0x000fe2000ef81270 */
[----:B------:R-:W1:Y:S02]  /*c7c0*/  LDCU UR11, c[0x0][0x398] ;  /* 0x00007300ff0b77ac */ /* 0x000e640008000800 */
[----:B------:R-:W-:Y:S01]  /*c7d0*/  IMAD.X R71, R71, 0x1, R231, P1 ;  /* 0x0000000147477824 */ /* 0x000fe200008e06e7 */
[----:B------:R-:W-:Y:S01]  /*c7e0*/  ISETP.LT.AND P1, PT, R2, UR12, !P6 ;  /* 0x0000000c02007c0c */ /* 0x000fe2000f721270 */
[----:B------:R-:W1:Y:S01]  /*c7f0*/  LDCU UR12, c[0x0][0x398] ;  /* 0x00007300ff0c77ac */ /* 0x000e620008000800 */
[----:B------:R-:W-:Y:S02]  /*c800*/  PRMT R72, R177, 0x9910, RZ ;  /* 0x00009910b1487816 */ /* 0x000fe400000000ff */
[----:B------:R-:W-:Y:S01]  /*c810*/  ISETP.LT.AND P6, PT, R3, UR14, !P6 ;  /* 0x0000000e03007c0c */ /* 0x000fe2000f7c1270 */
[----:B------:R-:W1:Y:S01]  /*c820*/  LDCU UR14, c[0x0][0x398] ;  /* 0x00007300ff0e77ac */ /* 0x000e620008000800 */
[----:B---3--:R-:W-:-:S02]  /*c830*/  SHF.R.S32.HI R73, RZ, 0x8, R72 ;  /* 0x00000008ff497819 */ /* 0x008fc40000011448 */
[----:B0-----:R-:W-:Y:S01]  /*c840*/  ISETP.GE.AND P5, PT, R176, UR4, PT ;  /* 0x00000004b0007c0c */ /* 0x001fe2000bfa6270 */
[----:B------:R-:W0:Y:S01]  /*c850*/  LDCU UR4, c[0x0][0x39c] ;  /* 0x00007380ff0477ac */ /* 0x000e220008000800 */
[----:B------:R-:W-:Y:S01]  /*c860*/  VIADD R72, R0, 0x21 ;  /* 0x0000002100487836 */ /* 0x000fe20000000000 */
[----:B------:R3:W-:Y:S04]  /*c870*/  @P4 STG.E.U8 desc[UR24][R236.64], R73 ;  /* 0x00000049ec004986 */ /* 0x0007e8000c101118 */
[----:B------:R-:W-:Y:S01]  /*c880*/  @P1 STG.E.U8 desc[UR24][R234.64], R193 ;  /* 0x000000c1ea001986 */ /* 0x000fe2000c101118 */
[----:B------:R-:W-:Y:S01]  /*c890*/  ISETP.LT.AND P1, PT, R2, UR16, !P2 ;  /* 0x0000001002007c0c */ /* 0x000fe2000d721270 */
[----:B------:R-:W-:Y:S01]  /*c8a0*/  VIADD R252, R252, UR30 ;  /* 0x0000001efcfc7c36 */ /* 0x000fe20008000000 */
[----:B-1----:R-:W-:Y:S01]  /*c8b0*/  ISETP.GE.AND P4, PT, R72, UR6, PT ;  /* 0x0000000648007c0c */ /* 0x002fe2000bf86270 */
[----:B------:R1:W-:Y:S01]  /*c8c0*/  @P6 STG.E.U8 desc[UR24][R232.64], R179 ;  /* 0x000000b3e8006986 */ /* 0x0003e2000c101118 */
[----:B------:R-:W-:Y:S01]  /*c8d0*/  PRMT R72, R193, 0x9910, RZ ;  /* 0x00009910c1487816 */ /* 0x000fe200000000ff */
[----:B------:R-:W1:Y:S01]  /*c8e0*/  LDCU UR6, c[0x0][0x39c] ;  /* 0x00007380ff0677ac */ /* 0x000e620008000800 */
[----:B------:R-:W-:-:S02]  /*c8f0*/  ISETP.LT.AND P2, PT, R3, UR8, !P2 ;  /* 0x0000000803007c0c */ /* 0x000fc4000d741270 */
[----:B------:R-:W-:Y:S01]  /*c900*/  ISETP.LT.AND P6, PT, R2, UR11, !P3 ;  /* 0x0000000b02007c0c */ /* 0x000fe2000dfc1270 */
[----:B------:R-:W1:Y:S01]  /*c910*/  LDCU UR16, c[0x0][0x398] ;  /* 0x00007300ff1077ac */ /* 0x000e620008000800 */
[----:B---3--:R-:W-:Y:S01]  /*c920*/  SHF.R.S32.HI R73, RZ, 0x8, R72 ;  /* 0x00000008ff497819 */ /* 0x008fe20000011448 */
[----:B------:R-:W-:Y:S01]  /*c930*/  VIADD R72, R0, 0x22 ;  /* 0x0000002200487836 */ /* 0x000fe20000000000 */
[----:B------:R-:W-:Y:S01]  /*c940*/  ISETP.LT.AND P3, PT, R3, UR12, !P3 ;  /* 0x0000000c03007c0c */ /* 0x000fe2000df61270 */
[----:B------:R-:W3:Y:S01]  /*c950*/  LDCU UR8, c[0x0][0x398] ;  /* 0x00007300ff0877ac */ /* 0x000ee20008000800 */
[----:B------:R-:W-:Y:S01]  /*c960*/  PRMT R177, R179, 0x9910, RZ ;  /* 0x00009910b3b17816 */ /* 0x000fe200000000ff */
[----:B------:R1:W-:Y:S01]  /*c970*/  @P1 STG.E.U8 desc[UR24][R174.64], R73 ;  /* 0x00000049ae001986 */ /* 0x0003e2000c101118 */
[----:B0-----:R-:W-:Y:S01]  /*c980*/  ISETP.GE.AND P1, PT, R72, UR4, PT ;  /* 0x0000000448007c0c */ /* 0x001fe2000bf26270 */
[----:B------:R-:W0:Y:S01]  /*c990*/  LDCU UR4, c[0x0][0x39c] ;  /* 0x00007380ff0477ac */ /* 0x000e220008000800 */
[----:B------:R-:W-:-:S02]  /*c9a0*/  SHF.R.S32.HI R177, RZ, 0x8, R177 ;  /* 0x00000008ffb17819 */ /* 0x000fc400000114b1 */
[----:B-1----:R-:W-:Y:S01]  /*c9b0*/  F2FP.SATFINITE.E4M3.F32.PACK_AB_MERGE_C R179, R75, R74, RZ ;  /* 0x0000004a4bb3723e */ /* 0x002fe200048070ff */
[----:B------:R-:W1:Y:S02]  /*c9c0*/  LDCU UR11, c[0x0][0x398] ;  /* 0x00007300ff0b77ac */ /* 0x000e640008000800 */
[----:B------:R0:W-:Y:S01]  /*c9d0*/  @P2 STG.E.U8 desc[UR24][R172.64], R177 ;  /* 0x000000b1ac002986 */ /* 0x0001e2000c101118 */
[----:B------:R-:W-:Y:S01]  /*c9e0*/  SHF.R.S32.HI R74, RZ, 0x1f, R252 ;  /* 0x0000001fff4a7819 */ /* 0x000fe200000114fc */
[----:B------:R-:W1:Y:S02]  /*c9f0*/  LDCU UR12, c[0x0][0x398] ;  /* 0x00007300ff0c77ac */ /* 0x000e640008000800 */
[----:B------:R3:W-:Y:S01]  /*ca00*/  @P6 STG.E.U8 desc[UR24][R68.64], R195 ;  /* 0x000000c344006986 */ /* 0x0007e2000c101118 */
[----:B------:R-:W-:-:S03]  /*ca10*/  IADD3 R72, P6, PT, R252, R229, RZ ;  /* 0x000000e5fc487210 */ /* 0x000fc60007fde0ff */
[----:B------:R1:W-:Y:S01]  /*ca20*/  @P3 STG.E.U8 desc[UR24][R70.64], R179 ;  /* 0x000000b346003986 */ /* 0x0003e2000c101118 */
[----:B------:R-:W-:Y:S02]  /*ca30*/  ISETP.LT.AND P3, PT, R2, UR14, !P0 ;  /* 0x0000000e02007c0c */ /* 0x000fe4000c761270 */
[----:B------:R-:W-:Y:S01]  /*ca40*/  ISETP.LT.AND P2, PT, R3, UR18, !P0 ;  /* 0x0000001203007c0c */ /* 0x000fe2000c741270 */
[----:B------:R-:W-:Y:S01]  /*ca50*/  IMAD.X R73, R74, 0x1, R228, P6 ;  /* 0x000000014a497824 */ /* 0x000fe200030e06e4 */
[----:B------:R-:W-:Y:S01]  /*ca60*/  PRMT R75, R195, 0x9910, RZ ;  /* 0x00009910c34b7816 */ /* 0x000fe200000000ff */
[----:B------:R-:W-:Y:S01]  /*ca70*/  VIADD R174, R0, 0x23 ;  /* 0x0000002300ae7836 */ /* 0x000fe20000000000 */
[----:B0-----:R-:W-:Y:S01]  /*ca80*/  PRMT R173, R179, 0x9910, RZ ;  /* 0x00009910b3ad7816 */ /* 0x001fe200000000ff */
[----:B------:R-:W0:Y:S01]  /*ca90*/  LDCU UR14, c[0x0][0x398] ;  /* 0x00007300ff0e77ac */ /* 0x000e220008000800 */
[----:B---3--:R-:W-:Y:S02]  /*caa0*/  IADD3 R68, P6, PT, R252, R230, RZ ;  /* 0x000000e6fc447210 */ /* 0x008fe40007fde0ff */
[----:B------:R-:W-:Y:S01]  /*cab0*/  SHF.R.S32.HI R75, RZ, 0x8, R75 ;  /* 0x00000008ff4b7819 */ /* 0x000fe2000001144b */
[----:B-1----:R-:W-:Y:S01]  /*cac0*/  VIADD R71, R0, 0x24 ;  /* 0x0000002400477836 */ /* 0x002fe20000000000 */
[----:B------:R-:W-:Y:S01]  /*cad0*/  SHF.R.S32.HI R173, RZ, 0x8, R173 ;  /* 0x00000008ffad7819 */ /* 0x000fe200000114ad */
[----:B------:R-:W-:Y:S01]  /*cae0*/  IMAD.X R69, R74, 0x1, R231, P6 ;  /* 0x000000014a457824 */ /* 0x000fe200030e06e7 */
[----:B------:R-:W-:Y:S01]  /*caf0*/  ISETP.GE.AND P0, PT, R174, UR4, PT ;  /* 0x00000004ae007c0c */ /* 0x000fe2000bf06270 */
[----:B------:R-:W-:Y:S01]  /*cb00*/  VIADD R252, R252, UR30 ;  /* 0x0000001efcfc7c36 */ /* 0x000fe20008000000 */
[----:B------:R-:W1:Y:S01]  /*cb10*/  LDCU UR4, c[0x0][0x39c] ;  /* 0x00007380ff0477ac */ /* 0x000e620008000800 */
[----:B------:R-:W-:Y:S01]  /*cb20*/  @P3 STG.E.U8 desc[UR24][R72.64], R75 ;  /* 0x0000004b48003986 */ /* 0x000fe2000c101118 */
[----:B------:R-:W-:-:S02]  /*cb30*/  ISETP.GE.AND P3, PT, R71, UR6, PT ;  /* 0x0000000647007c0c */ /* 0x000fc4000bf66270 */
[----:B------:R-:W-:Y:S01]  /*cb40*/  SHF.R.S32.HI R74, RZ, 0x1f, R252 ;  /* 0x0000001fff4a7819 */ /* 0x000fe200000114fc */
[----:B------:R3:W-:Y:S01]  /*cb50*/  @P2 STG.E.U8 desc[UR24][R68.64], R173 ;  /* 0x000000ad44002986 */ /* 0x0007e2000c101118 */
[----:B------:R-:W-:Y:S01]  /*cb60*/  ISETP.LT.AND P2, PT, R2, UR16, !P5 ;  /* 0x0000001002007c0c */ /* 0x000fe2000ef41270 */
[----:B------:R-:W0:Y:S01]  /*cb70*/  LDCU UR6, c[0x0][0x398] ;  /* 0x00007300ff0677ac */ /* 0x000e220008000800 */
[----:B------:R-:W-:Y:S02]  /*cb80*/  IADD3 R70, P6, PT, R252, R229, RZ ;  /* 0x000000e5fc467210 */ /* 0x000fe40007fde0ff */
[----:B------:R-:W-:Y:S01]  /*cb90*/  ISETP.LT.AND P5, PT, R3, UR8, !P5 ;  /* 0x0000000803007c0c */ /* 0x000fe2000efa1270 */
[----:B------:R-:W0:Y:S02]  /*cba0*/  LDCU UR8, c[0x0][0x398] ;  /* 0x00007300ff0877ac */ /* 0x000e240008000800 */
[----:B------:R-:W-:Y:S01]  /*cbb0*/  IMAD.X R71, R74, 0x1, R228, P6 ;  /* 0x000000014a477824 */ /* 0x000fe200030e06e4 */
[----:B---3--:R-:W-:Y:S01]  /*cbc0*/  IADD3 R68, P6, PT, R252, R230, RZ ;  /* 0x000000e6fc447210 */ /* 0x008fe20007fde0ff */
[----:B------:R-:W-:-:S02]  /*cbd0*/  VIADD R72, R0, 0x25 ;  /* 0x0000002500487836 */ /* 0x000fc40000000000 */
[----:B------:R-:W-:Y:S02]  /*cbe0*/  VIADD R252, R252, UR30 ;  /* 0x0000001efcfc7c36 */ /* 0x000fe40008000000 */
[----:B------:R-:W-:Y:S01]  /*cbf0*/  IMAD.X R69, R74, 0x1, R231, P6 ;  /* 0x000000014a457824 */ /* 0x000fe200030e06e7 */
[----:B------:R3:W-:Y:S01]  /*cc00*/  @P2 STG.E.U8 desc[UR24][R70.64], R197 ;  /* 0x000000c546002986 */ /* 0x0007e2000c101118 */
[----:B-1----:R-:W-:Y:S01]  /*cc10*/  ISETP.GE.AND P2, PT, R72, UR4, PT ;  /* 0x0000000448007c0c */ /* 0x002fe2000bf46270 */
[----:B------:R-:W1:Y:S01]  /*cc20*/  LDCU UR4, c[0x0][0x39c] ;  /* 0x00007380ff0477ac */ /* 0x000e620008000800 */
[----:B------:R-:W-:Y:S01]  /*cc30*/  SHF.R.S32.HI R74, RZ, 0x1f, R252 ;  /* 0x0000001fff4a7819 */ /* 0x000fe200000114fc */
[----:B------:R1:W-:Y:S01]  /*cc40*/  @P5 STG.E.U8 desc[UR24][R68.64], R77 ;  /* 0x0000004d44005986 */ /* 0x0003e2000c101118 */
[----:B------:R-:W-:Y:S02]  /*cc50*/  IADD3 R72, P6, PT, R252, R229, RZ ;  /* 0x000000e5fc487210 */ /* 0x000fe40007fde0ff */
[----:B------:R-:W-:Y:S01]  /*cc60*/  ISETP.LT.AND P5, PT, R2, UR11, !P4 ;  /* 0x0000000b02007c0c */ /* 0x000fe2000e7a1270 */
[----:B------:R-:W5:Y:S01]  /*cc70*/  LDCU UR11, c[0x0][0x398] ;  /* 0x00007300ff0b77ac */ /* 0x000f620008000800 */
[----:B0-----:R-:W-:-:S02]  /*cc80*/  ISETP.LT.AND P4, PT, R3, UR6, !P4 ;  /* 0x0000000603007c0c */ /* 0x001fc4000e781270 */
[----:B---3--:R-:W-:Y:S01]  /*cc90*/  PRMT R70, R77, 0x9910, RZ ;  /* 0x000099104d467816 */ /* 0x008fe200000000ff */
[----:B------:R-:W-:Y:S01]  /*cca0*/  IMAD.X R73, R74, 0x1, R228, P6 ;  /* 0x000000014a497824 */ /* 0x000fe200030e06e4 */
[----:B------:R-:W-:Y:S01]  /*ccb0*/  PRMT R75, R197, 0x9910, RZ ;  /* 0x00009910c54b7816 */ /* 0x000fe200000000ff */
[----:B------:R-:W0:Y:S01]  /*ccc0*/  LDCU UR6, c[0x0][0x39c] ;  /* 0x00007380ff0677ac */ /* 0x000e220008000800 */
[C---:B-1----:R-:W-:Y:S01]  /*ccd0*/  IADD3 R68, P6, PT, R252.reuse, R230, RZ ;  /* 0x000000e6fc447210 */ /* 0x042fe20007fde0ff */
[----:B------:R-:W-:Y:S01]  /*cce0*/  IMAD.MOV.U32 R77, RZ, RZ, R70 ;  /* 0x000000ffff4d7224 */ /* 0x000fe200078e0046 */
[----:B------:R-:W-:Y:S01]  /*ccf0*/  SHF.R.S32.HI R75, RZ, 0x8, R75 ;  /* 0x00000008ff4b7819 */ /* 0x000fe2000001144b */
[----:B------:R-:W-:Y:S02]  /*cd00*/  VIADD R252, R252, UR30 ;  /* 0x0000001efcfc7c36 */ /* 0x000fe40008000000 */
[----:B------:R-:W-:Y:S01]  /*cd10*/  IMAD.X R69, R74, 0x1, R231, P6 ;  /* 0x000000014a457824 */ /* 0x000fe200030e06e7 */
[----:B------:R-:W-:Y:S01]  /*cd20*/  SHF.R.S32.HI R77, RZ, 0x8, R77 ;  /* 0x00000008ff4d7819 */ /* 0x000fe2000001144d */
[----:B------:R1:W-:Y:S01]  /*cd30*/  @P5 STG.E.U8 desc[UR24][R72.64], R75 ;  /* 0x0000004b48005986 */ /* 0x0003e2000c101118 */
[----:B------:R-:W-:Y:S01]  /*cd40*/  ISETP.LT.AND P5, PT, R2, UR8, !P1 ;  /* 0x0000000802007c0c */ /* 0x000fe2000cfa1270 */
[----:B------:R-:W3:Y:S02]  /*cd50*/  LDCU UR8, c[0x0][0x398] ;  /* 0x00007300ff0877ac */ /* 0x000ee40008000800 */
[----:B------:R0:W-:Y:S01]  /*cd60*/  @P4 STG.E.U8 desc[UR24][R68.64], R77 ;  /* 0x0000004d44004986 */ /* 0x0001e2000c101118 */
[----:B------:R-:W-:Y:S01]  /*cd70*/  ISETP.LT.AND P4, PT, R3, UR12, !P1 ;  /* 0x0000000c03007c0c */ /* 0x000fe2000cf81270 */
[----:B------:R-:W0:Y:S01]  /*cd80*/  LDCU UR12, c[0x0][0x398] ;  /* 0x00007300ff0c77ac */ /* 0x000e220008000800 */
[----:B------:R-:W-:-:S02]  /*cd90*/  SHF.R.S32.HI R74, RZ, 0x1f, R252 ;  /* 0x0000001fff4a7819 */ /* 0x000fc400000114fc */
[C---:B------:R-:W-:Y:S02]  /*cda0*/  IADD3 R70, P1, PT, R252.reuse, R229, RZ ;  /* 0x000000e5fc467210 */ /* 0x040fe40007f3e0ff */
[----:B-1----:R-:W-:-:S03]  /*cdb0*/  IADD3 R72, P6, PT, R252, R230, RZ ;  /* 0x000000e6fc487210 */ /* 0x002fc60007fde0ff */
[----:B------:R-:W-:Y:S01]  /*cdc0*/  IMAD.X R71, R74, 0x1, R228, P1 ;  /* 0x000000014a477824 */ /* 0x000fe200008e06e4 */
[----:B------:R-:W-:Y:S01]  /*cdd0*/  ISETP.GE.AND P1, PT, R76, UR4, PT ;  /* 0x000000044c007c0c */ /* 0x000fe2000bf26270 */
[----:B------:R-:W1:Y:S01]  /*cde0*/  LDCU UR4, c[0x0][0x39c] ;  /* 0x00007380ff0477ac */ /* 0x000e620008000800 */
[----:B-----5:R-:W-:Y:S01]  /*cdf0*/  F2FP.SATFINITE.E4M3.F32.PACK_AB_MERGE_C R199, R199, R198, RZ ;  /* 0x000000c6c7c7723e */ /* 0x020fe200048070ff */
[----:B------:R-:W-:Y:S02]  /*ce00*/  IMAD.X R73, R74, 0x1, R231, P6 ;  /* 0x000000014a497824 */ /* 0x000fe400030e06e7 */
[----:B------:R-:W-:Y:S02]  /*ce10*/  VIADD R252, R252, UR30 ;  /* 0x0000001efcfc7c36 */ /* 0x000fe40008000000 */
[----:B------:R5:W-:Y:S01]  /*ce20*/  @P5 STG.E.U8 desc[UR24][R70.64], R199 ;  /* 0x000000c746005986 */ /* 0x000be2000c101118 */
[----:B------:R-:W-:Y:S01]  /*ce30*/  ISETP.LT.AND P5, PT, R2, UR11, !P0 ;  /* 0x0000000b02007c0c */ /* 0x000fe2000c7a1270 */
[----:B------:R-:W-:Y:S01]  /*ce40*/  VIADD R76, R0, 0x27 ;  /* 0x00000027004c7836 */ /* 0x000fe20000000000 */
[----:B------:R-:W-:Y:S01]  /*ce50*/  SHF.R.S32.HI R74, RZ, 0x1f, R252 ;  /* 0x0000001fff4a7819 */ /* 0x000fe200000114fc */
[----:B------:R1:W-:Y:S01]  /*ce60*/  @P4 STG.E.U8 desc[UR24][R72.64], R79 ;  /* 0x0000004f48004986 */ /* 0x0003e2000c101118 */
[----:B------:R-:W-:Y:S01]  /*ce70*/  ISETP.LT.AND P4, PT, R3, UR14, !P0 ;  /* 0x0000000e03007c0c */ /* 0x000fe2000c781270 */
[----:B------:R-:W2:Y:S01]  /*ce80*/  LDCU UR11, c[0x0][0x398] ;  /* 0x00007300ff0b77ac */ /* 0x000ea20008000800 */
[----:B0-----:R-:W-:-:S02]  /*ce90*/  IADD3 R68, P0, PT, R252, R229, RZ ;  /* 0x000000e5fc447210 */ /* 0x001fc40007f1e0ff */
[----:B------:R-:W-:Y:S01]  /*cea0*/  PRMT R75, R199, 0x9910, RZ ;  /* 0x00009910c74b7816 */ /* 0x000fe200000000ff */
[----:B------:R-:W0:Y:S01]  /*ceb0*/  LDCU UR14, c[0x0][0x398] ;  /* 0x00007300ff0e77ac */ /* 0x000e220008000800 */
[----:B------:R-:W-:Y:S02]  /*cec0*/  PRMT R77, R79, 0x9910, RZ ;  /* 0x000099104f4d7816 */ /* 0x000fe400000000ff */
[----:B-----5:R-:W-:Y:S01]  /*ced0*/  IADD3 R70, P6, PT, R252, R230, RZ ;  /* 0x000000e6fc467210 */ /* 0x020fe20007fde0ff */
[----:B------:R-:W-:Y:S01]  /*cee0*/  IMAD.X R69, R74, 0x1, R228, P0 ;  /* 0x000000014a457824 */ /* 0x000fe200000e06e4 */
[----:B------:R-:W-:Y:S01]  /*cef0*/  SHF.R.S32.HI R75, RZ, 0x8, R75 ;  /* 0x00000008ff4b7819 */ /* 0x000fe2000001144b */
[----:B-1----:R-:W-:Y:S01]  /*cf00*/  VIADD R73, R0, 0x28 ;  /* 0x0000002800497836 */ /* 0x002fe20000000000 */
[----:B------:R-:W-:Y:S01]  /*cf10*/  SHF.R.S32.HI R77, RZ, 0x8, R77 ;  /* 0x00000008ff4d7819 */ /* 0x000fe2000001144d */
[----:B------:R-:W-:Y:S01]  /*cf20*/  IMAD.X R71, R74, 0x1, R231, P6 ;  /* 0x000000014a477824 */ /* 0x000fe200030e06e7 */
[----:B------:R-:W-:Y:S01]  /*cf30*/  ISETP.GE.AND P0, PT, R76, UR4, PT ;  /* 0x000000044c007c0c */ /* 0x000fe2000bf06270 */
[----:B------:R-:W-:Y:S01]  /*cf40*/  VIADD R252, R252, UR30 ;  /* 0x0000001efcfc7c36 */ /* 0x000fe20008000000 */
[----:B------:R-:W1:Y:S01]  /*cf50*/  LDCU UR4, c[0x0][0x39c] ;  /* 0x00007380ff0477ac */ /* 0x000e620008000800 */
[----:B------:R5:W-:Y:S01]  /*cf60*/  @P5 STG.E.U8 desc[UR24][R68.64], R75 ;  /* 0x0000004b44005986 */ /* 0x000be2000c101118 */
[----:B------:R-:W-:-:S02]  /*cf70*/  ISETP.GE.AND P5, PT, R73, UR6, PT ;  /* 0x0000000649007c0c */ /* 0x000fc4000bfa6270 */
[----:B------:R-:W-:Y:S01]  /*cf80*/  SHF.R.S32.HI R74, RZ, 0x1f, R252 ;  /* 0x0000001fff4a7819 */ /* 0x000fe200000114fc */
[----:B------:R0:W-:Y:S01]  /*cf90*/  @P4 STG.E.U8 desc[UR24][R70.64], R77 ;  /* 0x0000004d46004986 */ /* 0x0001e2000c101118 */
[----:B---3--:R-:W-:Y:S01]  /*cfa0*/  ISETP.LT.AND P4, PT, R2, UR8, !P3 ;  /* 0x0000000802007c0c */ /* 0x008fe2000df81270 */
[----:B------:R-:W3:Y:S01]  /*cfb0*/  LDCU UR6, c[0x0][0x398] ;  /* 0x00007300ff0677ac */ /* 0x000ee20008000800 */
[----:B------:R-:W-:Y:S02]  /*cfc0*/  IADD3 R72, P6, PT, R252, R229, RZ ;  /* 0x000000e5fc487210 */ /* 0x000fe40007fde0ff */
[----:B------:R-:W-:Y:S01]  /*cfd0*/  ISETP.LT.AND P3, PT, R3, UR12, !P3 ;  /* 0x0000000c03007c0c */ /* 0x000fe2000df61270 */
[----:B------:R-:W2:Y:S02]  /*cfe0*/  LDCU UR8, c[0x0][0x398] ;  /* 0x00007300ff0877ac */ /* 0x000ea40008000800 */
[----:B------:R-:W-:Y:S01]  /*cff0*/  IMAD.X R73, R74, 0x1, R228, P6 ;  /* 0x000000014a497824 */ /* 0x000fe200030e06e4 */
[----:B-----5:R-:W-:-:S02]  /*d000*/  IADD3 R68, P6, PT, R252, R230, RZ ;  /* 0x000000e6fc447210 */ /* 0x020fc40007fde0ff */
[----:B------:R-:W-:Y:S01]  /*d010*/  F2FP.SATFINITE.E4M3.F32.PACK_AB_MERGE_C R201, R201, R200, RZ ;  /* 0x000000c8c9c9723e */ /* 0x000fe200048070ff */
[----:B0-----:R-:W-:Y:S01]  /*d020*/  VIADD R70, R0, 0x29 ;  /* 0x0000002900467836 */ /* 0x001fe20000000000 */
[----:B------:R-:W0:Y:S01]  /*d030*/  LDCU UR12, c[0x0][0x398] ;  /* 0x00007300ff0c77ac */ /* 0x000e220008000800 */
[----:B------:R-:W-:Y:S02]  /*d040*/  VIADD R252, R252, UR30 ;  /* 0x0000001efcfc7c36 */ /* 0x000fe40008000000 */
[----:B------:R-:W-:Y:S01]  /*d050*/  IMAD.X R69, R74, 0x1, R231, P6 ;  /* 0x000000014a457824 */ /* 0x000fe200030e06e7 */
[----:B------:R-:W-:Y:S01]  /*d060*/  @P4 STG.E.U8 desc[UR24][R72.64], R201 ;  /* 0x000000c948004986 */ /* 0x000fe2000c101118 */
[----:B-1----:R-:W-:Y:S01]  /*d070*/  ISETP.GE.AND P4, PT, R70, UR4, PT ;  /* 0x0000000446007c0c */ /* 0x002fe2000bf86270 */
[----:B------:R-:W1:Y:S01]  /*d080*/  LDCU UR4, c[0x0][0x39c] ;  /* 0x00007380ff0477ac */ /* 0x000e620008000800 */
[----:B------:R-:W-:Y:S01]  /*d090*/  SHF.R.S32.HI R74, RZ, 0x1f, R252 ;  /* 0x0000001fff4a7819 */ /* 0x000fe200000114fc */
[----:B------:R5:W-:Y:S01]  /*d0a0*/  @P3 STG.E.U8 desc[UR24][R68.64], R81 ;  /* 0x0000005144003986 */ /* 0x000be2000c101118 */
[----:B------:R-:W-:-:S02]  /*d0b0*/  IADD3 R70, P6, PT, R252, R229, RZ ;  /* 0x000000e5fc467210 */ /* 0x000fc40007fde0ff */
[----:B--2---:R-:W-:Y:S01]  /*d0c0*/  ISETP.LT.AND P3, PT, R2, UR11, !P2 ;  /* 0x0000000b02007c0c */ /* 0x004fe2000d761270 */
[----:B------:R-:W2:Y:S01]  /*d0d0*/  LDCU UR11, c[0x0][0x398] ;  /* 0x00007300ff0b77ac */ /* 0x000ea20008000800 */
[----:B---3--:R-:W-:Y:S01]  /*d0e0*/  ISETP.LT.AND P2, PT, R3, UR6, !P2 ;  /* 0x0000000603007c0c */ /* 0x008fe2000d741270 */
[----:B------:R-:W-:Y:S01]  /*d0f0*/  IMAD.X R71, R74, 0x1, R228, P6 ;  /* 0x000000014a477824 */ /* 0x000fe200030e06e4 */
[----:B------:R-:W-:Y:S01]  /*d100*/  PRMT R75, R201, 0x9910, RZ ;  /* 0x00009910c94b7816 */ /* 0x000fe200000000ff */
[----:B------:R-:W-:Y:S01]  /*d110*/  VIADD R76, R0, 0x2a ;  /* 0x0000002a004c7836 */ /* 0x000fe20000000000 */
[----:B------:R-:W-:Y:S01]  /*d120*/  PRMT R77, R81, 0x9910, RZ ;  /* 0x00009910514d7816 */ /* 0x000fe200000000ff */
[----:B------:R-:W3:Y:S01]  /*d130*/  LDCU UR6, c[0x0][0x39c] ;  /* 0x00007380ff0677ac */ /* 0x000ee20008000800 */
[----:B-----5:R-:W-:Y:S02]  /*d140*/  IADD3 R68, P6, PT, R252, R230, RZ ;  /* 0x000000e6fc447210 */ /* 0x020fe40007fde0ff */
[----:B------:R-:W-:-:S02]  /*d150*/  SHF.R.S32.HI R75, RZ, 0x8, R75 ;  /* 0x00000008ff4b7819 */ /* 0x000fc4000001144b */
[----:B------:R-:W-:Y:S01]  /*d160*/  SHF.R.S32.HI R77, RZ, 0x8, R77 ;  /* 0x00000008ff4d7819 */ /* 0x000fe2000001144d */
[----:B------:R-:W-:Y:S02]  /*d170*/  IMAD.X R69, R74, 0x1, R231, P6 ;  /* 0x000000014a457824 */ /* 0x000fe400030e06e7 */
[----:B------:R-:W-:Y:S01]  /*d180*/  VIADD R252, R252, UR30 ;  /* 0x0000001efcfc7c36 */ /* 0x000fe20008000000 */
[----:B------:R5:W-:Y:S01]  /*d190*/  @P3 STG.E.U8 desc[UR24][R70.64], R75 ;  /* 0x0000004b46003986 */ /* 0x000be2000c101118 */
[----:B------:R-:W-:Y:S01]  /*d1a0*/  ISETP.LT.AND P3, PT, R2, UR8, !P1 ;  /* 0x0000000802007c0c */ /* 0x000fe2000cf61270 */
[----:B------:R-:W2:Y:S02]  /*d1b0*/  LDCU UR8, c[0x0][0x398] ;  /* 0x00007300ff0877ac */ /* 0x000ea40008000800 */
[----:B------:R2:W-:Y:S01]  /*d1c0*/  @P2 STG.E.U8 desc[UR24][R68.64], R77 ;  /* 0x0000004d44002986 */ /* 0x0005e2000c101118 */
[----:B0-----:R-:W-:Y:S01]  /*d1d0*/  ISETP.LT.AND P2, PT, R3, UR12, !P1 ;  /* 0x0000000c03007c0c */ /* 0x001fe2000cf41270 */
[----:B------:R-:W0:Y:S01]  /*d1e0*/  LDCU UR12, c[0x0][0x398] ;  /* 0x00007300ff0c77ac */ /* 0x000e220008000800 */
[----:B------:R-:W-:-:S02]  /*d1f0*/  SHF.R.S32.HI R74, RZ, 0x1f, R252 ;  /* 0x0000001fff4a7819 */ /* 0x000fc400000114fc */
[C---:B------:R-:W-:Y:S02]  /*d200*/  IADD3 R72, P1, PT, R252.reuse, R229, RZ ;  /* 0x000000e5fc487210 */ /* 0x040fe40007f3e0ff */
[----:B-----5:R-:W-:-:S03]  /*d210*/  IADD3 R70, P6, PT, R252, R230, RZ ;  /* 0x000000e6fc467210 */ /* 0x020fc60007fde0ff */
[----:B------:R-:W-:Y:S01]  /*d220*/  IMAD.X R73, R74, 0x1, R228, P1 ;  /* 0x000000014a497824 */ /* 0x000fe200008e06e4 */
[----:B-1----:R-:W-:Y:S01]  /*d230*/  ISETP.GE.AND P1, PT, R76, UR4, PT ;  /* 0x000000044c007c0c */ /* 0x002fe2000bf26270 */
[----:B------:R-:W1:Y:S01]  /*d240*/  LDCU UR4, c[0x0][0x39c] ;  /* 0x00007380ff0477ac */ /* 0x000e620008000800 */
[----:B------:R-:W-:Y:S01]  /*d250*/  F2FP.SATFINITE.E4M3.F32.PACK_AB_MERGE_C R203, R203, R202, RZ ;  /* 0x000000cacbcb723e */ /* 0x000fe200048070ff */
[----:B------:R-:W-:Y:S02]  /*d260*/  IMAD.X R71, R74, 0x1, R231, P6 ;  /* 0x000000014a477824 */ /* 0x000fe400030e06e7 */
[----:B------:R-:W-:Y:S02]  /*d270*/  VIADD R252, R252, UR30 ;  /* 0x0000001efcfc7c36 */ /* 0x000fe40008000000 */
[----:B------:R-:W-:Y:S01]  /*d280*/  @P3 STG.E.U8 desc[UR24][R72.64], R203 ;  /* 0x000000cb48003986 */ /* 0x000fe2000c101118 */
[----:B--2---:R-:W-:Y:S01]  /*d290*/  ISETP.LT.AND P3, PT, R2, UR11, !P0 ;  /* 0x0000000b02007c0c */ /* 0x004fe2000c761270 */
[----:B------:R-:W-:Y:S01]  /*d2a0*/  VIADD R76, R0, 0x2b ;  /* 0x0000002b004c7836 */ /* 0x000fe20000000000 */
[----:B------:R-:W-:Y:S01]  /*d2b0*/  SHF.R.S32.HI R74, RZ, 0x1f, R252 ;  /* 0x0000001fff4a7819 */ /* 0x000fe200000114fc */
[----:B------:R2:W-:Y:S01]  /*d2c0*/  @P2 STG.E.U8 desc[UR24][R70.64], R83 ;  /* 0x0000005346002986 */ /* 0x0005e2000c101118 */
[----:B------:R-:W-:Y:S01]  /*d2d0*/  ISETP.LT.AND P2, PT, R3, UR14, !P0 ;  /* 0x0000000e03007c0c */ /* 0x000fe2000c741270 */
[----:B------:R-:W5:Y:S01]  /*d2e0*/  LDCU UR11, c[0x0][0x398] ;  /* 0x00007300ff0b77ac */ /* 0x000f620008000800 */
[----:B------:R-:W-:-:S02]  /*d2f0*/  IADD3 R68, P0, PT, R252, R229, RZ ;  /* 0x000000e5fc447210 */ /* 0x000fc40007f1e0ff */
[----:B------:R-:W-:Y:S01]  /*d300*/  PRMT R75, R203, 0x9910, RZ ;  /* 0x00009910cb4b7816 */ /* 0x000fe200000000ff */
[----:B------:R-:W0:Y:S01]  /*d310*/  LDCU UR14, c[0x0][0x398] ;  /* 0x00007300ff0e77ac */ /* 0x000e220008000800 */
[----:B------:R-:W-:Y:S01]  /*d320*/  PRMT R77, R83, 0x9910, RZ ;  /* 0x00009910534d7816 */ /* 0x000fe200000000ff */
[----:B------:R-:W-:Y:S01]  /*d330*/  IMAD.X R69, R74, 0x1, R228, P0 ;  /* 0x000000014a457824 */ /* 0x000fe200000e06e4 */
[----:B--2---:R-:W-:Y:S01]  /*d340*/  IADD3 R70, P6, PT, R252, R230, RZ ;  /* 0x000000e6fc467210 */ /* 0x004fe20007fde0ff */
[----:B------:R-:W-:Y:S01]  /*d350*/  VIADD R73, R0, 0x2c ;  /* 0x0000002c00497836 */ /* 0x000fe20000000000 */
[----:B------:R-:W-:Y:S01]  /*d360*/  SHF.R.S32.HI R75, RZ, 0x8, R75 ;  /* 0x00000008ff4b7819 */ /* 0x000fe2000001144b */
[----:B------:R-:W-:Y:S01]  /*d370*/  VIADD R252, R252, UR30 ;  /* 0x0000001efcfc7c36 */ /* 0x000fe20008000000 */
[----:B------:R-:W-:Y:S01]  /*d380*/  SHF.R.S32.HI R77, RZ, 0x8, R77 ;  /* 0x00000008ff4d7819 */ /* 0x000fe2000001144d */
[----:B------:R-:W-:Y:S01]  /*d390*/  IMAD.X R71, R74, 0x1, R231, P6 ;  /* 0x000000014a477824 */ /* 0x000fe200030e06e7 */
[----:B-1----:R-:W-:Y:S01]  /*d3a0*/  ISETP.GE.AND P0, PT, R76, UR4, PT ;  /* 0x000000044c007c0c */ /* 0x002fe2000bf06270 */
[----:B------:R-:W1:Y:S01]  /*d3b0*/  LDCU UR4, c[0x0][0x39c] ;  /* 0x00007380ff0477ac */ /* 0x000e620008000800 */
[----:B------:R2:W-:Y:S01]  /*d3c0*/  @P3 STG.E.U8 desc[UR24][R68.64], R75 ;  /* 0x0000004b44003986 */ /* 0x0005e2000c101118 */
[----:B---3--:R-:W-:-:S02]  /*d3d0*/  ISETP.GE.AND P3, PT, R73, UR6, PT ;  /* 0x0000000649007c0c */ /* 0x008fc4000bf66270 */
[----:B------:R-:W-:Y:S01]  /*d3e0*/  SHF.R.S32.HI R74, RZ, 0x1f, R252 ;  /* 0x0000001fff4a7819 */ /* 0x000fe200000114fc */
[----:B------:R3:W-:Y:S01]  /*d3f0*/  @P2 STG.E.U8 desc[UR24][R70.64], R77 ;  /* 0x0000004d46002986 */ /* 0x0007e2000c101118 */
[----:B------:R-:W-:Y:S01]  /*d400*/  ISETP.LT.AND P2, PT, R2, UR8, !P5 ;  /* 0x0000000802007c0c */ /* 0x000fe2000ef41270 */
[----:B------:R-:W4:Y:S01]  /*d410*/  LDCU UR6, c[0x0][0x398] ;  /* 0x00007300ff0677ac */ /* 0x000f220008000800 */
[----:B------:R-:W-:Y:S02]  /*d420*/  IADD3 R72, P6, PT, R252, R229, RZ ;  /* 0x000000e5fc487210 */ /* 0x000fe40007fde0ff */
[----:B0-----:R-:W-:Y:S01]  /*d430*/  ISETP.LT.AND P5, PT, R3, UR12, !P5 ;  /* 0x0000000c03007c0c */ /* 0x001fe2000efa1270 */
[----:B------:R-:W0:Y:S02]  /*d440*/  LDCU UR8, c[0x0][0x398] ;  /* 0x00007300ff0877ac */ /* 0x000e240008000800 */
[----:B------:R-:W-:Y:S01]  /*d450*/  IMAD.X R73, R74, 0x1, R228, P6 ;  /* 0x000000014a497824 */ /* 0x000fe200030e06e4 */
[----:B--2---:R-:W-:-:S02]  /*d460*/  IADD3 R68, P6, PT, R252, R230, RZ ;  /* 0x000000e6fc447210 */ /* 0x004fc40007fde0ff */
[----:B------:R-:W-:Y:S01]  /*d470*/  F2FP.SATFINITE.E4M3.F32.PACK_AB_MERGE_C R205, R205, R204, RZ ;  /* 0x000000cccdcd723e */ /* 0x000fe200048070ff */
[----:B---3--:R-:W-:Y:S01]  /*d480*/  VIADD R70, R0, 0x2d ;  /* 0x0000002d00467836 */ /* 0x008fe20000000000 */
[----:B------:R-:W2:Y:S01]  /*d490*/  LDCU UR12, c[0x0][0x398] ;  /* 0x00007300ff0c77ac */ /* 0x000ea20008000800 */
        /* <DEDUP_REMOVED lines=8> */
[----:B-----5:R-:W-:Y:S01]  /*d520*/  ISETP.LT.AND P5, PT, R2, UR11, !P4 ;  /* 0x0000000b02007c0c */ /* 0x020fe2000e7a1270 */
[----:B------:R-:W5:Y:S01]  /*d530*/  LDCU UR11, c[0x0][0x398] ;  /* 0x00007300ff0b77ac */ /* 0x000f620008000800 */
[----:B----4-:R-:W-:Y:S01]  /*d540*/  ISETP.LT.AND P4, PT, R3, UR6, !P4 ;  /* 0x0000000603007c0c */ /* 0x010fe2000e781270 */
[----:B------:R-:W-:Y:S01]  /*d550*/  IMAD.X R71, R74, 0x1, R228, P6 ;  /* 0x000000014a477824 */ /* 0x000fe200030e06e4 */
[----:B------:R-:W-:Y:S01]  /*d560*/  PRMT R75, R205, 0x9910, RZ ;  /* 0x00009910cd4b7816 */ /* 0x000fe200000000ff */
[----:B------:R-:W-:Y:S01]  /*d570*/  VIADD R76, R0, 0x2e ;  /* 0x0000002e004c7836 */ /* 0x000fe20000000000 */
[----:B------:R-:W-:Y:S01]  /*d580*/  PRMT R77, R85, 0x9910, RZ ;  /* 0x00009910554d7816 */ /* 0x000fe200000000ff */
[----:B------:R-:W4:Y:S01]  /*d590*/  LDCU UR6, c[0x0][0x39c] ;  /* 0x00007380ff0677ac */ /* 0x000f220008000800 */
[----:B---3--:R-:W-:Y:S02]  /*d5a0*/  IADD3 R68, P6, PT, R252, R230, RZ ;  /* 0x000000e6fc447210 */ /* 0x008fe40007fde0ff */
[----:B------:R-:W-:-:S02]  /*d5b0*/  SHF.R.S32.HI R75, RZ, 0x8, R75 ;  /* 0x00000008ff4b7819 */ /* 0x000fc4000001144b */
[----:B------:R-:W-:Y:S01]  /*d5c0*/  SHF.R.S32.HI R77, RZ, 0x8, R77 ;  /* 0x00000008ff4d7819 */ /* 0x000fe2000001144d */
[----:B------:R-:W-:Y:S02]  /*d5d0*/  IMAD.X R69, R74, 0x1, R231, P6 ;  /* 0x000000014a457824 */ /* 0x000fe400030e06e7 */
[----:B------:R-:W-:Y:S01]  /*d5e0*/  VIADD R252, R252, UR30 ;  /* 0x0000001efcfc7c36 */ /* 0x000fe20008000000 */
[----:B------:R3:W-:Y:S01]  /*d5f0*/  @P5 STG.E.U8 desc[UR24][R70.64], R75 ;  /* 0x0000004b46005986 */ /* 0x0007e2000c101118 */
[----:B0-----:R-:W-:Y:S01]  /*d600*/  ISETP.LT.AND P5, PT, R2, UR8, !P1 ;  /* 0x0000000802007c0c */ /* 0x001fe2000cfa1270 */
[----:B------:R-:W0:Y:S02]  /*d610*/  LDCU UR8, c[0x0][0x398] ;  /* 0x00007300ff0877ac */ /* 0x000e240008000800 */
[----:B------:R0:W-:Y:S01]  /*d620*/  @P4 STG.E.U8 desc[UR24][R68.64], R77 ;  /* 0x0000004d44004986 */ /* 0x0001e2000c101118 */
[----:B--2---:R-:W-:Y:S01]  /*d630*/  ISETP.LT.AND P4, PT, R3, UR12, !P1 ;  /* 0x0000000c03007c0c */ /* 0x004fe2000cf81270 */
[----:B------:R-:W2:Y:S01]  /*d640*/  LDCU UR12, c[0x0][0x398] ;  /* 0x00007300ff0c77ac */ /* 0x000ea20008000800 */
[----:B------:R-:W-:-:S02]  /*d650*/  SHF.R.S32.HI R74, RZ, 0x1f, R252 ;  /* 0x0000001fff4a7819 */ /* 0x000fc400000114fc */
[C---:B------:R-:W-:Y:S02]  /*d660*/  IADD3 R72, P1, PT, R252.reuse, R229, RZ ;  /* 0x000000e5fc487210 */ /* 0x040fe40007f3e0ff */
[----:B---3--:R-:W-:-:S03]  /*d670*/  IADD3 R70, P6, PT, R252, R230, RZ ;  /* 0x000000e6fc467210 */ /* 0x008fc60007fde0ff */
[----:B------:R-:W-:Y:S01]  /*d680*/  IMAD.X R73, R74, 0x1, R228, P1 ;  /* 0x000000014a497824 */ /* 0x000fe200008e06e4 */
[----:B-1----:R-:W-:Y:S01]  /*d690*/  ISETP.GE.AND P1, PT, R76, UR4, PT ;  /* 0x000000044c007c0c */ /* 0x002fe2000bf26270 */
[----:B------:R-:W1:Y:S01]  /*d6a0*/  LDCU UR4, c[0x0][0x39c] ;  /* 0x00007380ff0477ac */ /* 0x000e620008000800 */
[----:B------:R-:W-:Y:S01]  /*d6b0*/  F2FP.SATFINITE.E4M3.F32.PACK_AB_MERGE_C R207, R207, R206, RZ ;  /* 0x000000cecfcf723e */ /* 0x000fe200048070ff */
[----:B------:R-:W-:Y:S01]  /*d6c0*/  IMAD.X R71, R74, 0x1, R231, P6 ;  /* 0x000000014a477824 */ /* 0x000fe200030e06e7 */
[----:B------:R-:W-:Y:S01]  /*d6d0*/  F2FP.SATFINITE.E4M3.F32.PACK_AB_MERGE_C R87, R87, R86, RZ ;  /* 0x000000565757723e */ /* 0x000fe200048070ff */
[----:B------:R-:W-:Y:S02]  /*d6e0*/  VIADD R252, R252, UR30 ;  /* 0x0000001efcfc7c36 */ /* 0x000fe40008000000 */
[----:B------:R-:W-:Y:S01]  /*d6f0*/  @P5 STG.E.U8 desc[UR24][R72.64], R207 ;  /* 0x000000cf48005986 */ /* 0x000fe2000c101118 */
[----:B-----5:R-:W-:Y:S01]  /*d700*/  ISETP.LT.AND P5, PT, R2, UR11, !P0 ;  /* 0x0000000b02007c0c */ /* 0x020fe2000c7a1270 */
[----:B------:R-:W-:Y:S01]  /*d710*/  VIADD R76, R0, 0x2f ;  /* 0x0000002f004c7836 */ /* 0x000fe20000000000 */
[----:B------:R-:W-:Y:S01]  /*d720*/  SHF.R.S32.HI R74, RZ, 0x1f, R252 ;  /* 0x0000001fff4a7819 */ /* 0x000fe200000114fc */
[----:B------:R3:W-:Y:S01]  /*d730*/  @P4 STG.E.U8 desc[UR24][R70.64], R87 ;  /* 0x0000005746004986 */ /* 0x0007e2000c101118 */
[----:B------:R-:W-:Y:S01]  /*d740*/  ISETP.LT.AND P4, PT, R3, UR14, !P0 ;  /* 0x0000000e03007c0c */ /* 0x000fe2000c781270 */
[----:B------:R-:W5:Y:S01]  /*d750*/  LDCU UR11, c[0x0][0x398] ;  /* 0x00007300ff0b77ac */ /* 0x000f620008000800 */
[----:B0-----:R-:W-:-:S02]  /*d760*/  IADD3 R68, P0, PT, R252, R229, RZ ;  /* 0x000000e5fc447210 */ /* 0x001fc40007f1e0ff */
[----:B------:R-:W-:Y:S01]  /*d770*/  PRMT R75, R207, 0x9910, RZ ;  /* 0x00009910cf4b7816 */ /* 0x000fe200000000ff */
[----:B------:R-:W0:Y:S01]  /*d780*/  LDCU UR14, c[0x0][0x398] ;  /* 0x00007300ff0e77ac */ /* 0x000e220008000800 */
[----:B------:R-:W-:Y:S01]  /*d790*/  PRMT R77, R87, 0x9910, RZ ;  /* 0x00009910574d7816 */ /* 0x000fe200000000ff */
[----:B------:R-:W-:Y:S01]  /*d7a0*/  IMAD.X R69, R74, 0x1, R228, P0 ;  /* 0x000000014a457824 */ /* 0x000fe200000e06e4 */
[----:B---3--:R-:W-:Y:S01]  /*d7b0*/  IADD3 R70, P6, PT, R252, R230, RZ ;  /* 0x000000e6fc467210 */ /* 0x008fe20007fde0ff */
        /* <DEDUP_REMOVED lines=8> */
[----:B----4-:R-:W-:-:S02]  /*d840*/  ISETP.GE.AND P5, PT, R73, UR6, PT ;  /* 0x0000000649007c0c */ /* 0x010fc4000bfa6270 */
[----:B------:R-:W-:Y:S01]  /*d850*/  SHF.R.S32.HI R74, RZ, 0x1f, R252 ;  /* 0x0000001fff4a7819 */ /* 0x000fe200000114fc */
[----:B------:R4:W-:Y:S01]  /*d860*/  @P4 STG.E.U8 desc[UR24][R70.64], R77 ;  /* 0x0000004d46004986 */ /* 0x0009e2000c101118 */
[----:B------:R-:W-:Y:S01]  /*d870*/  ISETP.LT.AND P4, PT, R2, UR8, !P3 ;  /* 0x0000000802007c0c */ /* 0x000fe2000df81270 */
[----:B------:R-:W0:Y:S01]  /*d880*/  LDCU UR6, c[0x0][0x398] ;  /* 0x00007300ff0677ac */ /* 0x000e220008000800 */
[----:B------:R-:W-:Y:S02]  /*d890*/  IADD3 R72, P6, PT, R252, R229, RZ ;  /* 0x000000e5fc487210 */ /* 0x000fe40007fde0ff */
[----:B--2---:R-:W-:Y:S01]  /*d8a0*/  ISETP.LT.AND P3, PT, R3, UR12, !P3 ;  /* 0x0000000c03007c0c */ /* 0x004fe2000df61270 */
[----:B------:R-:W2:Y:S02]  /*d8b0*/  LDCU UR8, c[0x0][0x398] ;  /* 0x00007300ff0877ac */ /* 0x000ea40008000800 */
[----:B------:R-:W-:Y:S01]  /*d8c0*/  IMAD.X R73, R74, 0x1, R228, P6 ;  /* 0x000000014a497824 */ /* 0x000fe200030e06e4 */
[----:B---3--:R-:W-:-:S02]  /*d8d0*/  IADD3 R68, P6, PT, R252, R230, RZ ;  /* 0x000000e6fc447210 */ /* 0x008fc40007fde0ff */
[----:B------:R-:W-:Y:S01]  /*d8e0*/  F2FP.SATFINITE.E4M3.F32.PACK_AB_MERGE_C R209, R209, R208, RZ ;  /* 0x000000d0d1d1723e */ /* 0x000fe200048070ff */
[----:B----4-:R-:W-:Y:S01]  /*d8f0*/  VIADD R70, R0, 0x31 ;  /* 0x0000003100467836 */ /* 0x010fe20000000000 */
[----:B------:R-:W-:Y:S01]  /*d900*/  F2FP.SATFINITE.E4M3.F32.PACK_AB_MERGE_C R89, R89, R88, RZ ;  /* 0x000000585959723e */ /* 0x000fe200048070ff */
[----:B------:R-:W-:Y:S01]  /*d910*/  VIADD R252, R252, UR30 ;  /* 0x0000001efcfc7c36 */ /* 0x000fe20008000000 */
[----:B------:R-:W3:Y:S01]  /*d920*/  LDCU UR12, c[0x0][0x398] ;  /* 0x00007300ff0c77ac */ /* 0x000ee20008000800 */
        /* <DEDUP_REMOVED lines=9> */
[----:B0-----:R-:W-:Y:S01]  /*d9c0*/  ISETP.LT.AND P2, PT, R3, UR6, !P2 ;  /* 0x0000000603007c0c */ /* 0x001fe2000d741270 */
[----:B------:R-:W-:Y:S01]  /*d9d0*/  IMAD.X R71, R74, 0x1, R228, P6 ;  /* 0x000000014a477824 */ /* 0x000fe200030e06e4 */
[----:B------:R-:W-:Y:S01]  /*d9e0*/  PRMT R75, R209, 0x9910, RZ ;  /* 0x00009910d14b7816 */ /* 0x000fe200000000ff */
[----:B------:R-:W-:Y:S01]  /*d9f0*/  VIADD R76, R0, 0x32 ;  /* 0x00000032004c7836 */ /* 0x000fe20000000000 */
[----:B------:R-:W-:Y:S01]  /*da00*/  PRMT R77, R89, 0x9910, RZ ;  /* 0x00009910594d7816 */ /* 0x000fe200000000ff */
[----:B------:R-:W0:Y:S01]  /*da10*/  LDCU UR6, c[0x0][0x39c] ;  /* 0x00007380ff0677ac */ /* 0x000e220008000800 */
[----:B----4-:R-:W-:Y:S02]  /*da20*/  IADD3 R68, P6, PT, R252, R230, RZ ;  /* 0x000000e6fc447210 */ /* 0x010fe40007fde0ff */
[----:B------:R-:W-:-:S02]  /*da30*/  SHF.R.S32.HI R75, RZ, 0x8, R75 ;  /* 0x00000008ff4b7819 */ /* 0x000fc4000001144b */
[----:B------:R-:W-:Y:S01]  /*da40*/  SHF.R.S32.HI R77, RZ, 0x8, R77 ;  /* 0x00000008ff4d7819 */ /* 0x000fe2000001144d */
[----:B------:R-:W-:Y:S02]  /*da50*/  IMAD.X R69, R74, 0x1, R231, P6 ;  /* 0x000000014a457824 */ /* 0x000fe400030e06e7 */
[----:B------:R-:W-:Y:S01]  /*da60*/  VIADD R252, R252, UR30 ;  /* 0x0000001efcfc7c36 */ /* 0x000fe20008000000 */
[----:B------:R4:W-:Y:S01]  /*da70*/  @P3 STG.E.U8 desc[UR24][R70.64], R75 ;  /* 0x0000004b46003986 */ /* 0x0009e2000c101118 */
[----:B--2---:R-:W-:Y:S01]  /*da80*/  ISETP.LT.AND P3, PT, R2, UR8, !P1 ;  /* 0x0000000802007c0c */ /* 0x004fe2000cf61270 */
[----:B------:R-:W2:Y:S02]  /*da90*/  LDCU UR8, c[0x0][0x398] ;  /* 0x00007300ff0877ac */ /* 0x000ea40008000800 */
[----:B------:R0:W-:Y:S01]  /*daa0*/  @P2 STG.E.U8 desc[UR24][R68.64], R77 ;  /* 0x0000004d44002986 */ /* 0x0001e2000c101118 */
[----:B---3--:R-:W-:Y:S01]  /*dab0*/  ISETP.LT.AND P2, PT, R3, UR12, !P1 ;  /* 0x0000000c03007c0c */ /* 0x008fe2000cf41270 */
[----:B------:R-:W3:Y:S01]  /*dac0*/  LDCU UR12, c[0x0][0x398] ;  /* 0x00007300ff0c77ac */ /* 0x000ee20008000800 */
[----:B------:R-:W-:-:S02]  /*dad0*/  SHF.R.S32.HI R74, RZ, 0x1f, R252 ;  /* 0x0000001fff4a7819 */ /* 0x000fc400000114fc */
[C---:B------:R-:W-:Y:S02]  /*dae0*/  IADD3 R72, P1, PT, R252.reuse, R229, RZ ;  /* 0x000000e5fc487210 */ /* 0x040fe40007f3e0ff */
[----:B----4-:R-:W-:-:S03]  /*daf0*/  IADD3 R70, P6, PT, R252, R230, RZ ;  /* 0x000000e6fc467210 */ /* 0x010fc60007fde0ff */
        /* <DEDUP_REMOVED lines=19> */
[----:B----4-:R-:W-:Y:S01]  /*dc30*/  IADD3 R70, P6, PT, R252, R230, RZ ;  /* 0x000000e6fc467210 */ /* 0x010fe20007fde0ff */
        /* <DEDUP_REMOVED lines=8> */
[----:B------:R-:W-:-:S02]  /*dcc0*/  ISETP.GE.AND P3, PT, R73, UR6, PT ;  /* 0x0000000649007c0c */ /* 0x000fc4000bf66270 */
[----:B------:R-:W-:Y:S01]  /*dcd0*/  SHF.R.S32.HI R74, RZ, 0x1f, R252 ;  /* 0x0000001fff4a7819 */ /* 0x000fe200000114fc */
[----:B------:R0:W-:Y:S01]  /*dce0*/  @P2 STG.E.U8 desc[UR24][R70.64], R77 ;  /* 0x0000004d46002986 */ /* 0x0001e2000c101118 */
[----:B--2---:R-:W-:Y:S01]  /*dcf0*/  ISETP.LT.AND P2, PT, R2, UR8, !P5 ;  /* 0x0000000802007c0c */ /* 0x004fe2000ef41270 */
[----:B------:R-:W2:Y:S01]  /*dd00*/  LDCU UR6, c[0x0][0x398] ;  /* 0x00007300ff0677ac */ /* 0x000ea20008000800 */
[----:B------:R-:W-:Y:S02]  /*dd10*/  IADD3 R72, P6, PT, R252, R229, RZ ;  /* 0x000000e5fc487210 */ /* 0x000fe40007fde0ff */
[----:B---3--:R-:W-:Y:S01]  /*dd20*/  ISETP.LT.AND P5, PT, R3, UR12, !P5 ;  /* 0x0000000c03007c0c */ /* 0x008fe2000efa1270 */
[----:B------:R-:W3:Y:S02]  /*dd30*/  LDCU UR8, c[0x0][0x398] ;  /* 0x00007300ff0877ac */ /* 0x000ee40008000800 */
[----:B------:R-:W-:Y:S01]  /*dd40*/  IMAD.X R73, R74, 0x1, R228, P6 ;  /* 0x000000014a497824 */ /* 0x000fe200030e06e4 */
[----:B----4-:R-:W-:-:S02]  /*dd50*/  IADD3 R68, P6, PT, R252, R230, RZ ;  /* 0x000000e6fc447210 */ /* 0x010fc40007fde0ff */
[----:B------:R-:W-:Y:S01]  /*dd60*/  F2FP.SATFINITE.E4M3.F32.PACK_AB_MERGE_C R213, R213, R212, RZ ;  /* 0x000000d4d5d5723e */ /* 0x000fe200048070ff */
[----:B0-----:R-:W-:Y:S01]  /*dd70*/  VIADD R70, R0, 0x35 ;  /* 0x0000003500467836 */ /* 0x001fe20000000000 */
[----:B------:R-:W-:Y:S01]  /*dd80*/  F2FP.SATFINITE.E4M3.F32.PACK_AB_MERGE_C R93, R93, R92, RZ ;  /* 0x0000005c5d5d723e */ /* 0x000fe200048070ff */
[----:B------:R-:W-:Y:S01]  /*dd90*/  VIADD R252, R252, UR30 ;  /* 0x0000001efcfc7c36 */ /* 0x000fe20008000000 */
[----:B------:R-:W0:Y:S01]  /*dda0*/  LDCU UR12, c[0x0][0x398] ;  /* 0x00007300ff0c77ac */ /* 0x000e220008000800 */
        /* <DEDUP_REMOVED lines=9> */
[----:B--2---:R-:W-:Y:S01]  /*de40*/  ISETP.LT.AND P4, PT, R3, UR6, !P4 ;  /* 0x0000000603007c0c */ /* 0x004fe2000e781270 */
[----:B------:R-:W-:Y:S01]  /*de50*/  IMAD.X R71, R74, 0x1, R228, P6 ;  /* 0x000000014a477824 */ /* 0x000fe200030e06e4 */
[----:B------:R-:W-:Y:S01]  /*de60*/  PRMT R75, R213, 0x9910, RZ ;  /* 0x00009910d54b7816 */ /* 0x000fe200000000ff */
[----:B------:R-:W-:Y:S01]  /*de70*/  VIADD R76, R0, 0x36 ;  /* 0x00000036004c7836 */ /* 0x000fe20000000000 */
[----:B------:R-:W-:Y:S01]  /*de80*/  PRMT R77, R93, 0x9910, RZ ;  /* 0x000099105d4d7816 */ /* 0x000fe200000000ff */
[----:B------:R-:W2:Y:S01]  /*de90*/  LDCU UR6, c[0x0][0x39c] ;  /* 0x00007380ff0677ac */ /* 0x000ea20008000800 */
[----:B----4-:R-:W-:Y:S02]  /*dea0*/  IADD3 R68, P6, PT, R252, R230, RZ ;  /* 0x000000e6fc447210 */ /* 0x010fe40007fde0ff */
[----:B------:R-:W-:-:S02]  /*deb0*/  SHF.R.S32.HI R75, RZ, 0x8, R75 ;  /* 0x00000008ff4b7819 */ /* 0x000fc4000001144b */
[----:B------:R-:W-:Y:S01]  /*dec0*/  SHF.R.S32.HI R77, RZ, 0x8, R77 ;  /* 0x00000008ff4d7819 */ /* 0x000fe2000001144d */
[----:B------:R-:W-:Y:S02]  /*ded0*/  IMAD.X R69, R74, 0x1, R231, P6 ;  /* 0x000000014a457824 */ /* 0x000fe400030e06e7 */
[----:B------:R-:W-:Y:S01]  /*dee0*/  VIADD R252, R252, UR30 ;  /* 0x0000001efcfc7c36 */ /* 0x000fe20008000000 */
[----:B------:R4:W-:Y:S01]  /*def0*/  @P5 STG.E.U8 desc[UR24][R70.64], R75 ;  /* 0x0000004b46005986 */ /* 0x0009e2000c101118 */
[----:B---3--:R-:W-:Y:S01]  /*df00*/  ISETP.LT.AND P5, PT, R2, UR8, !P1 ;  /* 0x0000000802007c0c */ /* 0x008fe2000cfa1270 */
[----:B------:R-:W3:Y:S02]  /*df10*/  LDCU UR8, c[0x0][0x398] ;  /* 0x00007300ff0877ac */ /* 0x000ee40008000800 */
[----:B------:R2:W-:Y:S01]  /*df20*/  @P4 STG.E.U8 desc[UR24][R68.64], R77 ;  /* 0x0000004d44004986 */ /* 0x0005e2000c101118 */
[----:B0-----:R-:W-:Y:S01]  /*df30*/  ISETP.LT.AND P4, PT, R3, UR12, !P1 ;  /* 0x0000000c03007c0c */ /* 0x001fe2000cf81270 */
[----:B------:R-:W0:Y:S01]  /*df40*/  LDCU UR12, c[0x0][0x398] ;  /* 0x00007300ff0c77ac */ /* 0x000e220008000800 */
        /* <DEDUP_REMOVED lines=17> */
[----:B--2---:R-:W-:-:S02]  /*e060*/  IADD3 R68, P0, PT, R252, R229, RZ ;  /* 0x000000e5fc447210 */ /* 0x004fc40007f1e0ff */
[----:B------:R-:W-:Y:S01]  /*e070*/  PRMT R75, R215, 0x9910, RZ ;  /* 0x00009910d74b7816 */ /* 0x000fe200000000ff */
[----:B------:R-:W2:Y:S01]  /*e080*/  LDCU UR14, c[0x0][0x398] ;  /* 0x00007300ff0e77ac */ /* 0x000ea20008000800 */
        /* <DEDUP_REMOVED lines=17> */
[----:B0-----:R-:W-:Y:S01]  /*e1a0*/  ISETP.LT.AND P3, PT, R3, UR12, !P3 ;  /* 0x0000000c03007c0c */ /* 0x001fe2000df61270 */
[----:B------:R-:W0:Y:S02]  /*e1b0*/  LDCU UR8, c[0x0][0x398] ;  /* 0x00007300ff0877ac */ /* 0x000e240008000800 */
[----:B------:R-:W-:Y:S01]  /*e1c0*/  IMAD.X R73, R74, 0x1, R228, P6 ;  /* 0x000000014a497824 */ /* 0x000fe200030e06e4 */
[----:B----4-:R-:W-:-:S02]  /*e1d0*/  IADD3 R68, P6, PT, R252, R230, RZ ;  /* 0x000000e6fc447210 */ /* 0x010fc40007fde0ff */
[----:B------:R-:W-:Y:S01]  /*e1e0*/  F2FP.SATFINITE.E4M3.F32.PACK_AB_MERGE_C R217, R217, R216, RZ ;  /* 0x000000d8d9d9723e */ /* 0x000fe200048070ff */
[----:B--2---:R-:W-:Y:S01]  /*e1f0*/  VIADD R70, R0, 0x39 ;  /* 0x0000003900467836 */ /* 0x004fe20000000000 */
[----:B------:R-:W-:Y:S01]  /*e200*/  F2FP.SATFINITE.E4M3.F32.PACK_AB_MERGE_C R97, R97, R96, RZ ;  /* 0x000000606161723e */ /* 0x000fe200048070ff */
[----:B------:R-:W-:Y:S01]  /*e210*/  VIADD R252, R252, UR30 ;  /* 0x0000001efcfc7c36 */ /* 0x000fe20008000000 */
[----:B------:R-:W2:Y:S01]  /*e220*/  LDCU UR12, c[0x0][0x398] ;  /* 0x00007300ff0c77ac */ /* 0x000ea20008000800 */
        /* <DEDUP_REMOVED lines=9> */
[----:B---3--:R-:W-:Y:S01]  /*e2c0*/  ISETP.LT.AND P2, PT, R3, UR6, !P2 ;  /* 0x0000000603007c0c */ /* 0x008fe2000d741270 */
[----:B------:R-:W-:Y:S01]  /*e2d0*/  IMAD.X R71, R74, 0x1, R228, P6 ;  /* 0x000000014a477824 */ /* 0x000fe200030e06e4 */
[----:B------:R-:W-:Y:S01]  /*e2e0*/  PRMT R75, R217, 0x9910, RZ ;  /* 0x00009910d94b7816 */ /* 0x000fe200000000ff */
[----:B------:R-:W-:Y:S01]  /*e2f0*/  VIADD R76, R0, 0x3a ;  /* 0x0000003a004c7836 */ /* 0x000fe20000000000 */
[----:B------:R-:W-:Y:S01]  /*e300*/  PRMT R77, R97, 0x9910, RZ ;  /* 0x00009910614d7816 */ /* 0x000fe200000000ff */
[----:B------:R-:W3:Y:S01]  /*e310*/  LDCU UR6, c[0x0][0x39c] ;  /* 0x00007380ff0677ac */ /* 0x000ee20008000800 */
[----:B----4-:R-:W-:Y:S02]  /*e320*/  IADD3 R68, P6, PT, R252, R230, RZ ;  /* 0x000000e6fc447210 */ /* 0x010fe40007fde0ff */
        /* <DEDUP_REMOVED lines=50> */
[----:B----4-:R-:W-:-:S02]  /*e650*/  IADD3 R68, P6, PT, R252, R230, RZ ;  /* 0x000000e6fc447210 */ /* 0x010fc40007fde0ff */
[----:B------:R-:W-:Y:S01]  /*e660*/  F2FP.SATFINITE.E4M3.F32.PACK_AB_MERGE_C R221, R221, R220, RZ ;  /* 0x000000dcdddd723e */ /* 0x000fe200048070ff */
[----:B---3--:R-:W-:Y:S01]  /*e670*/  VIADD R70, R0, 0x3d ;  /* 0x0000003d00467836 */ /* 0x008fe20000000000 */
        /* <DEDUP_REMOVED lines=51> */
[----:B----4-:R-:W-:Y:S02]  /*e9b0*/  IADD3 R70, P6, PT, R252, R230, RZ ;  /* 0x000000e6fc467210 */ /* 0x010fe40007fde0ff */
[----:B------:R-:W-:Y:S01]  /*e9c0*/  SHF.R.S32.HI R75, RZ, 0x8, R75 ;  /* 0x00000008ff4b7819 */ /* 0x000fe2000001144b */
[----:B------:R-:W-:Y:S01]  /*e9d0*/  VIADD R73, R0, 0x40 ;  /* 0x0000004000497836 */ /* 0x000fe20000000000 */
[----:B------:R-:W-:Y:S01]  /*e9e0*/  SHF.R.S32.HI R77, RZ, 0x8, R77 ;  /* 0x00000008ff4d7819 */ /* 0x000fe2000001144d */
[----:B------:R-:W-:Y:S01]  /*e9f0*/  IMAD.X R71, R74, 0x1, R231, P6 ;  /* 0x000000014a477824 */ /* 0x000fe200030e06e7 */
[----:B-1----:R-:W-:Y:S01]  /*ea00*/  ISETP.GE.AND P0, PT, R76, UR4, PT ;  /* 0x000000044c007c0c */ /* 0x002fe2000bf06270 */
[----:B------:R-:W-:Y:S01]  /*ea10*/  VIADD R252, R252, UR30 ;  /* 0x0000001efcfc7c36 */ /* 0x000fe20008000000 */
[----:B------:R-:W1:Y:S01]  /*ea20*/  LDCU UR4, c[0x0][0x39c] ;  /* 0x00007380ff0477ac */ /* 0x000e620008000800 */
[----:B------:R4:W-:Y:S01]  /*ea30*/  @P5 STG.E.U8 desc[UR24][R68.64], R75 ;  /* 0x0000004b44005986 */ /* 0x0009e2000c101118 */
[----:B--2---:R-:W-:-:S03]  /*ea40*/  ISETP.LT.AND P5, PT, R2, UR8, !P3 ;  /* 0x0000000802007c0c */ /* 0x004fc6000dfa1270 */
[----:B------:R2:W-:Y:S01]  /*ea50*/  @P4 STG.E.U8 desc[UR24][R70.64], R77 ;  /* 0x0000004d46004986 */ /* 0x0005e2000c101118 */
[----:B------:R-:W-:Y:S01]  /*ea60*/  ISETP.GE.AND P4, PT, R73, UR6, PT ;  /* 0x0000000649007c0c */ /* 0x000fe2000bf86270 */
[----:B------:R-:W0:Y:S01]  /*ea70*/  LDCU UR6, c[0x0][0x398] ;  /* 0x00007300ff0677ac */ /* 0x000e220008000800 */
[----:B------:R-:W-:Y:S02]  /*ea80*/  SHF.R.S32.HI R74, RZ, 0x1f, R252 ;  /* 0x0000001fff4a7819 */ /* 0x000fe400000114fc */
[----:B------:R-:W-:Y:S01]  /*ea90*/  IADD3 R72, P6, PT, R252, R229, RZ ;  /* 0x000000e5fc487210 */ /* 0x000fe20007fde0ff */
[----:B------:R-:W0:Y:S01]  /*eaa0*/  LDCU UR8, c[0x0][0x398] ;  /* 0x00007300ff0877ac */ /* 0x000e220008000800 */
[----:B---3--:R-:W-:-:S03]  /*eab0*/  ISETP.LT.AND P3, PT, R3, UR12, !P3 ;  /* 0x0000000c03007c0c */ /* 0x008fc6000df61270 */
[----:B------:R-:W-:Y:S01]  /*eac0*/  IMAD.X R73, R74, 0x1, R228, P6 ;  /* 0x000000014a497824 */ /* 0x000fe200030e06e4 */
[----:B----4-:R-:W-:Y:S01]  /*ead0*/  IADD3 R68, P6, PT, R252, R230, RZ ;  /* 0x000000e6fc447210 */ /* 0x010fe20007fde0ff */
[----:B--2---:R-:W-:Y:S01]  /*eae0*/  VIADD R70, R0, 0x41 ;  /* 0x0000004100467836 */ /* 0x004fe20000000000 */
[----:B------:R-:W-:Y:S01]  /*eaf0*/  F2FP.SATFINITE.E4M3.F32.PACK_AB_MERGE_C R225, R225, R224, RZ ;  /* 0x000000e0e1e1723e */ /* 0x000fe200048070ff */
[----:B------:R-:W-:Y:S01]  /*eb00*/  VIADD R252, R252, UR30 ;  /* 0x0000001efcfc7c36 */ /* 0x000fe20008000000 */
[----:B------:R-:W-:Y:S01]  /*eb10*/  F2FP.SATFINITE.E4M3.F32.PACK_AB_MERGE_C R105, R105, R104, RZ ;  /* 0x000000686969723e */ /* 0x000fe200048070ff */
[----:B------:R-:W-:Y:S01]  /*eb20*/  IMAD.X R69, R74, 0x1, R231, P6 ;  /* 0x000000014a457824 */ /* 0x000fe200030e06e7 */
[----:B------:R-:W2:Y:S01]  /*eb30*/  LDCU UR12, c[0x0][0x398] ;  /* 0x00007300ff0c77ac */ /* 0x000ea20008000800 */
[----:B------:R-:W-:Y:S01]  /*eb40*/  @P5 STG.E.U8 desc[UR24][R72.64], R225 ;  /* 0x000000e148005986 */ /* 0x000fe2000c101118 */
[----:B-1----:R-:W-:Y:S02]  /*eb50*/  ISETP.GE.AND P5, PT, R70, UR4, PT ;  /* 0x0000000446007c0c */ /* 0x002fe4000bfa6270 */
[----:B------:R-:W-:Y:S01]  /*eb60*/  SHF.R.S32.HI R74, RZ, 0x1f, R252 ;  /* 0x0000001fff4a7819 */ /* 0x000fe200000114fc */
[----:B------:R1:W-:Y:S01]  /*eb70*/  @P3 STG.E.U8 desc[UR24][R68.64], R105 ;  /* 0x0000006944003986 */ /* 0x0003e2000c101118 */
[----:B------:R-:W-:Y:S01]  /*eb80*/  IADD3 R70, P6, PT, R252, R229, RZ ;  /* 0x000000e5fc467210 */ /* 0x000fe20007fde0ff */
[----:B------:R-:W3:Y:S01]  /*eb90*/  LDCU UR4, c[0x0][0x39c] ;  /* 0x00007380ff0477ac */ /* 0x000ee20008000800 */
[----:B-----5:R-:W-:-:S02]  /*eba0*/  ISETP.LT.AND P3, PT, R2, UR11, !P2 ;  /* 0x0000000b02007c0c */ /* 0x020fc4000d761270 */
[----:B0-----:R-:W-:Y:S01]  /*ebb0*/  ISETP.LT.AND P2, PT, R3, UR6, !P2 ;  /* 0x0000000603007c0c */ /* 0x001fe2000d741270 */
[----:B------:R-:W-:Y:S01]  /*ebc0*/  IMAD.X R71, R74, 0x1, R228, P6 ;  /* 0x000000014a477824 */ /* 0x000fe200030e06e4 */
[----:B------:R-:W-:Y:S01]  /*ebd0*/  PRMT R75, R225, 0x9910, RZ ;  /* 0x00009910e14b7816 */ /* 0x000fe200000000ff */
[----:B------:R-:W0:Y:S01]  /*ebe0*/  LDCU UR11, c[0x0][0x398] ;  /* 0x00007300ff0b77ac */ /* 0x000e220008000800 */
[----:B------:R-:W-:Y:S02]  /*ebf0*/  PRMT R77, R105, 0x9910, RZ ;  /* 0x00009910694d7816 */ /* 0x000fe400000000ff */
[----:B-1----:R-:W-:Y:S01]  /*ec00*/  IADD3 R68, P6, PT, R252, R230, RZ ;  /* 0x000000e6fc447210 */ /* 0x002fe20007fde0ff */
[----:B------:R-:W-:Y:S01]  /*ec10*/  VIADD R76, R0, 0x42 ;  /* 0x00000042004c7836 */ /* 0x000fe20000000000 */
[----:B------:R-:W-:Y:S01]  /*ec20*/  SHF.R.S32.HI R75, RZ, 0x8, R75 ;  /* 0x00000008ff4b7819 */ /* 0x000fe2000001144b */
[----:B------:R-:W1:Y:S01]  /*ec30*/  LDCU UR6, c[0x0][0x39c] ;  /* 0x00007380ff0677ac */ /* 0x000e620008000800 */
[----:B------:R-:W-:Y:S01]  /*ec40*/  SHF.R.S32.HI R77, RZ, 0x8, R77 ;  /* 0x00000008ff4d7819 */ /* 0x000fe2000001144d */
[----:B------:R-:W-:-:S02]  /*ec50*/  IMAD.X R69, R74, 0x1, R231, P6 ;  /* 0x000000014a457824 */ /* 0x000fc400030e06e7 */
[----:B------:R-:W-:Y:S01]  /*ec60*/  VIADD R252, R252, UR30 ;  /* 0x0000001efcfc7c36 */ /* 0x000fe20008000000 */
[----:B------:R4:W-:Y:S01]  /*ec70*/  @P3 STG.E.U8 desc[UR24][R70.64], R75 ;  /* 0x0000004b46003986 */ /* 0x0009e2000c101118 */
[----:B------:R-:W-:Y:S01]  /*ec80*/  ISETP.LT.AND P3, PT, R2, UR8, !P1 ;  /* 0x0000000802007c0c */ /* 0x000fe2000cf61270 */
[----:B------:R-:W5:Y:S02]  /*ec90*/  LDCU UR8, c[0x0][0x398] ;  /* 0x00007300ff0877ac */ /* 0x000f640008000800 */
[----:B------:R0:W-:Y:S01]  /*eca0*/  @P2 STG.E.U8 desc[UR24][R68.64], R77 ;  /* 0x0000004d44002986 */ /* 0x0001e2000c101118 */
[----:B--2---:R-:W-:Y:S01]  /*ecb0*/  ISETP.LT.AND P2, PT, R3, UR12, !P1 ;  /* 0x0000000c03007c0c */ /* 0x004fe2000cf41270 */
[----:B------:R-:W2:Y:S01]  /*ecc0*/  LDCU UR12, c[0x0][0x398] ;  /* 0x00007300ff0c77ac */ /* 0x000ea20008000800 */
[----:B------:R-:W-:Y:S02]  /*ecd0*/  SHF.R.S32.HI R74, RZ, 0x1f, R252 ;  /* 0x0000001fff4a7819 */ /* 0x000fe400000114fc */
[----:B------:R-:W-:-:S02]  /*ece0*/  IADD3 R72, P1, PT, R252, R229, RZ ;  /* 0x000000e5fc487210 */ /* 0x000fc40007f3e0ff */
[----:B----4-:R-:W-:-:S03]  /*ecf0*/  IADD3 R70, P6, PT, R252, R230, RZ ;  /* 0x000000e6fc467210 */ /* 0x010fc60007fde0ff */
[----:B------:R-:W-:Y:S01]  /*ed00*/  IMAD.X R73, R74, 0x1, R228, P1 ;  /* 0x000000014a497824 */ /* 0x000fe200008e06e4 */
[----:B---3--:R-:W-:Y:S01]  /*ed10*/  ISETP.GE.AND P1, PT, R76, UR4, PT ;  /* 0x000000044c007c0c */ /* 0x008fe2000bf26270 */
[----:B------:R-:W3:Y:S01]  /*ed20*/  LDCU UR4, c[0x0][0x39c] ;  /* 0x00007380ff0477ac */ /* 0x000ee20008000800 */
[----:B------:R-:W-:Y:S01]  /*ed30*/  F2FP.SATFINITE.E4M3.F32.PACK_AB_MERGE_C R227, R227, R226, RZ ;  /* 0x000000e2e3e3723e */ /* 0x000fe200048070ff */
[----:B------:R-:W-:Y:S01]  /*ed40*/  IMAD.X R71, R74, 0x1, R231, P6 ;  /* 0x000000014a477824 */ /* 0x000fe200030e06e7 */
[----:B------:R-:W-:Y:S01]  /*ed50*/  F2FP.SATFINITE.E4M3.F32.PACK_AB_MERGE_C R107, R107, R106, RZ ;  /* 0x0000006a6b6b723e */ /* 0x000fe200048070ff */
[----:B------:R-:W-:Y:S02]  /*ed60*/  VIADD R252, R252, UR30 ;  /* 0x0000001efcfc7c36 */ /* 0x000fe40008000000 */
[----:B------:R-:W-:Y:S01]  /*ed70*/  @P3 STG.E.U8 desc[UR24][R72.64], R227 ;  /* 0x000000e348003986 */ /* 0x000fe2000c101118 */
[----:B0-----:R-:W-:Y:S01]  /*ed80*/  ISETP.LT.AND P3, PT, R2, UR11, !P0 ;  /* 0x0000000b02007c0c */ /* 0x001fe2000c761270 */
[----:B------:R-:W-:Y:S01]  /*ed90*/  VIADD R76, R0, 0x43 ;  /* 0x00000043004c7836 */ /* 0x000fe20000000000 */
[----:B------:R-:W-:Y:S01]  /*eda0*/  SHF.R.S32.HI R74, RZ, 0x1f, R252 ;  /* 0x0000001fff4a7819 */ /* 0x000fe200000114fc */
[----:B------:R0:W-:Y:S01]  /*edb0*/  @P2 STG.E.U8 desc[UR24][R70.64], R107 ;  /* 0x0000006b46002986 */ /* 0x0001e2000c101118 */
[----:B------:R-:W-:Y:S01]  /*edc0*/  ISETP.LT.AND P2, PT, R3, UR14, !P0 ;  /* 0x0000000e03007c0c */ /* 0x000fe2000c741270 */
[----:B------:R-:W4:Y:S01]  /*edd0*/  LDCU UR11, c[0x0][0x398] ;  /* 0x00007300ff0b77ac */ /* 0x000f220008000800 */
[----:B------:R-:W-:-:S02]  /*ede0*/  IADD3 R68, P0, PT, R252, R229, RZ ;  /* 0x000000e5fc447210 */ /* 0x000fc40007f1e0ff */
[----:B------:R-:W-:Y:S01]  /*edf0*/  PRMT R75, R227, 0x9910, RZ ;  /* 0x00009910e34b7816 */ /* 0x000fe200000000ff */
[----:B------:R-:W1:Y:S01]  /*ee00*/  LDCU UR14, c[0x0][0x398] ;  /* 0x00007300ff0e77ac */ /* 0x000e620008000800 */
[----:B------:R-:W-:Y:S01]  /*ee10*/  PRMT R77, R107, 0x9910, RZ ;  /* 0x000099106b4d7816 */ /* 0x000fe200000000ff */
[----:B------:R-:W-:Y:S01]  /*ee20*/  IMAD.X R69, R74, 0x1, R228, P0 ;  /* 0x000000014a457824 */ /* 0x000fe200000e06e4 */
[----:B0-----:R-:W-:Y:S02]  /*ee30*/  IADD3 R70, P6, PT, R252, R230, RZ ;  /* 0x000000e6fc467210 */ /* 0x001fe40007fde0ff */
[----:B------:R-:W-:Y:S01]  /*ee40*/  SHF.R.S32.HI R75, RZ, 0x8, R75 ;  /* 0x00000008ff4b7819 */ /* 0x000fe2000001144b */
[----:B------:R-:W-:Y:S01]  /*ee50*/  VIADD R73, R0, 0x44 ;  /* 0x0000004400497836 */ /* 0x000fe20000000000 */
[----:B------:R-:W-:Y:S01]  /*ee60*/  SHF.R.S32.HI R77, RZ, 0x8, R77 ;  /* 0x00000008ff4d7819 */ /* 0x000fe2000001144d */
[----:B------:R-:W-:Y:S01]  /*ee70*/  IMAD.X R71, R74, 0x1, R231, P6 ;  /* 0x000000014a477824 */ /* 0x000fe200030e06e7 */
[----:B---3--:R-:W-:Y:S01]  /*ee80*/  ISETP.GE.AND P0, PT, R76, UR4, PT ;  /* 0x000000044c007c0c */ /* 0x008fe2000bf06270 */
[----:B------:R-:W-:Y:S01]  /*ee90*/  VIADD R252, R252, UR30 ;  /* 0x0000001efcfc7c36 */ /* 0x000fe20008000000 */
[----:B------:R-:W0:Y:S01]  /*eea0*/  LDCU UR4, c[0x0][0x39c] ;  /* 0x00007380ff0477ac */ /* 0x000e220008000800 */
[----:B------:R3:W-:Y:S01]  /*eeb0*/  @P3 STG.E.U8 desc[UR24][R68.64], R75 ;  /* 0x0000004b44003986 */ /* 0x0007e2000c101118 */
[----:B-----5:R-:W-:-:S03]  /*eec0*/  ISETP.LT.AND P6, PT, R2, UR8, !P4 ;  /* 0x0000000802007c0c */ /* 0x020fc6000e7c1270 */
[----:B------:R5:W-:Y:S01]  /*eed0*/  @P2 STG.E.U8 desc[UR24][R70.64], R77 ;  /* 0x0000004d46002986 */ /* 0x000be2000c101118 */
[----:B-1----:R-:W-:Y:S01]  /*eee0*/  ISETP.GE.AND P2, PT, R73, UR6, PT ;  /* 0x0000000649007c0c */ /* 0x002fe2000bf46270 */
[----:B------:R-:W1:Y:S01]  /*eef0*/  LDCU UR6, c[0x0][0x398] ;  /* 0x00007300ff0677ac */ /* 0x000e620008000800 */
[----:B------:R-:W-:Y:S02]  /*ef00*/  SHF.R.S32.HI R74, RZ, 0x1f, R252 ;  /* 0x0000001fff4a7819 */ /* 0x000fe400000114fc */
[----:B------:R-:W-:Y:S01]  /*ef10*/  IADD3 R72, P3, PT, R252, R229, RZ ;  /* 0x000000e5fc487210 */ /* 0x000fe20007f7e0ff */
[----:B------:R-:W1:Y:S01]  /*ef20*/  LDCU UR8, c[0x0][0x398] ;  /* 0x00007300ff0877ac */ /* 0x000e620008000800 */
[----:B--2---:R-:W-:-:S03]  /*ef30*/  ISETP.LT.AND P4, PT, R3, UR12, !P4 ;  /* 0x0000000c03007c0c */ /* 0x004fc6000e781270 */
[----:B------:R-:W-:Y:S01]  /*ef40*/  IMAD.X R73, R74, 0x1, R228, P3 ;  /* 0x000000014a497824 */ /* 0x000fe200018e06e4 */
[----:B---3--:R-:W-:Y:S02]  /*ef50*/  IADD3 R68, P3, PT, R252, R230, RZ ;  /* 0x000000e6fc447210 */ /* 0x008fe40007f7e0ff */
[----:B-----5:R-:W-:Y:S01]  /*ef60*/  F2FP.SATFINITE.E4M3.F32.PACK_AB_MERGE_C R71, R5, R4, RZ ;  /* 0x000000040547723e */ /* 0x020fe200048070ff */
[----:B------:R-:W-:Y:S01]  /*ef70*/  VIADD R4, R0, 0x45 ;  /* 0x0000004500047836 */ /* 0x000fe20000000000 */
[----:B------:R-:W-:Y:S01]  /*ef80*/  F2FP.SATFINITE.E4M3.F32.PACK_AB_MERGE_C R109, R109, R108, RZ ;  /* 0x0000006c6d6d723e */ /* 0x000fe200048070ff */
[----:B------:R-:W-:Y:S01]  /*ef90*/  VIADD R252, R252, UR30 ;  /* 0x0000001efcfc7c36 */ /* 0x000fe20008000000 */
[----:B------:R-:W2:Y:S01]  /*efa0*/  LDCU UR12, c[0x0][0x398] ;  /* 0x00007300ff0c77ac */ /* 0x000ea20008000800 */
[----:B------:R-:W-:Y:S01]  /*efb0*/  IMAD.X R69, R74, 0x1, R231, P3 ;  /* 0x000000014a457824 */ /* 0x000fe200018e06e7 */
[----:B0-----:R-:W-:Y:S01]  /*efc0*/  ISETP.GE.AND P3, PT, R4, UR4, PT ;  /* 0x0000000404007c0c */ /* 0x001fe2000bf66270 */
[----:B------:R0:W-:Y:S01]  /*efd0*/  @P6 STG.E.U8 desc[UR24][R72.64], R109 ;  /* 0x0000006d48006986 */ /* 0x0001e2000c101118 */
[----:B------:R-:W-:Y:S01]  /*efe0*/  PRMT R5, R109, 0x9910, RZ ;  /* 0x000099106d057816 */ /* 0x000fe200000000ff */
[----:B------:R-:W3:Y:S01]  /*eff0*/  LDCU UR4, c[0x0][0x39c] ;  /* 0x00007380ff0477ac */ /* 0x000ee20008000800 */
[----:B------:R-:W-:Y:S01]  /*f000*/  SHF.R.S32.HI R70, RZ, 0x1f, R252 ;  /* 0x0000001fff467819 */ /* 0x000fe200000114fc */
[----:B------:R5:W-:Y:S01]  /*f010*/  @P4 STG.E.U8 desc[UR24][R68.64], R71 ;  /* 0x0000004744004986 */ /* 0x000be2000c101118 */
[----:B------:R-:W-:-:S02]  /*f020*/  IADD3 R4, P6, PT, R252, R229, RZ ;  /* 0x000000e5fc047210 */ /* 0x000fc40007fde0ff */
[----:B----4-:R-:W-:Y:S01]  /*f030*/  ISETP.LT.AND P4, PT, R2, UR11, !P5 ;  /* 0x0000000b02007c0c */ /* 0x010fe2000ef81270 */
[----:B------:R-:W4:Y:S01]  /*f040*/  LDCU UR11, c[0x0][0x398] ;  /* 0x00007300ff0b77ac */ /* 0x000f220008000800 */
[----:B-1----:R-:W-:Y:S01]  /*f050*/  ISETP.LT.AND P5, PT, R3, UR6, !P5 ;  /* 0x0000000603007c0c */ /* 0x002fe2000efa1270 */
[----:B0-----:R-:W-:Y:S01]  /*f060*/  IMAD.MOV.U32 R73, RZ, RZ, R5 ;  /* 0x000000ffff497224 */ /* 0x001fe200078e0005 */
[----:B------:R-:W-:Y:S01]  /*f070*/  PRMT R75, R71, 0x9910, RZ ;  /* 0x00009910474b7816 */ /* 0x000fe200000000ff */
[----:B------:R-:W-:Y:S01]  /*f080*/  IMAD.X R5, R70, 0x1, R228, P6 ;  /* 0x0000000146057824 */ /* 0x000fe200030e06e4 */
[----:B------:R-:W-:Y:S01]  /*f090*/  F2FP.SATFINITE.E4M3.F32.PACK_AB_MERGE_C R111, R111, R110, RZ ;  /* 0x0000006e6f6f723e */ /* 0x000fe200048070ff */
[----:B------:R-:W-:Y:S01]  /*f0a0*/  VIADD R74, R0, 0x46 ;  /* 0x00000046004a7836 */ /* 0x000fe20000000000 */
[----:B-----5:R-:W-:Y:S01]  /*f0b0*/  IADD3 R68, P6, PT, R252, R230, RZ ;  /* 0x000000e6fc447210 */ /* 0x020fe20007fde0ff */
[----:B------:R-:W0:Y:S01]  /*f0c0*/  LDCU UR6, c[0x0][0x39c] ;  /* 0x00007380ff0677ac */ /* 0x000e220008000800 */
        /* <DEDUP_REMOVED lines=8> */
[----:B------:R-:W-:Y:S01]  /*f150*/  ISETP.LT.AND P5, PT, R2, UR8, !P1 ;  /* 0x0000000802007c0c */ /* 0x000fe2000cfa1270 */
[----:B------:R-:W0:Y:S01]  /*f160*/  LDCU UR8, c[0x0][0x398] ;  /* 0x00007300ff0877ac */ /* 0x000e220008000800 */
[----:B------:R-:W-:-:S02]  /*f170*/  SHF.R.S32.HI R72, RZ, 0x1f, R252 ;  /* 0x0000001fff487819 */ /* 0x000fc400000114fc */
[C---:B------:R-:W-:Y:S02]  /*f180*/  IADD3 R70, P1, PT, R252.reuse, R229, RZ ;  /* 0x000000e5fc467210 */ /* 0x040fe40007f3e0ff */
[----:B-1----:R-:W-:-:S03]  /*f190*/  IADD3 R4, P6, PT, R252, R230, RZ ;  /* 0x000000e6fc047210 */ /* 0x002fc60007fde0ff */
[----:B------:R-:W-:Y:S01]  /*f1a0*/  IMAD.X R71, R72, 0x1, R228, P1 ;  /* 0x0000000148477824 */ /* 0x000fe200008e06e4 */
[----:B---3--:R-:W-:Y:S01]  /*f1b0*/  ISETP.GE.AND P1, PT, R74, UR4, PT ;  /* 0x000000044a007c0c */ /* 0x008fe2000bf26270 */
[----:B------:R-:W1:Y:S01]  /*f1c0*/  LDCU UR4, c[0x0][0x39c] ;  /* 0x00007380ff0477ac */ /* 0x000e620008000800 */
[----:B------:R-:W-:Y:S01]  /*f1d0*/  IMAD.X R5, R72, 0x1, R231, P6 ;  /* 0x0000000148057824 */ /* 0x000fe200030e06e7 */
[----:B-----5:R-:W-:Y:S01]  /*f1e0*/  F2FP.SATFINITE.E4M3.F32.PACK_AB_MERGE_C R69, R7, R6, RZ ;  /* 0x000000060745723e */ /* 0x020fe200048070ff */
[----:B------:R-:W-:Y:S01]  /*f1f0*/  VIADD R252, R252, UR30 ;  /* 0x0000001efcfc7c36 */ /* 0x000fe20008000000 */
[----:B------:R-:W-:Y:S01]  /*f200*/  PRMT R7, R111, 0x9910, RZ ;  /* 0x000099106f077816 */ /* 0x000fe200000000ff */
[----:B------:R3:W-:Y:S01]  /*f210*/  @P5 STG.E.U8 desc[UR24][R70.64], R111 ;  /* 0x0000006f46005986 */ /* 0x0007e2000c101118 */
[----:B----4-:R-:W-:Y:S01]  /*f220*/  ISETP.LT.AND P5, PT, R2, UR11, !P0 ;  /* 0x0000000b02007c0c */ /* 0x010fe2000c7a1270 */
[----:B------:R-:W-:Y:S01]  /*f230*/  VIADD R72, R0, 0x47 ;  /* 0x0000004700487836 */ /* 0x000fe20000000000 */
[----:B------:R-:W-:Y:S01]  /*f240*/  SHF.R.S32.HI R68, RZ, 0x1f, R252 ;  /* 0x0000001fff447819 */ /* 0x000fe200000114fc */
[----:B------:R4:W-:Y:S01]  /*f250*/  @P4 STG.E.U8 desc[UR24][R4.64], R69 ;  /* 0x0000004504004986 */ /* 0x0009e2000c101118 */
[----:B------:R-:W-:Y:S01]  /*f260*/  ISETP.LT.AND P4, PT, R3, UR14, !P0 ;  /* 0x0000000e03007c0c */ /* 0x000fe2000c781270 */
[----:B------:R-:W5:Y:S01]  /*f270*/  LDCU UR11, c[0x0][0x398] ;  /* 0x00007300ff0b77ac */ /* 0x000f620008000800 */
[----:B------:R-:W-:-:S02]  /*f280*/  IADD3 R6, P0, PT, R252, R229, RZ ;  /* 0x000000e5fc067210 */ /* 0x000fc40007f1e0ff */
[----:B------:R-:W-:Y:S01]  /*f290*/  PRMT R73, R69, 0x9910, RZ ;  /* 0x0000991045497816 */ /* 0x000fe200000000ff */
[----:B------:R-:W2:Y:S01]  /*f2a0*/  LDCU UR14, c[0x0][0x398] ;  /* 0x00007300ff0e77ac */ /* 0x000ea20008000800 */
[----:B---3--:R-:W-:Y:S01]  /*f2b0*/  IMAD.MOV.U32 R71, RZ, RZ, R7 ;  /* 0x000000ffff477224 */ /* 0x008fe200078e0007 */
[----:B----4-:R-:W-:Y:S01]  /*f2c0*/  IADD3 R4, P6, PT, R252, R230, RZ ;  /* 0x000000e6fc047210 */ /* 0x010fe20007fde0ff */
[----:B------:R-:W-:-:S03]  /*f2d0*/  IMAD.X R7, R68, 0x1, R228, P0 ;  /* 0x0000000144077824 */ /* 0x000fc600000e06e4 */
[----:B------:R-:W-:Y:S01]  /*f2e0*/  SHF.R.S32.HI R71, RZ, 0x8, R71 ;  /* 0x00000008ff477819 */ /* 0x000fe20000011447 */
[----:B------:R-:W-:Y:S01]  /*f2f0*/  VIADD R252, R252, UR30 ;  /* 0x0000001efcfc7c36 */ /* 0x000fe20008000000 */
[----:B------:R-:W-:Y:S01]  /*f300*/  SHF.R.S32.HI R73, RZ, 0x8, R73 ;  /* 0x00000008ff497819 */ /* 0x000fe20000011449 */
[----:B------:R-:W-:Y:S01]  /*f310*/  IMAD.X R5, R68, 0x1, R231, P6 ;  /* 0x0000000144057824 */ /* 0x000fe200030e06e7 */
[----:B-1----:R-:W-:Y:S01]  /*f320*/  ISETP.GE.AND P0, PT, R72, UR4, PT ;  /* 0x0000000448007c0c */ /* 0x002fe2000bf06270 */
[----:B------:R-:W-:Y:S01]  /*f330*/  VIADD R69, R0, 0x48 ;  /* 0x0000004800457836 */ /* 0x000fe20000000000 */
[----:B------:R-:W-:Y:S01]  /*f340*/  @P5 STG.E.U8 desc[UR24][R6.64], R71 ;  /* 0x0000004706005986 */ /* 0x000fe2000c101118 */
[----:B------:R-:W1:Y:S01]  /*f350*/  LDCU UR4, c[0x0][0x39c] ;  /* 0x00007380ff0477ac */ /* 0x000e620008000800 */
[----:B0-----:R-:W-:Y:S02]  /*f360*/  ISETP.LT.AND P5, PT, R2, UR8, !P2 ;  /* 0x0000000802007c0c */ /* 0x001fe4000d7a1270 */
[----:B------:R0:W-:Y:S01]  /*f370*/  @P4 STG.E.U8 desc[UR24][R4.64], R73 ;  /* 0x0000004904004986 */ /* 0x0001e2000c101118 */
[----:B------:R-:W-:Y:S01]  /*f380*/  SHF.R.S32.HI R70, RZ, 0x1f, R252 ;  /* 0x0000001fff467819 */ /* 0x000fe200000114fc */
[----:B------:R-:W3:Y:S01]  /*f390*/  LDCU UR8, c[0x0][0x398] ;  /* 0x00007300ff0877ac */ /* 0x000ee20008000800 */
[----:B------:R-:W-:-:S02]  /*f3a0*/  IADD3 R68, P4, PT, R252, R229, RZ ;  /* 0x000000e5fc447210 */ /* 0x000fc40007f9e0ff */
[----:B--2---:R-:W-:Y:S01]  /*f3b0*/  ISETP.LT.AND P6, PT, R3, UR12, !P2 ;  /* 0x0000000c03007c0c */ /* 0x004fe2000d7c1270 */
[----:B------:R-:W2:Y:S01]  /*f3c0*/  LDCU UR12, c[0x0][0x398] ;  /* 0x00007300ff0c77ac */ /* 0x000ea20008000800 */
[----:B------:R-:W-:Y:S01]  /*f3d0*/  ISETP.GE.AND P2, PT, R69, UR6, PT ;  /* 0x0000000645007c0c */ /* 0x000fe2000bf46270 */
[----:B------:R-:W4:Y:S01]  /*f3e0*/  LDCU UR6, c[0x0][0x398] ;  /* 0x00007300ff0677ac */ /* 0x000f220008000800 */
[----:B------:R-:W-:Y:S01]  /*f3f0*/  IMAD.X R69, R70, 0x1, R228, P4 ;  /* 0x0000000146457824 */ /* 0x000fe200020e06e4 */
[----:B0-----:R-:W-:Y:S01]  /*f400*/  IADD3 R4, P4, PT, R252, R230, RZ ;  /* 0x000000e6fc047210 */ /* 0x001fe20007f9e0ff */
[----:B------:R-:W-:Y:S01]  /*f410*/  VIADD R6, R0, 0x49 ;  /* 0x0000004900067836 */ /* 0x000fe20000000000 */
[----:B------:R-:W-:Y:S01]  /*f420*/  F2FP.SATFINITE.E4M3.F32.PACK_AB_MERGE_C R113, R113, R112, RZ ;  /* 0x000000707171723e */ /* 0x000fe200048070ff */
[----:B------:R-:W-:Y:S01]  /*f430*/  VIADD R252, R252, UR30 ;  /* 0x0000001efcfc7c36 */ /* 0x000fe20008000000 */
[----:B------:R-:W-:Y:S01]  /*f440*/  F2FP.SATFINITE.E4M3.F32.PACK_AB_MERGE_C R9, R9, R8, RZ ;  /* 0x000000080909723e */ /* 0x000fe200048070ff */
[----:B------:R-:W-:Y:S01]  /*f450*/  IMAD.X R5, R70, 0x1, R231, P4 ;  /* 0x0000000146057824 */ /* 0x000fe200020e06e7 */
[----:B-1----:R-:W-:Y:S01]  /*f460*/  ISETP.GE.AND P4, PT, R6, UR4, PT ;  /* 0x0000000406007c0c */ /* 0x002fe2000bf86270 */
[----:B------:R0:W-:Y:S01]  /*f470*/  @P5 STG.E.U8 desc[UR24][R68.64], R113 ;  /* 0x0000007144005986 */ /* 0x0001e2000c101118 */
[----:B------:R-:W-:Y:S01]  /*f480*/  PRMT R7, R113, 0x9910, RZ ;  /* 0x0000991071077816 */ /* 0x000fe200000000ff */
[----:B------:R-:W1:Y:S01]  /*f490*/  LDCU UR4, c[0x0][0x39c] ;  /* 0x00007380ff0477ac */ /* 0x000e620008000800 */
[----:B------:R-:W-:Y:S01]  /*f4a0*/  SHF.R.S32.HI R8, RZ, 0x1f, R252 ;  /* 0x0000001fff087819 */ /* 0x000fe200000114fc */
[----:B------:R2:W-:Y:S01]  /*f4b0*/  @P6 STG.E.U8 desc[UR24][R4.64], R9 ;  /* 0x0000000904006986 */ /* 0x0005e2000c101118 */
[----:B------:R-:W-:-:S02]  /*f4c0*/  IADD3 R6, P6, PT, R252, R229, RZ ;  /* 0x000000e5fc067210 */ /* 0x000fc40007fde0ff */
[----:B-----5:R-:W-:Y:S01]  /*f4d0*/  ISETP.LT.AND P5, PT, R2, UR11, !P3 ;  /* 0x0000000b02007c0c */ /* 0x020fe2000dfa1270 */
[----:B------:R-:W5:Y:S01]  /*f4e0*/  LDCU UR11, c[0x0][0x398] ;  /* 0x00007300ff0b77ac */ /* 0x000f620008000800 */
[----:B----4-:R-:W-:Y:S01]  /*f4f0*/  ISETP.LT.AND P3, PT, R3, UR6, !P3 ;  /* 0x0000000603007c0c */ /* 0x010fe2000df61270 */
[----:B0-----:R-:W-:Y:S01]  /*f500*/  IMAD.MOV.U32 R69, RZ, RZ, R7 ;  /* 0x000000ffff457224 */ /* 0x001fe200078e0007 */
[----:B------:R-:W-:Y:S01]  /*f510*/  PRMT R71, R9, 0x9910, RZ ;  /* 0x0000991009477816 */ /* 0x000fe200000000ff */
[----:B------:R-:W-:Y:S01]  /*f520*/  IMAD.X R7, R8, 0x1, R228, P6 ;  /* 0x0000000108077824 */ /* 0x000fe200030e06e4 */
[----:B------:R-:W-:Y:S01]  /*f530*/  F2FP.SATFINITE.E4M3.F32.PACK_AB_MERGE_C R115, R115, R114, RZ ;  /* 0x000000727373723e */ /* 0x000fe200048070ff */
[----:B------:R-:W-:Y:S01]  /*f540*/  VIADD R70, R0, 0x4a ;  /* 0x0000004a00467836 */ /* 0x000fe20000000000 */
[----:B--2---:R-:W-:Y:S01]  /*f550*/  IADD3 R4, P6, PT, R252, R230, RZ ;  /* 0x000000e6fc047210 */ /* 0x004fe20007fde0ff */
[----:B------:R-:W0:Y:S01]  /*f560*/  LDCU UR6, c[0x0][0x39c] ;  /* 0x00007380ff0677ac */ /* 0x000e220008000800 */
        /* <DEDUP_REMOVED lines=8> */
[----:B------:R-:W-:Y:S01]  /*f5f0*/  ISETP.LT.AND P3, PT, R3, UR12, !P1 ;  /* 0x0000000c03007c0c */ /* 0x000fe2000cf61270 */
[----:B------:R-:W0:Y:S01]  /*f600*/  LDCU UR12, c[0x0][0x398] ;  /* 0x00007300ff0c77ac */ /* 0x000e220008000800 */
[----:B------:R-:W-:-:S02]  /*f610*/  SHF.R.S32.HI R68, RZ, 0x1f, R252 ;  /* 0x0000001fff447819 */ /* 0x000fc400000114fc */
[C---:B------:R-:W-:Y:S02]  /*f620*/  IADD3 R8, P1, PT, R252.reuse, R229, RZ ;  /* 0x000000e5fc087210 */ /* 0x040fe40007f3e0ff */
[----:B--2---:R-:W-:-:S03]  /*f630*/  IADD3 R6, P6, PT, R252, R230, RZ ;  /* 0x000000e6fc067210 */ /* 0x004fc60007fde0ff */
[----:B------:R-:W-:Y:S01]  /*f640*/  IMAD.X R9, R68, 0x1, R228, P1 ;  /* 0x0000000144097824 */ /* 0x000fe200008e06e4 */
[----:B-1----:R-:W-:Y:S01]  /*f650*/  ISETP.GE.AND P1, PT, R70, UR4, PT ;  /* 0x0000000446007c0c */ /* 0x002fe2000bf26270 */
[----:B------:R-:W1:Y:S01]  /*f660*/  LDCU UR4, c[0x0][0x39c] ;  /* 0x00007380ff0477ac */ /* 0x000e620008000800 */
[----:B------:R-:W-:Y:S01]  /*f670*/  IMAD.X R7, R68, 0x1, R231, P6 ;  /* 0x0000000144077824 */ /* 0x000fe200030e06e7 */
[----:B------:R-:W-:Y:S01]  /*f680*/  F2FP.SATFINITE.E4M3.F32.PACK_AB_MERGE_C R69, R11, R10, RZ ;  /* 0x0000000a0b45723e */ /* 0x000fe200048070ff */
[----:B------:R-:W-:Y:S01]  /*f690*/  VIADD R252, R252, UR30 ;  /* 0x0000001efcfc7c36 */ /* 0x000fe20008000000 */
[----:B------:R-:W-:Y:S01]  /*f6a0*/  @P5 STG.E.U8 desc[UR24][R8.64], R115 ;  /* 0x0000007308005986 */ /* 0x000fe2000c101118 */
[----:B-----5:R-:W-:Y:S01]  /*f6b0*/  ISETP.LT.AND P5, PT, R2, UR11, !P0 ;  /* 0x0000000b02007c0c */ /* 0x020fe2000c7a1270 */
[----:B------:R-:W-:Y:S01]  /*f6c0*/  VIADD R68, R0, 0x4b ;  /* 0x0000004b00447836 */ /* 0x000fe20000000000 */
[----:B----4-:R-:W-:Y:S01]  /*f6d0*/  PRMT R5, R69, 0x9910, RZ ;  /* 0x0000991045057816 */ /* 0x010fe200000000ff */
[----:B------:R2:W-:Y:S01]  /*f6e0*/  @P3 STG.E.U8 desc[UR24][R6.64], R69 ;  /* 0x0000004506003986 */ /* 0x0005e2000c101118 */
[----:B------:R-:W-:Y:S01]  /*f6f0*/  ISETP.LT.AND P3, PT, R3, UR14, !P0 ;  /* 0x0000000e03007c0c */ /* 0x000fe2000c761270 */
[----:B------:R-:W4:Y:S01]  /*f700*/  LDCU UR11, c[0x0][0x398] ;  /* 0x00007300ff0b77ac */ /* 0x000f220008000800 */
[----:B------:R-:W-:-:S02]  /*f710*/  SHF.R.S32.HI R10, RZ, 0x1f, R252 ;  /* 0x0000001fff0a7819 */ /* 0x000fc400000114fc */
[C---:B------:R-:W-:Y:S01]  /*f720*/  IADD3 R4, P0, PT, R252.reuse, R229, RZ ;  /* 0x000000e5fc047210 */ /* 0x040fe20007f1e0ff */
[----:B------:R-:W5:Y:S01]  /*f730*/  LDCU UR14, c[0x0][0x398] ;  /* 0x00007300ff0e77ac */ /* 0x000f620008000800 */
[----:B------:R-:W-:Y:S01]  /*f740*/  PRMT R11, R115, 0x9910, RZ ;  /* 0x00009910730b7816 */ /* 0x000fe200000000ff */
[----:B--2---:R-:W-:Y:S01]  /*f750*/  IMAD.MOV.U32 R69, RZ, RZ, R5 ;  /* 0x000000ffff457224 */ /* 0x004fe200078e0005 */
[----:B------:R-:W-:Y:S01]  /*f760*/  IADD3 R6, P6, PT, R252, R230, RZ ;  /* 0x000000e6fc067210 */ /* 0x000fe20007fde0ff */
[----:B------:R-:W-:Y:S01]  /*f770*/  IMAD.X R5, R10, 0x1, R228, P0 ;  /* 0x000000010a057824 */ /* 0x000fe200000e06e4 */
[----:B------:R-:W-:Y:S01]  /*f780*/  SHF.R.S32.HI R11, RZ, 0x8, R11 ;  /* 0x00000008ff0b7819 */ /* 0x000fe2000001140b */
[----:B------:R-:W-:Y:S01]  /*f790*/  VIADD R252, R252, UR30 ;  /* 0x0000001efcfc7c36 */ /* 0x000fe20008000000 */
[----:B------:R-:W-:Y:S01]  /*f7a0*/  SHF.R.S32.HI R69, RZ, 0x8, R69 ;  /* 0x00000008ff457819 */ /* 0x000fe20000011445 */
[----:B------:R-:W-:Y:S01]  /*f7b0*/  IMAD.X R7, R10, 0x1, R231, P6 ;  /* 0x000000010a077824 */ /* 0x000fe200030e06e7 */
[----:B-1----:R-:W-:Y:S01]  /*f7c0*/  ISETP.GE.AND P0, PT, R68, UR4, PT ;  /* 0x0000000444007c0c */ /* 0x002fe2000bf06270 */
[----:B------:R-:W-:Y:S01]  /*f7d0*/  VIADD R9, R0, 0x4c ;  /* 0x0000004c00097836 */ /* 0x000fe20000000000 */
[----:B------:R1:W-:Y:S01]  /*f7e0*/  @P5 STG.E.U8 desc[UR24][R4.64], R11 ;  /* 0x0000000b04005986 */ /* 0x0003e2000c101118 */
[----:B------:R-:W2:Y:S01]  /*f7f0*/  LDCU UR4, c[0x0][0x39c] ;  /* 0x00007380ff0477ac */ /* 0x000ea20008000800 */
[----:B---3--:R-:W-:-:S02]  /*f800*/  ISETP.LT.AND P5, PT, R2, UR8, !P2 ;  /* 0x0000000802007c0c */ /* 0x008fc4000d7a1270 */
[----:B------:R3:W-:Y:S01]  /*f810*/  @P3 STG.E.U8 desc[UR24][R6.64], R69 ;  /* 0x0000004506003986 */ /* 0x0007e2000c101118 */
[----:B------:R-:W-:Y:S01]  /*f820*/  SHF.R.S32.HI R10, RZ, 0x1f, R252 ;  /* 0x0000001fff0a7819 */ /* 0x000fe200000114fc */
[----:B------:R-:W4:Y:S01]  /*f830*/  LDCU UR8, c[0x0][0x398] ;  /* 0x00007300ff0877ac */ /* 0x000f220008000800 */
[-C--:B------:R-:W-:Y:S02]  /*f840*/  IADD3 R8, P3, PT, R252, R229.reuse, RZ ;  /* 0x000000e5fc087210 */ /* 0x080fe40007f7e0ff */
[----:B0-----:R-:W-:Y:S01]  /*f850*/  ISETP.LT.AND P6, PT, R3, UR12, !P2 ;  /* 0x0000000c03007c0c */ /* 0x001fe2000d7c1270 */
[----:B------:R-:W0:Y:S01]  /*f860*/  LDCU UR12, c[0x0][0x398] ;  /* 0x00007300ff0c77ac */ /* 0x000e220008000800 */
[----:B------:R-:W-:Y:S01]  /*f870*/  ISETP.GE.AND P2, PT, R9, UR6, PT ;  /* 0x0000000609007c0c */ /* 0x000fe2000bf46270 */
[----:B------:R-:W0:Y:S01]  /*f880*/  LDCU UR6, c[0x0][0x398] ;  /* 0x00007300ff0677ac */ /* 0x000e220008000800 */
[----:B------:R-:W-:Y:S01]  /*f890*/  IMAD.X R9, R10, 0x1, R228, P3 ;  /* 0x000000010a097824 */ /* 0x000fe200018e06e4 */
[----:B-1----:R-:W-:Y:S01]  /*f8a0*/  IADD3 R4, P3, PT, R252, R230, RZ ;  /* 0x000000e6fc047210 */ /* 0x002fe20007f7e0ff */
[----:B---3--:R-:W-:Y:S01]  /*f8b0*/  VIADD R6, R0, 0x4d ;  /* 0x0000004d00067836 */ /* 0x008fe20000000000 */
[----:B------:R-:W-:Y:S01]  /*f8c0*/  F2FP.SATFINITE.E4M3.F32.PACK_AB_MERGE_C R117, R117, R116, RZ ;  /* 0x000000747575723e */ /* 0x000fe200048070ff */
[----:B------:R-:W-:Y:S01]  /*f8d0*/  VIADD R252, R252, UR30 ;  /* 0x0000001efcfc7c36 */ /* 0x000fe20008000000 */
[----:B------:R-:W-:Y:S01]  /*f8e0*/  F2FP.SATFINITE.E4M3.F32.PACK_AB_MERGE_C R13, R13, R12, RZ ;  /* 0x0000000c0d0d723e */ /* 0x000fe200048070ff */
[----:B------:R-:W-:Y:S01]  /*f8f0*/  IMAD.X R5, R10, 0x1, R231, P3 ;  /* 0x000000010a057824 */ /* 0x000fe200018e06e7 */
[----:B--2---:R-:W-:Y:S01]  /*f900*/  ISETP.GE.AND P3, PT, R6, UR4, PT ;  /* 0x0000000406007c0c */ /* 0x004fe2000bf66270 */
[----:B------:R1:W-:Y:S01]  /*f910*/  @P5 STG.E.U8 desc[UR24][R8.64], R117 ;  /* 0x0000007508005986 */ /* 0x0003e2000c101118 */
[----:B------:R-:W-:Y:S01]  /*f920*/  SHF.R.S32.HI R10, RZ, 0x1f, R252 ;  /* 0x0000001fff0a7819 */ /* 0x000fe200000114fc */
[----:B------:R-:W2:Y:S02]  /*f930*/  LDCU UR4, c[0x0][0x39c] ;  /* 0x00007380ff0477ac */ /* 0x000ea40008000800 */
[----:B------:R3:W-:Y:S01]  /*f940*/  @P6 STG.E.U8 desc[UR24][R4.64], R13 ;  /* 0x0000000d04006986 */ /* 0x0007e2000c101118 */
[----:B------:R-:W-:-:S02]  /*f950*/  IADD3 R6, P6, PT, R252, R229, RZ ;  /* 0x000000e5fc067210 */ /* 0x000fc40007fde0ff */
[----:B----4-:R-:W-:Y:S01]  /*f960*/  ISETP.LT.AND P5, PT, R2, UR11, !P4 ;  /* 0x0000000b02007c0c */ /* 0x010fe2000e7a1270 */
[----:B------:R-:W4:Y:S01]  /*f970*/  LDCU UR11, c[0x0][0x398] ;  /* 0x00007300ff0b77ac */ /* 0x000f220008000800 */
[----:B0-----:R-:W-:Y:S02]  /*f980*/  ISETP.LT.AND P4, PT, R3, UR6, !P4 ;  /* 0x0000000603007c0c */ /* 0x001fe4000e781270 */
[----:B-1----:R-:W-:Y:S01]  /*f990*/  PRMT R8, R13, 0x9910, RZ ;  /* 0x000099100d087816 */ /* 0x002fe200000000ff */
[----:B------:R-:W-:Y:S01]  /*f9a0*/  IMAD.X R7, R10, 0x1, R228, P6 ;  /* 0x000000010a077824 */ /* 0x000fe200030e06e4 */
[----:B------:R-:W-:Y:S01]  /*f9b0*/  PRMT R11, R117, 0x9910, RZ ;  /* 0x00009910750b7816 */ /* 0x000fe200000000ff */
[----:B------:R-:W-:Y:S01]  /*f9c0*/  VIADD R12, R0, 0x4e ;  /* 0x0000004e000c7836 */ /* 0x000fe20000000000 */
[C---:B---3--:R-:W-:Y:S01]  /*f9d0*/  IADD3 R4, P6, PT, R252.reuse, R230, RZ ;  /* 0x000000e6fc047210 */ /* 0x048fe20007fde0ff */
[----:B------:R-:W-:Y:S01]  /*f9e0*/  IMAD.MOV.U32 R13, RZ, RZ, R8 ;  /* 0x000000ffff0d7224 */ /* 0x000fe200078e0008 */
[----:B------:R-:W-:Y:S01]  /*f9f0*/  SHF.R.S32.HI R11, RZ, 0x8, R11 ;  /* 0x00000008ff0b7819 */ /* 0x000fe2000001140b */
[----:B------:R-:W-:Y:S01]  /*fa00*/  VIADD R252, R252, UR30 ;  /* 0x0000001efcfc7c36 */ /* 0x000fe20008000000 */
[----:B------:R-:W-:Y:S01]  /*fa10*/  F2FP.SATFINITE.E4M3.F32.PACK_AB_MERGE_C R119, R119, R118, RZ ;  /* 0x000000767777723e */ /* 0x000fe200048070ff */
[----:B------:R-:W-:Y:S01]  /*fa20*/  IMAD.X R5, R10, 0x1, R231, P6 ;  /* 0x000000010a057824 */ /* 0x000fe200030e06e7 */
[----:B------:R-:W-:Y:S01]  /*fa30*/  SHF.R.S32.HI R13, RZ, 0x8, R13 ;  /* 0x00000008ff0d7819 */ /* 0x000fe2000001140d */
[----:B------:R0:W-:Y:S01]  /*fa40*/  @P5 STG.E.U8 desc[UR24][R6.64], R11 ;  /* 0x0000000b06005986 */ /* 0x0001e2000c101118 */
[----:B------:R-:W-:Y:S01]  /*fa50*/  ISETP.LT.AND P5, PT, R2, UR8, !P1 ;  /* 0x0000000802007c0c */ /* 0x000fe2000cfa1270 */
[----:B------:R-:W1:Y:S02]  /*fa60*/  LDCU UR8, c[0x0][0x398] ;  /* 0x00007300ff0877ac */ /* 0x000e640008000800 */
[----:B------:R3:W-:Y:S01]  /*fa70*/  @P4 STG.E.U8 desc[UR24][R4.64], R13 ;  /* 0x0000000d04004986 */ /* 0x0007e2000c101118 */
[----:B------:R-:W-:Y:S01]  /*fa80*/  ISETP.LT.AND P4, PT, R3, UR12, !P1 ;  /* 0x0000000c03007c0c */ /* 0x000fe2000cf81270 */
[----:B------:R-:W1:Y:S01]  /*fa90*/  LDCU UR12, c[0x0][0x398] ;  /* 0x00007300ff0c77ac */ /* 0x000e620008000800 */
[----:B------:R-:W-:-:S02]  /*faa0*/  SHF.R.S32.HI R10, RZ, 0x1f, R252 ;  /* 0x0000001fff0a7819 */ /* 0x000fc400000114fc */
[C---:B------:R-:W-:Y:S01]  /*fab0*/  IADD3 R8, P1, PT, R252.reuse, R229, RZ ;  /* 0x000000e5fc087210 */ /* 0x040fe20007f3e0ff */
[----:B------:R-:W1:Y:S01]  /*fac0*/  LDCU UR6, c[0x0][0x39c] ;  /* 0x00007380ff0677ac */ /* 0x000e620008000800 */
[----:B0-----:R-:W-:-:S03]  /*fad0*/  IADD3 R6, P6, PT, R252, R230, RZ ;  /* 0x000000e6fc067210 */ /* 0x001fc60007fde0ff */
[----:B------:R-:W-:Y:S01]  /*fae0*/  IMAD.X R9, R10, 0x1, R228, P1 ;  /* 0x000000010a097824 */ /* 0x000fe200008e06e4 */
[----:B--2---:R-:W-:Y:S01]  /*faf0*/  ISETP.GE.AND P1, PT, R12, UR4, PT ;  /* 0x000000040c007c0c */ /* 0x004fe2000bf26270 */
[----:B------:R-:W0:Y:S01]  /*fb00*/  LDCU UR4, c[0x0][0x39c] ;  /* 0x00007380ff0477ac */ /* 0x000e220008000800 */
[----:B------:R-:W-:Y:S01]  /*fb10*/  IMAD.X R7, R10, 0x1, R231, P6 ;  /* 0x000000010a077824 */ /* 0x000fe200030e06e7 */
[----:B------:R-:W-:Y:S01]  /*fb20*/  F2FP.SATFINITE.E4M3.F32.PACK_AB_MERGE_C R15, R15, R14, RZ ;  /* 0x0000000e0f0f723e */ /* 0x000fe200048070ff */
[----:B------:R-:W-:Y:S01]  /*fb30*/  VIADD R252, R252, UR30 ;  /* 0x0000001efcfc7c36 */ /* 0x000fe20008000000 */
[----:B------:R2:W-:Y:S01]  /*fb40*/  @P5 STG.E.U8 desc[UR24][R8.64], R119 ;  /* 0x0000007708005986 */ /* 0x0005e2000c101118 */
[----:B----4-:R-:W-:Y:S02]  /*fb50*/  ISETP.LT.AND P5, PT, R2, UR11, !P0 ;  /* 0x0000000b02007c0c */ /* 0x010fe4000c7a1270 */
[----:B------:R-:W-:Y:S01]  /*fb60*/  PRMT R11, R119, 0x9910, RZ ;  /* 0x00009910770b7816 */ /* 0x000fe200000000ff */
[----:B------:R4:W-:Y:S01]  /*fb70*/  @P4 STG.E.U8 desc[UR24][R6.64], R15 ;  /* 0x0000000f06004986 */ /* 0x0009e2000c101118 */
[----:B-----5:R-:W-:Y:S01]  /*fb80*/  ISETP.LT.AND P4, PT, R3, UR14, !P0 ;  /* 0x0000000e03007c0c */ /* 0x020fe2000c781270 */
[----:B------:R-:W-:Y:S01]  /*fb90*/  VIADD R12, R0, 0x4f ;  /* 0x0000004f000c7836 */ /* 0x000fe20000000000 */
[----:B------:R-:W-:Y:S01]  /*fba0*/  SHF.R.S32.HI R10, RZ, 0x1f, R252 ;  /* 0x0000001fff0a7819 */ /* 0x000fe200000114fc */
[----:B------:R-:W5:Y:S01]  /*fbb0*/  LDCU UR11, c[0x0][0x398] ;  /* 0x00007300ff0b77ac */ /* 0x000f620008000800 */
[----:B---3--:R-:W-:-:S02]  /*fbc0*/  IADD3 R4, P0, PT, R252, R229, RZ ;  /* 0x000000e5fc047210 */ /* 0x008fc40007f1e0ff */
[----:B------:R-:W-:Y:S01]  /*fbd0*/  PRMT R13, R15, 0x9910, RZ ;  /* 0x000099100f0d7816 */ /* 0x000fe200000000ff */
[----:B--2---:R-:W-:Y:S01]  /*fbe0*/  VIADD R9, R0, 0x50 ;  /* 0x0000005000097836 */ /* 0x004fe20000000000 */
[----:B------:R-:W-:Y:S02]  /*fbf0*/  SHF.R.S32.HI R11, RZ, 0x8, R11 ;  /* 0x00000008ff0b7819 */ /* 0x000fe4000001140b */
[----:B----4-:R-:W-:Y:S01]  /*fc00*/  IADD3 R6, P6, PT, R252, R230, RZ ;  /* 0x000000e6fc067210 */ /* 0x010fe20007fde0ff */
[----:B------:R-:W-:Y:S01]  /*fc10*/  IMAD.X R5, R10, 0x1, R228, P0 ;  /* 0x000000010a057824 */ /* 0x000fe200000e06e4 */
[----:B------:R-:W-:Y:S01]  /*fc20*/  SHF.R.S32.HI R13, RZ, 0x8, R13 ;  /* 0x00000008ff0d7819 */ /* 0x000fe2000001140d */
[----:B------:R-:W-:Y:S01]  /*fc30*/  VIADD R252, R252, UR30 ;  /* 0x0000001efcfc7c36 */ /* 0x000fe20008000000 */
[----:B------:R-:W-:Y:S01]  /*fc40*/  F2FP.SATFINITE.E4M3.F32.PACK_AB_MERGE_C R121, R121, R120, RZ ;  /* 0x000000787979723e */ /* 0x000fe200048070ff */
[----:B------:R-:W-:Y:S01]  /*fc50*/  IMAD.X R7, R10, 0x1, R231, P6 ;  /* 0x000000010a077824 */ /* 0x000fe200030e06e7 */
[----:B0-----:R-:W-:Y:S01]  /*fc60*/  ISETP.GE.AND P0, PT, R12, UR4, PT ;  /* 0x000000040c007c0c */ /* 0x001fe2000bf06270 */
[----:B------:R0:W-:Y:S01]  /*fc70*/  @P5 STG.E.U8 desc[UR24][R4.64], R11 ;  /* 0x0000000b04005986 */ /* 0x0001e2000c101118 */
[----:B------:R-:W2:Y:S01]  /*fc80*/  LDCU UR4, c[0x0][0x39c] ;  /* 0x00007380ff0477ac */ /* 0x000ea20008000800 */
[----:B-1----:R-:W-:-:S02]  /*fc90*/  ISETP.LT.AND P5, PT, R2, UR8, !P2 ;  /* 0x0000000802007c0c */ /* 0x002fc4000d7a1270 */
[----:B------:R1:W-:Y:S01]  /*fca0*/  @P4 STG.E.U8 desc[UR24][R6.64], R13 ;  /* 0x0000000d06004986 */ /* 0x0003e2000c101118 */
[----:B------:R-:W-:Y:S01]  /*fcb0*/  SHF.R.S32.HI R10, RZ, 0x1f, R252 ;  /* 0x0000001fff0a7819 */ /* 0x000fe200000114fc */
[----:B------:R-:W3:Y:S01]  /*fcc0*/  LDCU UR8, c[0x0][0x398] ;  /* 0x00007300ff0877ac */ /* 0x000ee20008000800 */
[-C--:B------:R-:W-:Y:S02]  /*fcd0*/  IADD3 R8, P4, PT, R252, R229.reuse, RZ ;  /* 0x000000e5fc087210 */ /* 0x080fe40007f9e0ff */
[----:B------:R-:W-:Y:S01]  /*fce0*/  ISETP.LT.AND P6, PT, R3, UR12, !P2 ;  /* 0x0000000c03007c0c */ /* 0x000fe2000d7c1270 */
[----:B------:R-:W4:Y:S01]  /*fcf0*/  LDCU UR12, c[0x0][0x398] ;  /* 0x00007300ff0c77ac */ /* 0x000f220008000800 */
[----:B------:R-:W-:Y:S01]  /*fd00*/  ISETP.GE.AND P2, PT, R9, UR6, PT ;  /* 0x0000000609007c0c */ /* 0x000fe2000bf46270 */
[----:B------:R-:W3:Y:S01]  /*fd10*/  LDCU UR6, c[0x0][0x398] ;  /* 0x00007300ff0677ac */ /* 0x000ee20008000800 */
[----:B------:R-:W-:Y:S01]  /*fd20*/  IMAD.X R9, R10, 0x1, R228, P4 ;  /* 0x000000010a097824 */ /* 0x000fe200020e06e4 */
[----:B0-----:R-:W-:Y:S01]  /*fd30*/  IADD3 R4, P4, PT, R252, R230, RZ ;  /* 0x000000e6fc047210 */ /* 0x001fe20007f9e0ff */
[----:B-1----:R-:W-:Y:S01]  /*fd40*/  VIADD R6, R0, 0x51 ;  /* 0x0000005100067836 */ /* 0x002fe20000000000 */
[----:B------:R-:W-:Y:S01]  /*fd50*/  F2FP.SATFINITE.E4M3.F32.PACK_AB_MERGE_C R17, R17, R16, RZ ;  /* 0x000000101111723e */ /* 0x000fe200048070ff */
[----:B------:R-:W-:Y:S01]  /*fd60*/  VIADD R252, R252, UR30 ;  /* 0x0000001efcfc7c36 */ /* 0x000fe20008000000 */
[----:B------:R-:W0:Y:S01]  /*fd70*/  LDCU UR14, c[0x0][0x398] ;  /* 0x00007300ff0e77ac */ /* 0x000e220008000800 */
[----:B------:R-:W-:Y:S01]  /*fd80*/  IMAD.X R5, R10, 0x1, R231, P4 ;  /* 0x000000010a057824 */ /* 0x000fe200020e06e7 */
[----:B------:R-:W-:Y:S01]  /*fd90*/  @P5 STG.E.U8 desc[UR24][R8.64], R121 ;  /* 0x0000007908005986 */ /* 0x000fe2000c101118 */
[----:B--2---:R-:W-:Y:S01]  /*fda0*/  ISETP.GE.AND P4, PT, R6, UR4, PT ;  /* 0x0000000406007c0c */ /* 0x004fe2000bf86270 */
        /* <DEDUP_REMOVED lines=12> */
[----:B--2---:R-:W-:Y:S02]  /*fe70*/  IADD3 R4, P6, PT, R252, R230, RZ ;  /* 0x000000e6fc047210 */ /* 0x004fe40007fde0ff */
[----:B------:R-:W-:-:S02]  /*fe80*/  SHF.R.S32.HI R11, RZ, 0x8, R11 ;  /* 0x00000008ff0b7819 */ /* 0x000fc4000001140b */
[----:B------:R-:W-:Y:S01]  /*fe90*/  SHF.R.S32.HI R13, RZ, 0x8, R13 ;  /* 0x00000008ff0d7819 */ /* 0x000fe2000001140d */
[----:B------:R-:W-:Y:S02]  /*fea0*/  IMAD.X R5, R10, 0x1, R231, P6 ;  /* 0x000000010a057824 */ /* 0x000fe400030e06e7 */
[----:B------:R-:W-:Y:S01]  /*feb0*/  VIADD R252, R252, UR30 ;  /* 0x0000001efcfc7c36 */ /* 0x000fe20008000000 */
[----:B------:R2:W-:Y:S01]  /*fec0*/  @P5 STG.E.U8 desc[UR24][R6.64], R11 ;  /* 0x0000000b06005986 */ /* 0x0005e2000c101118 */
[----:B------:R-:W-:Y:S01]  /*fed0*/  ISETP.LT.AND P5, PT, R2, UR8, !P1 ;  /* 0x0000000802007c0c */ /* 0x000fe2000cfa1270 */
[----:B------:R-:W0:Y:S02]  /*fee0*/  LDCU UR8, c[0x0][0x398] ;  /* 0x00007300ff0877ac */ /* 0x000e240008000800 */
[----:B------:R0:W-:Y:S01]  /*fef0*/  @P3 STG.E.U8 desc[UR24][R4.64], R13 ;  /* 0x0000000d04003986 */ /* 0x0001e2000c101118 */
[----:B----4-:R-:W-:Y:S01]  /*ff00*/  ISETP.LT.AND P3, PT, R3, UR12, !P1 ;  /* 0x0000000c03007c0c */ /* 0x010fe2000cf61270 */
[----:B------:R-:W4:Y:S01]  /*ff10*/  LDCU UR12, c[0x0][0x398] ;  /* 0x00007300ff0c77ac */ /* 0x000f220008000800 */
[----:B------:R-:W-:-:S02]  /*ff20*/  SHF.R.S32.HI R10, RZ, 0x1f, R252 ;  /* 0x0000001fff0a7819 */ /* 0x000fc400000114fc */
[C---:B------:R-:W-:Y:S02]  /*ff30*/  IADD3 R8, P1, PT, R252.reuse, R229, RZ ;  /* 0x000000e5fc087210 */ /* 0x040fe40007f3e0ff */
[----:B--2---:R-:W-:-:S03]  /*ff40*/  IADD3 R6, P6, PT, R252, R230, RZ ;  /* 0x000000e6fc067210 */ /* 0x004fc60007fde0ff */
        /* <DEDUP_REMOVED lines=12> */
[----:B0-----:R-:W-:Y:S01]  /*10010*/  ISETP.LT.AND P3, PT, R3, UR14, !P0 ;  /* 0x0000000e03007c0c */ /* 0x001fe2000c761270 */
[----:B------:R-:W0:Y:S01]  /*10020*/  LDCU UR11, c[0x0][0x398] ;  /* 0x00007300ff0b77ac */ /* 0x000e220008000800 */
[----:B------:R-:W-:-:S02]  /*10030*/  IADD3 R4, P0, PT, R252, R229, RZ ;  /* 0x000000e5fc047210 */ /* 0x000fc40007f1e0ff */
[----:B------:R-:W-:Y:S01]  /*10040*/  PRMT R11, R123, 0x9910, RZ ;  /* 0x000099107b0b7816 */ /* 0x000fe200000000ff */
[----:B------:R-:W5:Y:S01]  /*10050*/  LDCU UR14, c[0x0][0x398] ;  /* 0x00007300ff0e77ac */ /* 0x000f620008000800 */
[----:B------:R-:W-:Y:S01]  /*10060*/  PRMT R13, R19, 0x9910, RZ ;  /* 0x00009910130d7816 */ /* 0x000fe200000000ff */
[----:B------:R-:W-:Y:S01]  /*10070*/  IMAD.X R5, R10, 0x1, R228, P0 ;  /* 0x000000010a057824 */ /* 0x000fe200000e06e4 */
[C---:B--2---:R-:W-:Y:S02]  /*10080*/  IADD3 R6, P6, PT, R252.reuse, R230, RZ ;  /* 0x000000e6fc067210 */ /* 0x044fe40007fde0ff */
        /* <DEDUP_REMOVED lines=8> */
[----:B------:R-:W-:-:S02]  /*10110*/  ISETP.LT.AND P5, PT, R2, UR8, !P2 ;  /* 0x0000000802007c0c */ /* 0x000fc4000d7a1270 */
[----:B------:R0:W-:Y:S01]  /*10120*/  @P3 STG.E.U8 desc[UR24][R6.64], R13 ;  /* 0x0000000d06003986 */ /* 0x0001e2000c101118 */
[----:B------:R-:W-:Y:S01]  /*10130*/  SHF.R.S32.HI R10, RZ, 0x1f, R252 ;  /* 0x0000001fff0a7819 */ /* 0x000fe200000114fc */
[----:B------:R-:W5:Y:S01]  /*10140*/  LDCU UR8, c[0x0][0x398] ;  /* 0x00007300ff0877ac */ /* 0x000f620008000800 */
[-C--:B------:R-:W-:Y:S02]  /*10150*/  IADD3 R8, P3, PT, R252, R229.reuse, RZ ;  /* 0x000000e5fc087210 */ /* 0x080fe40007f7e0ff */
[----:B----4-:R-:W-:Y:S01]  /*10160*/  ISETP.LT.AND P6, PT, R3, UR12, !P2 ;  /* 0x0000000c03007c0c */ /* 0x010fe2000d7c1270 */
[----:B------:R-:W4:Y:S01]  /*10170*/  LDCU UR12, c[0x0][0x398] ;  /* 0x00007300ff0c77ac */ /* 0x000f220008000800 */
[----:B---3--:R-:W-:Y:S01]  /*10180*/  ISETP.GE.AND P2, PT, R9, UR6, PT ;  /* 0x0000000609007c0c */ /* 0x008fe2000bf46270 */
[----:B------:R-:W3:Y:S01]  /*10190*/  LDCU UR6, c[0x0][0x398] ;  /* 0x00007300ff0677ac */ /* 0x000ee20008000800 */
[----:B------:R-:W-:Y:S01]  /*101a0*/  IMAD.X R9, R10, 0x1, R228, P3 ;  /* 0x000000010a097824 */ /* 0x000fe200018e06e4 */
[----:B-1----:R-:W-:Y:S01]  /*101b0*/  IADD3 R4, P3, PT, R252, R230, RZ ;  /* 0x000000e6fc047210 */ /* 0x002fe20007f7e0ff */
[----:B0-----:R-:W-:Y:S01]  /*101c0*/  VIADD R6, R0, 0x55 ;  /* 0x0000005500067836 */ /* 0x001fe20000000000 */
[----:B------:R-:W-:Y:S01]  /*101d0*/  F2FP.SATFINITE.E4M3.F32.PACK_AB_MERGE_C R125, R125, R124, RZ ;  /* 0x0000007c7d7d723e */ /* 0x000fe200048070ff */
[----:B------:R-:W-:Y:S01]  /*101e0*/  VIADD R252, R252, UR30 ;  /* 0x0000001efcfc7c36 */ /* 0x000fe20008000000 */
[----:B------:R-:W-:Y:S01]  /*101f0*/  F2FP.SATFINITE.E4M3.F32.PACK_AB_MERGE_C R21, R21, R20, RZ ;  /* 0x000000141515723e */ /* 0x000fe200048070ff */
[----:B------:R-:W-:Y:S01]  /*10200*/  IMAD.X R5, R10, 0x1, R231, P3 ;  /* 0x000000010a057824 */ /* 0x000fe200018e06e7 */
[----:B--2---:R-:W-:Y:S01]  /*10210*/  ISETP.GE.AND P3, PT, R6, UR4, PT ;  /* 0x0000000406007c0c */ /* 0x004fe2000bf66270 */
[----:B------:R-:W-:Y:S01]  /*10220*/  @P5 STG.E.U8 desc[UR24][R8.64], R125 ;  /* 0x0000007d08005986 */ /* 0x000fe2000c101118 */
[----:B------:R-:W-:Y:S01]  /*10230*/  SHF.R.S32.HI R10, RZ, 0x1f, R252 ;  /* 0x0000001fff0a7819 */ /* 0x000fe200000114fc */
[----:B------:R-:W0:Y:S02]  /*10240*/  LDCU UR4, c[0x0][0x39c] ;  /* 0x00007380ff0477ac */ /* 0x000e240008000800 */
[----:B------:R1:W-:Y:S01]  /*10250*/  @P6 STG.E.U8 desc[UR24][R4.64], R21 ;  /* 0x0000001504006986 */ /* 0x0003e2000c101118 */
[----:B------:R-:W-:-:S02]  /*10260*/  IADD3 R6, P6, PT, R252, R229, RZ ;  /* 0x000000e5fc067210 */ /* 0x000fc40007fde0ff */
[----:B------:R-:W-:Y:S01]  /*10270*/  ISETP.LT.AND P5, PT, R2, UR11, !P4 ;  /* 0x0000000b02007c0c */ /* 0x000fe2000e7a1270 */
[----:B------:R-:W2:Y:S01]  /*10280*/  LDCU UR11, c[0x0][0x398] ;  /* 0x00007300ff0b77ac */ /* 0x000ea20008000800 */
[----:B---3--:R-:W-:Y:S01]  /*10290*/  ISETP.LT.AND P4, PT, R3, UR6, !P4 ;  /* 0x0000000603007c0c */ /* 0x008fe2000e781270 */
[----:B------:R-:W-:Y:S01]  /*102a0*/  IMAD.X R7, R10, 0x1, R228, P6 ;  /* 0x000000010a077824 */ /* 0x000fe200030e06e4 */
[----:B------:R-:W-:Y:S01]  /*102b0*/  PRMT R11, R125, 0x9910, RZ ;  /* 0x000099107d0b7816 */ /* 0x000fe200000000ff */
[----:B------:R-:W-:Y:S01]  /*102c0*/  VIADD R12, R0, 0x56 ;  /* 0x00000056000c7836 */ /* 0x000fe20000000000 */
[----:B------:R-:W-:Y:S01]  /*102d0*/  PRMT R13, R21, 0x9910, RZ ;  /* 0x00009910150d7816 */ /* 0x000fe200000000ff */
[----:B------:R-:W3:Y:S01]  /*102e0*/  LDCU UR6, c[0x0][0x39c] ;  /* 0x00007380ff0677ac */ /* 0x000ee20008000800 */
[----:B-1----:R-:W-:Y:S02]  /*102f0*/  IADD3 R4, P6, PT, R252, R230, RZ ;  /* 0x000000e6fc047210 */ /* 0x002fe40007fde0ff */
[----:B------:R-:W-:-:S02]  /*10300*/  SHF.R.S32.HI R11, RZ, 0x8, R11 ;  /* 0x00000008ff0b7819 */ /* 0x000fc4000001140b */
[----:B------:R-:W-:Y:S01]  /*10310*/  SHF.R.S32.HI R13, RZ, 0x8, R13 ;  /* 0x00000008ff0d7819 */ /* 0x000fe2000001140d */
[----:B------:R-:W-:Y:S02]  /*10320*/  IMAD.X R5, R10, 0x1, R231, P6 ;  /* 0x000000010a057824 */ /* 0x000fe400030e06e7 */
[----:B------:R-:W-:Y:S01]  /*10330*/  VIADD R252, R252, UR30 ;  /* 0x0000001efcfc7c36 */ /* 0x000fe20008000000 */
[----:B------:R1:W-:Y:S01]  /*10340*/  @P5 STG.E.U8 desc[UR24][R6.64], R11 ;  /* 0x0000000b06005986 */ /* 0x0003e2000c101118 */
[----:B-----5:R-:W-:Y:S01]  /*10350*/  ISETP.LT.AND P5, PT, R2, UR8, !P1 ;  /* 0x0000000802007c0c */ /* 0x020fe2000cfa1270 */
[----:B------:R-:W5:Y:S02]  /*10360*/  LDCU UR8, c[0x0][0x398] ;  /* 0x00007300ff0877ac */ /* 0x000f640008000800 */
[----:B------:R2:W-:Y:S01]  /*10370*/  @P4 STG.E.U8 desc[UR24][R4.64], R13 ;  /* 0x0000000d04004986 */ /* 0x0005e2000c101118 */
[----:B----4-:R-:W-:Y:S01]  /*10380*/  ISETP.LT.AND P4, PT, R3, UR12, !P1 ;  /* 0x0000000c03007c0c */ /* 0x010fe2000cf81270 */
[----:B------:R-:W4:Y:S01]  /*10390*/  LDCU UR12, c[0x0][0x398] ;  /* 0x00007300ff0c77ac */ /* 0x000f220008000800 */
[----:B------:R-:W-:-:S02]  /*103a0*/  SHF.R.S32.HI R10, RZ, 0x1f, R252 ;  /* 0x0000001fff0a7819 */ /* 0x000fc400000114fc */
[C---:B------:R-:W-:Y:S02]  /*103b0*/  IADD3 R8, P1, PT, R252.reuse, R229, RZ ;  /* 0x000000e5fc087210 */ /* 0x040fe40007f3e0ff */
[----:B-1----:R-:W-:-:S03]  /*103c0*/  IADD3 R6, P6, PT, R252, R230, RZ ;  /* 0x000000e6fc067210 */ /* 0x002fc60007fde0ff */
[----:B------:R-:W-:Y:S01]  /*103d0*/  IMAD.X R9, R10, 0x1, R228, P1 ;  /* 0x000000010a097824 */ /* 0x000fe200008e06e4 */
[----:B0-----:R-:W-:Y:S01]  /*103e0*/  ISETP.GE.AND P1, PT, R12, UR4, PT ;  /* 0x000000040c007c0c */ /* 0x001fe2000bf26270 */
[----:B------:R-:W0:Y:S01]  /*103f0*/  LDCU UR4, c[0x0][0x39c] ;  /* 0x00007380ff0477ac */ /* 0x000e220008000800 */
[----:B------:R-:W-:Y:S01]  /*10400*/  F2FP.SATFINITE.E4M3.F32.PACK_AB_MERGE_C R127, R127, R126, RZ ;  /* 0x0000007e7f7f723e */ /* 0x000fe200048070ff */
[----:B------:R-:W-:Y:S01]  /*10410*/  IMAD.X R7, R10, 0x1, R231, P6 ;  /* 0x000000010a077824 */ /* 0x000fe200030e06e7 */
[----:B------:R-:W-:Y:S01]  /*10420*/  F2FP.SATFINITE.E4M3.F32.PACK_AB_MERGE_C R23, R23, R22, RZ ;  /* 0x000000161717723e */ /* 0x000fe200048070ff */
[----:B------:R-:W-:Y:S02]  /*10430*/  VIADD R252, R252, UR30 ;  /* 0x0000001efcfc7c36 */ /* 0x000fe40008000000 */
[----:B------:R-:W-:Y:S01]  /*10440*/  @P5 STG.E.U8 desc[UR24][R8.64], R127 ;  /* 0x0000007f08005986 */ /* 0x000fe2000c101118 */
[----:B--2---:R-:W-:Y:S01]  /*10450*/  ISETP.LT.AND P5, PT, R2, UR11, !P0 ;  /* 0x0000000b02007c0c */ /* 0x004fe2000c7a1270 */
[----:B------:R-:W-:Y:S01]  /*10460*/  VIADD R12, R0, 0x57 ;  /* 0x00000057000c7836 */ /* 0x000fe20000000000 */
[----:B------:R-:W-:Y:S01]  /*10470*/  SHF.R.S32.HI R10, RZ, 0x1f, R252 ;  /* 0x0000001fff0a7819 */ /* 0x000fe200000114fc */
[----:B------:R1:W-:Y:S01]  /*10480*/  @P4 STG.E.U8 desc[UR24][R6.64], R23 ;  /* 0x0000001706004986 */ /* 0x0003e2000c101118 */
[----:B------:R-:W-:Y:S01]  /*10490*/  ISETP.LT.AND P4, PT, R3, UR14, !P0 ;  /* 0x0000000e03007c0c */ /* 0x000fe2000c781270 */
[----:B------:R-:W2:Y:S01]  /*104a0*/  LDCU UR11, c[0x0][0x398] ;  /* 0x00007300ff0b77ac */ /* 0x000ea20008000800 */
[----:B------:R-:W-:-:S02]  /*104b0*/  IADD3 R4, P0, PT, R252, R229, RZ ;  /* 0x000000e5fc047210 */ /* 0x000fc40007f1e0ff */
[----:B------:R-:W-:Y:S01]  /*104c0*/  PRMT R11, R127, 0x9910, RZ ;  /* 0x000099107f0b7816 */ /* 0x000fe200000000ff */
[----:B------:R-:W2:Y:S01]  /*104d0*/  LDCU UR14, c[0x0][0x398] ;  /* 0x00007300ff0e77ac */ /* 0x000ea20008000800 */
[----:B------:R-:W-:Y:S01]  /*104e0*/  PRMT R13, R23, 0x9910, RZ ;  /* 0x00009910170d7816 */ /* 0x000fe200000000ff */
[----:B------:R-:W-:Y:S01]  /*104f0*/  IMAD.X R5, R10, 0x1, R228, P0 ;  /* 0x000000010a057824 */ /* 0x000fe200000e06e4 */
[C---:B-1----:R-:W-:Y:S02]  /*10500*/  IADD3 R6, P6, PT, R252.reuse, R230, RZ ;  /* 0x000000e6fc067210 */ /* 0x042fe40007fde0ff */
[----:B------:R-:W-:Y:S01]  /*10510*/  SHF.R.S32.HI R11, RZ, 0x8, R11 ;  /* 0x00000008ff0b7819 */ /* 0x000fe2000001140b */
[----:B------:R-:W-:Y:S01]  /*10520*/  VIADD R252, R252, UR30 ;  /* 0x0000001efcfc7c36 */ /* 0x000fe20008000000 */
[----:B------:R-:W-:Y:S01]  /*10530*/  SHF.R.S32.HI R13, RZ, 0x8, R13 ;  /* 0x00000008ff0d7819 */ /* 0x000fe2000001140d */
[----:B------:R-:W-:Y:S01]  /*10540*/  IMAD.X R7, R10, 0x1, R231, P6 ;  /* 0x000000010a077824 */ /* 0x000fe200030e06e7 */
[----:B0-----:R-:W-:Y:S01]  /*10550*/  ISETP.GE.AND P0, PT, R12, UR4, PT ;  /* 0x000000040c007c0c */ /* 0x001fe2000bf06270 */
[----:B------:R-:W-:Y:S01]  /*10560*/  VIADD R9, R0, 0x58 ;  /* 0x0000005800097836 */ /* 0x000fe20000000000 */
[----:B------:R0:W-:Y:S01]  /*10570*/  @P5 STG.E.U8 desc[UR24][R4.64], R11 ;  /* 0x0000000b04005986 */ /* 0x0001e2000c101118 */
[----:B------:R-:W1:Y:S01]  /*10580*/  LDCU UR4, c[0x0][0x39c] ;  /* 0x00007380ff0477ac */ /* 0x000e620008000800 */
[----:B-----5:R-:W-:-:S02]  /*10590*/  ISETP.LT.AND P5, PT, R2, UR8, !P2 ;  /* 0x0000000802007c0c */ /* 0x020fc4000d7a1270 */
[----:B------:R5:W-:Y:S01]  /*105a0*/  @P4 STG.E.U8 desc[UR24][R6.64], R13 ;  /* 0x0000000d06004986 */ /* 0x000be2000c101118 */
[----:B------:R-:W-:Y:S01]  /*105b0*/  SHF.R.S32.HI R10, RZ, 0x1f, R252 ;  /* 0x0000001fff0a7819 */ /* 0x000fe200000114fc */
[----:B------:R-:W2:Y:S01]  /*105c0*/  LDCU UR8, c[0x0][0x398] ;  /* 0x00007300ff0877ac */ /* 0x000ea20008000800 */
[-C--:B------:R-:W-:Y:S02]  /*105d0*/  IADD3 R8, P4, PT, R252, R229.reuse, RZ ;  /* 0x000000e5fc087210 */ /* 0x080fe40007f9e0ff */
[----:B----4-:R-:W-:Y:S01]  /*105e0*/  ISETP.LT.AND P6, PT, R3, UR12, !P2 ;  /* 0x0000000c03007c0c */ /* 0x010fe2000d7c1270 */
[----:B------:R-:W4:Y:S01]  /*105f0*/  LDCU UR12, c[0x0][0x398] ;  /* 0x00007300ff0c77ac */ /* 0x000f220008000800 */
[----:B---3--:R-:W-:Y:S01]  /*10600*/  ISETP.GE.AND P2, PT, R9, UR6, PT ;  /* 0x0000000609007c0c */ /* 0x008fe2000bf46270 */
[----:B------:R-:W3:Y:S01]  /*10610*/  LDCU UR6, c[0x0][0x398] ;  /* 0x00007300ff0677ac */ /* 0x000ee20008000800 */
[----:B------:R-:W-:Y:S01]  /*10620*/  IMAD.X R9, R10, 0x1, R228, P4 ;  /* 0x000000010a097824 */ /* 0x000fe200020e06e4 */
[----:B0-----:R-:W-:Y:S01]  /*10630*/  IADD3 R4, P4, PT, R252, R230, RZ ;  /* 0x000000e6fc047210 */ /* 0x001fe20007f9e0ff */
[----:B-----5:R-:W-:Y:S01]  /*10640*/  VIADD R6, R0, 0x59 ;  /* 0x0000005900067836 */ /* 0x020fe20000000000 */
[----:B------:R-:W-:Y:S01]  /*10650*/  F2FP.SATFINITE.E4M3.F32.PACK_AB_MERGE_C R129, R129, R128, RZ ;  /* 0x000000808181723e */ /* 0x000fe200048070ff */
[----:B------:R-:W-:Y:S01]  /*10660*/  VIADD R252, R252, UR30 ;  /* 0x0000001efcfc7c36 */ /* 0x000fe20008000000 */
[----:B------:R-:W-:Y:S01]  /*10670*/  F2FP.SATFINITE.E4M3.F32.PACK_AB_MERGE_C R25, R25, R24, RZ ;  /* 0x000000181919723e */ /* 0x000fe200048070ff */
[----:B------:R-:W-:Y:S01]  /*10680*/  IMAD.X R5, R10, 0x1, R231, P4 ;  /* 0x000000010a057824 */ /* 0x000fe200020e06e7 */
[----:B-1----:R-:W-:Y:S01]  /*10690*/  ISETP.GE.AND P4, PT, R6, UR4, PT ;  /* 0x0000000406007c0c */ /* 0x002fe2000bf86270 */
[----:B------:R-:W-:Y:S01]  /*106a0*/  @P5 STG.E.U8 desc[UR24][R8.64], R129 ;  /* 0x0000008108005986 */ /* 0x000fe2000c101118 */
[----:B------:R-:W-:Y:S01]  /*106b0*/  SHF.R.S32.HI R10, RZ, 0x1f, R252 ;  /* 0x0000001fff0a7819 */ /* 0x000fe200000114fc */
[----:B------:R-:W0:Y:S02]  /*106c0*/  LDCU UR4, c[0x0][0x39c] ;  /* 0x00007380ff0477ac */ /* 0x000e240008000800 */
        /* <DEDUP_REMOVED lines=16> */
[----:B------:R-:W-:Y:S01]  /*107d0*/  ISETP.LT.AND P5, PT, R2, UR8, !P1 ;  /* 0x0000000802007c0c */ /* 0x000fe2000cfa1270 */
        /* <DEDUP_REMOVED lines=295> */
[C---:B------:R-:W-:Y:S01]  /*11a50*/  IMAD.X R9, R10.reuse, 0x1, R228, P1 ;  /* 0x000000010a097824 */ /* 0x040fe200008e06e4 */
[----:B------:R-:W-:Y:S01]  /*11a60*/  F2FP.SATFINITE.E4M3.F32.PACK_AB_MERGE_C R147, R147, R146, RZ ;  /* 0x000000929393723e */ /* 0x000fe200048070ff */
[----:B------:R-:W-:Y:S01]  /*11a70*/  IMAD.X R7, R10, 0x1, R231, P6 ;  /* 0x000000010a077824 */ /* 0x000fe200030e06e7 */
[----:B------:R-:W-:Y:S01]  /*11a80*/  F2FP.SATFINITE.E4M3.F32.PACK_AB_MERGE_C R43, R43, R42, RZ ;  /* 0x0000002a2b2b723e */ /* 0x000fe200048070ff */
[----:B------:R-:W-:Y:S01]  /*11a90*/  VIADD R252, R252, UR30 ;  /* 0x0000001efcfc7c36 */ /* 0x000fe20008000000 */
[----:B0-----:R-:W-:Y:S01]  /*11aa0*/  ISETP.GE.AND P1, PT, R12, UR4, PT ;  /* 0x000000040c007c0c */ /* 0x001fe2000bf26270 */
[----:B------:R-:W0:Y:S01]  /*11ab0*/  LDCU UR4, c[0x0][0x39c] ;  /* 0x00007380ff0477ac */ /* 0x000e220008000800 */
[----:B------:R-:W-:Y:S01]  /*11ac0*/  @P5 STG.E.U8 desc[UR24][R8.64], R147 ;  /* 0x0000009308005986 */ /* 0x000fe2000c101118 */
[----:B--2---:R-:W-:Y:S02]  /*11ad0*/  ISETP.LT.AND P5, PT, R2, UR11, !P0 ;  /* 0x0000000b02007c0c */ /* 0x004fe4000c7a1270 */
[----:B------:R-:W-:Y:S01]  /*11ae0*/  SHF.R.S32.HI R10, RZ, 0x1f, R252 ;  /* 0x0000001fff0a7819 */ /* 0x000fe200000114fc */
[----:B------:R1:W-:Y:S01]  /*11af0*/  @P3 STG.E.U8 desc[UR24][R6.64], R43 ;  /* 0x0000002b06003986 */ /* 0x0003e2000c101118 */
[----:B------:R-:W-:Y:S01]  /*11b00*/  ISETP.LT.AND P3, PT, R3, UR14, !P0 ;  /* 0x0000000e03007c0c */ /* 0x000fe2000c761270 */
[----:B------:R-:W2:Y:S01]  /*11b10*/  LDCU UR11, c[0x0][0x398] ;  /* 0x00007300ff0b77ac */ /* 0x000ea20008000800 */
[----:B------:R-:W-:-:S02]  /*11b20*/  IADD3 R4, P0, PT, R252, R229, RZ ;  /* 0x000000e5fc047210 */ /* 0x000fc40007f1e0ff */
[----:B------:R-:W-:Y:S01]  /*11b30*/  PRMT R13, R147, 0x9910, RZ ;  /* 0x00009910930d7816 */ /* 0x000fe200000000ff */
[----:B------:R-:W-:Y:S01]  /*11b40*/  VIADD R11, R0, 0x6b ;  /* 0x0000006b000b7836 */ /* 0x000fe20000000000 */
[----:B------:R-:W-:Y:S01]  /*11b50*/  PRMT R15, R43, 0x9910, RZ ;  /* 0x000099102b0f7816 */ /* 0x000fe200000000ff */
[----:B------:R-:W-:Y:S01]  /*11b60*/  IMAD.X R5, R10, 0x1, R228, P0 ;  /* 0x000000010a057824 */ /* 0x000fe200000e06e4 */
[----:B------:R-:W-:Y:S01]  /*11b70*/  SHF.R.S32.HI R13, RZ, 0x8, R13 ;  /* 0x00000008ff0d7819 */ /* 0x000fe2000001140d */
[----:B------:R-:W2:Y:S01]  /*11b80*/  LDCU UR14, c[0x0][0x398] ;  /* 0x00007300ff0e77ac */ /* 0x000ea20008000800 */
[C---:B-1----:R-:W-:Y:S01]  /*11b90*/  IADD3 R6, P6, PT, R252.reuse, R230, RZ ;  /* 0x000000e6fc067210 */ /* 0x042fe20007fde0ff */
[----:B------:R-:W-:Y:S01]  /*11ba0*/  VIADD R252, R252, UR30 ;  /* 0x0000001efcfc7c36 */ /* 0x000fe20008000000 */
[----:B------:R-:W-:Y:S01]  /*11bb0*/  SHF.R.S32.HI R15, RZ, 0x8, R15 ;  /* 0x00000008ff0f7819 */ /* 0x000fe2000001140f */
[----:B------:R-:W-:Y:S02]  /*11bc0*/  @P5 STG.E.U8 desc[UR24][R4.64], R13 ;  /* 0x0000000d04005986 */ /* 0x000fe4000c101118 */
[----:B------:R-:W-:Y:S01]  /*11bd0*/  IMAD.X R7, R10, 0x1, R231, P6 ;  /* 0x000000010a077824 */ /* 0x000fe200030e06e7 */
[----:B-----5:R-:W-:Y:S01]  /*11be0*/  ISETP.LT.AND P5, PT, R2, UR8, !P2 ;  /* 0x0000000802007c0c */ /* 0x020fe2000d7a1270 */
[----:B------:R-:W1:Y:S01]  /*11bf0*/  LDCU UR8, c[0x0][0x398] ;  /* 0x00007300ff0877ac */ /* 0x000e620008000800 */
[----:B0-----:R-:W-:-:S02]  /*11c00*/  ISETP.GE.AND P0, PT, R11, UR4, PT ;  /* 0x000000040b007c0c */ /* 0x001fc4000bf06270 */
[----:B------:R0:W-:Y:S01]  /*11c10*/  @P3 STG.E.U8 desc[UR24][R6.64], R15 ;  /* 0x0000000f06003986 */ /* 0x0001e2000c101118 */
[----:B------:R-:W-:Y:S01]  /*11c20*/  SHF.R.S32.HI R11, RZ, 0x1f, R252 ;  /* 0x0000001fff0b7819 */ /* 0x000fe200000114fc */
[----:B------:R-:W5:Y:S01]  /*11c30*/  LDCU UR4, c[0x0][0x39c] ;  /* 0x00007380ff0477ac */ /* 0x000f620008000800 */
[C---:B------:R-:W-:Y:S02]  /*11c40*/  IADD3 R8, P3, PT, R252.reuse, R229, RZ ;  /* 0x000000e5fc087210 */ /* 0x040fe40007f7e0ff */
[----:B----4-:R-:W-:Y:S01]  /*11c50*/  ISETP.LT.AND P2, PT, R3, UR12, !P2 ;  /* 0x0000000c03007c0c */ /* 0x010fe2000d741270 */
[----:B------:R-:W4:Y:S01]  /*11c60*/  LDCU UR12, c[0x0][0x398] ;  /* 0x00007300ff0c77ac */ /* 0x000f220008000800 */
[----:B------:R-:W-:Y:S01]  /*11c70*/  F2FP.SATFINITE.E4M3.F32.PACK_AB_MERGE_C R149, R149, R148, RZ ;  /* 0x000000949595723e */ /* 0x000fe200048070ff */
[----:B------:R-:W-:Y:S01]  /*11c80*/  IMAD.X R9, R11, 0x1, R228, P3 ;  /* 0x000000010b097824 */ /* 0x000fe200018e06e4 */
[C---:B------:R-:W-:Y:S01]  /*11c90*/  IADD3 R10, P6, PT, R252.reuse, R230, RZ ;  /* 0x000000e6fc0a7210 */ /* 0x040fe20007fde0ff */
[----:B------:R-:W-:Y:S01]  /*11ca0*/  VIADD R252, R252, UR30 ;  /* 0x0000001efcfc7c36 */ /* 0x000fe20008000000 */
[----:B------:R-:W-:-:S02]  /*11cb0*/  F2FP.SATFINITE.E4M3.F32.PACK_AB_MERGE_C R45, R45, R44, RZ ;  /* 0x0000002c2d2d723e */ /* 0x000fc400048070ff */
[----:B------:R-:W-:Y:S01]  /*11cc0*/  @P5 STG.E.U8 desc[UR24][R8.64], R149 ;  /* 0x0000009508005986 */ /* 0x000fe2000c101118 */
[----:B--2---:R-:W-:Y:S01]  /*11cd0*/  ISETP.LT.AND P5, PT, R2, UR11, !P4 ;  /* 0x0000000b02007c0c */ /* 0x004fe2000e7a1270 */
[----:B------:R-:W-:Y:S01]  /*11ce0*/  IMAD.X R11, R11, 0x1, R231, P6 ;  /* 0x000000010b0b7824 */ /* 0x000fe200030e06e7 */
[----:B0-----:R-:W-:Y:S01]  /*11cf0*/  SHF.R.S32.HI R7, RZ, 0x1f, R252 ;  /* 0x0000001fff077819 */ /* 0x001fe200000114fc */
[----:B------:R-:W-:Y:S01]  /*11d00*/  VIADD R5, R0, 0x6d ;  /* 0x0000006d00057836 */ /* 0x000fe20000000000 */
[----:B------:R-:W-:Y:S01]  /*11d10*/  IADD3 R4, P6, PT, R252, R229, RZ ;  /* 0x000000e5fc047210 */ /* 0x000fe20007fde0ff */
[----:B------:R-:W-:Y:S01]  /*11d20*/  VIADD R12, R0, 0x6c ;  /* 0x0000006c000c7836 */ /* 0x000fe20000000000 */
[----:B------:R-:W-:Y:S01]  /*11d30*/  PRMT R6, R149, 0x9910, RZ ;  /* 0x0000991095067816 */ /* 0x000fe200000000ff */
[----:B------:R0:W-:Y:S01]  /*11d40*/  @P2 STG.E.U8 desc[UR24][R10.64], R45 ;  /* 0x0000002d0a002986 */ /* 0x0001e2000c101118 */
[----:B-----5:R-:W-:Y:S01]  /*11d50*/  ISETP.GE.AND P2, PT, R5, UR4, PT ;  /* 0x0000000405007c0c */ /* 0x020fe2000bf46270 */
[----:B------:R-:W-:Y:S01]  /*11d60*/  IMAD.X R5, R7, 0x1, R228, P6 ;  /* 0x0000000107057824 */ /* 0x000fe200030e06e4 */
[----:B------:R-:W2:Y:S01]  /*11d70*/  LDCU UR4, c[0x0][0x39c] ;  /* 0x00007380ff0477ac */ /* 0x000ea20008000800 */
[----:B---3--:R-:W-:-:S02]  /*11d80*/  ISETP.GE.AND P3, PT, R12, UR6, PT ;  /* 0x000000060c007c0c */ /* 0x008fc4000bf66270 */
[----:B------:R-:W-:Y:S01]  /*11d90*/  PRMT R13, R45, 0x9910, RZ ;  /* 0x000099102d0d7816 */ /* 0x000fe200000000ff */
[----:B------:R-:W3:Y:S01]  /*11da0*/  LDCU UR6, c[0x0][0x39c] ;  /* 0x00007380ff0677ac */ /* 0x000ee20008000800 */
[----:B------:R-:W5:Y:S01]  /*11db0*/  LDCU UR11, c[0x0][0x398] ;  /* 0x00007300ff0b77ac */ /* 0x000f620008000800 */
[----:B0-----:R-:W-:Y:S02]  /*11dc0*/  SHF.R.S32.HI R11, RZ, 0x8, R6 ;  /* 0x00000008ff0b7819 */ /* 0x001fe40000011406 */
[----:B-1----:R-:W-:Y:S01]  /*11dd0*/  ISETP.LT.AND P4, PT, R3, UR8, !P4 ;  /* 0x0000000803007c0c */ /* 0x002fe2000e781270 */
[----:B------:R-:W0:Y:S02]  /*11de0*/  LDCU UR8, c[0x0][0x398] ;  /* 0x00007300ff0877ac */ /* 0x000e240008000800 */
[----:B------:R1:W-:Y:S01]  /*11df0*/  @P5 STG.E.U8 desc[UR24][R4.64], R11 ;  /* 0x0000000b04005986 */ /* 0x0003e2000c101118 */
[C---:B------:R-:W-:Y:S01]  /*11e00*/  IADD3 R6, P5, PT, R252.reuse, R230, RZ ;  /* 0x000000e6fc067210 */ /* 0x040fe20007fbe0ff */
[----:B------:R-:W-:Y:S01]  /*11e10*/  VIADD R252, R252, UR30 ;  /* 0x0000001efcfc7c36 */ /* 0x000fe20008000000 */
[----:B----4-:R-:W-:Y:S01]  /*11e20*/  ISETP.LT.AND P6, PT, R2, UR12, !P1 ;  /* 0x0000000c02007c0c */ /* 0x010fe2000cfc1270 */
[----:B------:R-:W4:Y:S02]  /*11e30*/  LDCU UR12, c[0x0][0x398] ;  /* 0x00007300ff0c77ac */ /* 0x000f240008000800 */
[----:B------:R-:W-:Y:S01]  /*11e40*/  IMAD.X R7, R7, 0x1, R231, P5 ;  /* 0x0000000107077824 */ /* 0x000fe200028e06e7 */
[----:B------:R-:W-:-:S02]  /*11e50*/  SHF.R.S32.HI R10, RZ, 0x1f, R252 ;  /* 0x0000001fff0a7819 */ /* 0x000fc400000114fc */
[----:B------:R-:W-:Y:S02]  /*11e60*/  IADD3 R8, P5, PT, R252, R229, RZ ;  /* 0x000000e5fc087210 */ /* 0x000fe40007fbe0ff */
[----:B------:R-:W-:Y:S01]  /*11e70*/  SHF.R.S32.HI R13, RZ, 0x8, R13 ;  /* 0x00000008ff0d7819 */ /* 0x000fe2000001140d */
[----:B-1----:R-:W-:Y:S01]  /*11e80*/  VIADD R4, R0, 0x6e ;  /* 0x0000006e00047836 */ /* 0x002fe20000000000 */
[----:B------:R-:W-:Y:S01]  /*11e90*/  F2FP.SATFINITE.E4M3.F32.PACK_AB_MERGE_C R151, R151, R150, RZ ;  /* 0x000000969797723e */ /* 0x000fe200048070ff */
[----:B------:R-:W-:Y:S01]  /*11ea0*/  IMAD.X R9, R10, 0x1, R228, P5 ;  /* 0x000000010a097824 */ /* 0x000fe200028e06e4 */
[----:B------:R-:W-:Y:S01]  /*11eb0*/  ISETP.LT.AND P5, PT, R3, UR14, !P1 ;  /* 0x0000000e03007c0c */ /* 0x000fe2000cfa1270 */
[----:B------:R-:W-:Y:S01]  /*11ec0*/  @P4 STG.E.U8 desc[UR24][R6.64], R13 ;  /* 0x0000000d06004986 */ /* 0x000fe2000c101118 */
[----:B--2---:R-:W-:Y:S01]  /*11ed0*/  ISETP.GE.AND P4, PT, R4, UR4, PT ;  /* 0x0000000404007c0c */ /* 0x004fe2000bf86270 */
[----:B------:R-:W-:Y:S01]  /*11ee0*/  VIADD R5, R0, 0x6f ;  /* 0x0000006f00057836 */ /* 0x000fe20000000000 */
[----:B------:R-:W-:Y:S01]  /*11ef0*/  F2FP.SATFINITE.E4M3.F32.PACK_AB_MERGE_C R47, R47, R46, RZ ;  /* 0x0000002e2f2f723e */ /* 0x000fe200048070ff */
[----:B------:R1:W-:Y:S01]  /*11f00*/  @P6 STG.E.U8 desc[UR24][R8.64], R151 ;  /* 0x0000009708006986 */ /* 0x0003e2000c101118 */
[C---:B------:R-:W-:Y:S01]  /*11f10*/  IADD3 R4, P6, PT, R252.reuse, R230, RZ ;  /* 0x000000e6fc047210 */ /* 0x040fe20007fde0ff */
[----:B------:R-:W2:Y:S01]  /*11f20*/  LDCU UR4, c[0x0][0x39c] ;  /* 0x00007380ff0477ac */ /* 0x000ea20008000800 */
[----:B---3--:R-:W-:Y:S01]  /*11f30*/  ISETP.GE.AND P1, PT, R5, UR6, PT ;  /* 0x0000000605007c0c */ /* 0x008fe2000bf26270 */
[----:B------:R-:W-:-:S02]  /*11f40*/  VIADD R252, R252, UR30 ;  /* 0x0000001efcfc7c36 */ /* 0x000fc40008000000 */
[----:B------:R-:W-:Y:S01]  /*11f50*/  IMAD.X R5, R10, 0x1, R231, P6 ;  /* 0x000000010a057824 */ /* 0x000fe200030e06e7 */
[----:B-----5:R-:W-:Y:S01]  /*11f60*/  ISETP.LT.AND P6, PT, R2, UR11, !P0 ;  /* 0x0000000b02007c0c */ /* 0x020fe2000c7c1270 */
[----:B------:R-:W3:Y:S01]  /*11f70*/  LDCU UR6, c[0x0][0x398] ;  /* 0x00007300ff0677ac */ /* 0x000ee20008000800 */
[----:B------:R-:W-:Y:S02]  /*11f80*/  PRMT R11, R151, 0x9910, RZ ;  /* 0x00009910970b7816 */ /* 0x000fe400000000ff */
[----:B------:R5:W-:Y:S01]  /*11f90*/  @P5 STG.E.U8 desc[UR24][R4.64], R47 ;  /* 0x0000002f04005986 */ /* 0x000be2000c101118 */
[----:B-1----:R-:W-:Y:S01]  /*11fa0*/  SHF.R.S32.HI R8, RZ, 0x1f, R252 ;  /* 0x0000001fff087819 */ /* 0x002fe200000114fc */
[----:B------:R-:W1:Y:S01]  /*11fb0*/  LDCU UR11, c[0x0][0x398] ;  /* 0x00007300ff0b77ac */ /* 0x000e620008000800 */
[----:B------:R-:W-:Y:S02]  /*11fc0*/  IADD3 R6, P5, PT, R252, R229, RZ ;  /* 0x000000e5fc067210 */ /* 0x000fe40007fbe0ff */
[----:B------:R-:W-:-:S03]  /*11fd0*/  SHF.R.S32.HI R11, RZ, 0x8, R11 ;  /* 0x00000008ff0b7819 */ /* 0x000fc6000001140b */
[----:B------:R-:W-:Y:S01]  /*11fe0*/  IMAD.X R7, R8, 0x1, R228, P5 ;  /* 0x0000000108077824 */ /* 0x000fe200028e06e4 */
[----:B0-----:R-:W-:Y:S01]  /*11ff0*/  ISETP.LT.AND P0, PT, R3, UR8, !P0 ;  /* 0x0000000803007c0c */ /* 0x001fe2000c701270 */
[----:B------:R-:W0:Y:S01]  /*12000*/  LDCU UR8, c[0x0][0x398] ;  /* 0x00007300ff0877ac */ /* 0x000e220008000800 */
[----:B------:R-:W-:Y:S02]  /*12010*/  PRMT R13, R47, 0x9910, RZ ;  /* 0x000099102f0d7816 */ /* 0x000fe400000000ff */
[----:B------:R1:W-:Y:S01]  /*12020*/  @P6 STG.E.U8 desc[UR24][R6.64], R11 ;  /* 0x0000000b06006986 */ /* 0x0003e2000c101118 */
[----:B-----5:R-:W-:Y:S02]  /*12030*/  IADD3 R4, P6, PT, R252, R230, RZ ;  /* 0x000000e6fc047210 */ /* 0x020fe40007fde0ff */
[----:B------:R-:W-:-:S03]  /*12040*/  SHF.R.S32.HI R13, RZ, 0x8, R13 ;  /* 0x00000008ff0d7819 */ /* 0x000fc6000001140d */
[----:B------:R-:W-:Y:S02]  /*12050*/  IMAD.X R5, R8, 0x1, R231, P6 ;  /* 0x0000000108057824 */ /* 0x000fe400030e06e7 */
[----:B------:R-:W-:Y:S02]  /*12060*/  VIADD R252, R252, UR30 ;  /* 0x0000001efcfc7c36 */ /* 0x000fe40008000000 */
[----:B-1----:R-:W-:Y:S01]  /*12070*/  VIADD R6, R0, 0x70 ;  /* 0x0000007000067836 */ /* 0x002fe20000000000 */
[----:B------:R-:W-:Y:S01]  /*12080*/  @P0 STG.E.U8 desc[UR24][R4.64], R13 ;  /* 0x0000000d04000986 */ /* 0x000fe2000c101118 */
[----:B---3--:R-:W-:Y:S01]  /*12090*/  ISETP.LT.AND P5, PT, R2, UR6, !P3 ;  /* 0x0000000602007c0c */ /* 0x008fe2000dfa1270 */
[----:B------:R-:W1:Y:S02]  /*120a0*/  LDCU UR6, c[0x0][0x398] ;  /* 0x00007300ff0677ac */ /* 0x000e640008000800 */
[----:B--2---:R-:W-:Y:S01]  /*120b0*/  ISETP.GE.AND P0, PT, R6, UR4, PT ;  /* 0x0000000406007c0c */ /* 0x004fe2000bf06270 */
[----:B------:R-:W2:Y:S01]  /*120c0*/  LDCU UR4, c[0x0][0x39c] ;  /* 0x00007380ff0477ac */ /* 0x000ea20008000800 */
[----:B------:R-:W-:-:S02]  /*120d0*/  SHF.R.S32.HI R12, RZ, 0x1f, R252 ;  /* 0x0000001fff0c7819 */ /* 0x000fc400000114fc */
[----:B------:R-:W-:Y:S02]  /*120e0*/  IADD3 R8, P6, PT, R252, R229, RZ ;  /* 0x000000e5fc087210 */ /* 0x000fe40007fde0ff */
[----:B------:R-:W-:Y:S02]  /*120f0*/  ISETP.LT.AND P3, PT, R3, UR11, !P3 ;  /* 0x0000000b03007c0c */ /* 0x000fe4000df61270 */
[----:B------:R-:W-:Y:S01]  /*12100*/  F2FP.SATFINITE.E4M3.F32.PACK_AB_MERGE_C R153, R153, R152, RZ ;  /* 0x000000989999723e */ /* 0x000fe200048070ff */
[----:B------:R-:W-:Y:S01]  /*12110*/  IMAD.X R9, R12, 0x1, R228, P6 ;  /* 0x000000010c097824 */ /* 0x000fe200030e06e4 */
[C---:B------:R-:W-:Y:S02]  /*12120*/  IADD3 R6, P6, PT, R252.reuse, R230, RZ ;  /* 0x000000e6fc067210 */ /* 0x040fe40007fde0ff */
[----:B------:R-:W-:Y:S01]  /*12130*/  F2FP.SATFINITE.E4M3.F32.PACK_AB_MERGE_C R49, R49, R48, RZ ;  /* 0x000000303131723e */ /* 0x000fe200048070ff */
[----:B------:R-:W-:Y:S01]  /*12140*/  VIADD R10, R252, UR30 ;  /* 0x0000001efc0a7c36 */ /* 0x000fe20008000000 */
[----:B------:R3:W-:Y:S01]  /*12150*/  @P5 STG.E.U8 desc[UR24][R8.64], R153 ;  /* 0x0000009908005986 */ /* 0x0007e2000c101118 */
[----:B------:R-:W-:Y:S01]  /*12160*/  IMAD.X R7, R12, 0x1, R231, P6 ;  /* 0x000000010c077824 */ /* 0x000fe200030e06e7 */
[----:B0-----:R-:W-:Y:S01]  /*12170*/  ISETP.LT.AND P5, PT, R2, UR8, !P2 ;  /* 0x0000000802007c0c */ /* 0x001fe2000d7a1270 */
[----:B------:R-:W0:Y:S01]  /*12180*/  LDCU UR8, c[0x0][0x398] ;  /* 0x00007300ff0877ac */ /* 0x000e220008000800 */
[----:B------:R-:W-:-:S02]  /*12190*/  SHF.R.S32.HI R14, RZ, 0x1f, R10 ;  /* 0x0000001fff0e7819 */ /* 0x000fc4000001140a */
[----:B------:R5:W-:Y:S01]  /*121a0*/  @P3 STG.E.U8 desc[UR24][R6.64], R49 ;  /* 0x0000003106003986 */ /* 0x000be2000c101118 */
[----:B------:R-:W-:Y:S01]  /*121b0*/  F2FP.SATFINITE.E4M3.F32.PACK_AB_MERGE_C R155, R155, R154, RZ ;  /* 0x0000009a9b9b723e */ /* 0x000fe200048070ff */
[----:B------:R-:W0:Y:S01]  /*121c0*/  LDCU UR11, c[0x0][0x398] ;  /* 0x00007300ff0b77ac */ /* 0x000e220008000800 */
[----:B---3--:R-:W-:Y:S01]  /*121d0*/  VIADD R8, R0, 0x71 ;  /* 0x0000007100087836 */ /* 0x008fe20000000000 */
[----:B------:R-:W-:-:S04]  /*121e0*/  IADD3 R4, P6, PT, R10, R229, RZ ;  /* 0x000000e50a047210 */ /* 0x000fc80007fde0ff */
[----:B--2---:R-:W-:Y:S01]  /*121f0*/  ISETP.GE.AND P3, PT, R8, UR4, PT ;  /* 0x0000000408007c0c */ /* 0x004fe2000bf66270 */
[----:B------:R-:W2:Y:S01]  /*12200*/  LDCU UR4, c[0x0][0x39c] ;  /* 0x00007380ff0477ac */ /* 0x000ea20008000800 */
[----:B------:R-:W-:Y:S01]  /*12210*/  PRMT R11, R153, 0x9910, RZ ;  /* 0x00009910990b7816 */ /* 0x000fe200000000ff */
[----:B------:R-:W-:Y:S01]  /*12220*/  IMAD.X R5, R14, 0x1, R228, P6 ;  /* 0x000000010e057824 */ /* 0x000fe200030e06e4 */
[C---:B------:R-:W-:Y:S01]  /*12230*/  IADD3 R8, P6, PT, R10.reuse, R230, RZ ;  /* 0x000000e60a087210 */ /* 0x040fe20007fde0ff */
[----:B------:R-:W-:Y:S01]  /*12240*/  VIADD R10, R10, UR30 ;  /* 0x0000001e0a0a7c36 */ /* 0x000fe20008000000 */
[----:B------:R-:W-:Y:S02]  /*12250*/  SHF.R.S32.HI R11, RZ, 0x8, R11 ;  /* 0x00000008ff0b7819 */ /* 0x000fe4000001140b */
[----:B-1----:R-:W-:Y:S01]  /*12260*/  ISETP.LT.AND P2, PT, R3, UR6, !P2 ;  /* 0x0000000603007c0c */ /* 0x002fe2000d741270 */
[----:B------:R-:W-:Y:S01]  /*12270*/  IMAD.X R9, R14, 0x1, R231, P6 ;  /* 0x000000010e097824 */ /* 0x000fe200030e06e7 */
[----:B-----5:R-:W-:Y:S01]  /*12280*/  SHF.R.S32.HI R7, RZ, 0x1f, R10 ;  /* 0x0000001fff077819 */ /* 0x020fe2000001140a */
[----:B------:R1:W-:Y:S01]  /*12290*/  @P5 STG.E.U8 desc[UR24][R4.64], R11 ;  /* 0x0000000b04005986 */ /* 0x0003e2000c101118 */
[----:B------:R-:W-:Y:S01]  /*122a0*/  VIADD R12, R0, 0x72 ;  /* 0x00000072000c7836 */ /* 0x000fe20000000000 */
[----:B------:R-:W-:Y:S01]  /*122b0*/  PRMT R13, R49, 0x9910, RZ ;  /* 0x00009910310d7816 */ /* 0x000fe200000000ff */
[----:B------:R-:W3:Y:S01]  /*122c0*/  LDCU UR6, c[0x0][0x398] ;  /* 0x00007300ff0677ac */ /* 0x000ee20008000800 */
[----:B----4-:R-:W-:-:S02]  /*122d0*/  ISETP.LT.AND P5, PT, R2, UR12, !P4 ;  /* 0x0000000c02007c0c */ /* 0x010fc4000e7a1270 */
[----:B------:R-:W-:Y:S02]  /*122e0*/  SHF.R.S32.HI R13, RZ, 0x8, R13 ;  /* 0x00000008ff0d7819 */ /* 0x000fe4000001140d */
[----:B-1----:R-:W-:-:S05]  /*122f0*/  IADD3 R4, P6, PT, R10, R229, RZ ;  /* 0x000000e50a047210 */ /* 0x002fca0007fde0ff */
[----:B------:R-:W-:Y:S01]  /*12300*/  IMAD.X R5, R7, 0x1, R228, P6 ;  /* 0x0000000107057824 */ /* 0x000fe200030e06e4 */
[----:B--2---:R-:W-:Y:S01]  /*12310*/  ISETP.GE.AND P6, PT, R12, UR4, PT ;  /* 0x000000040c007c0c */ /* 0x004fe2000bfc6270 */
[----:B------:R-:W1:Y:S01]  /*12320*/  LDCU UR4, c[0x0][0x39c] ;  /* 0x00007380ff0477ac */ /* 0x000e620008000800 */
[----:B0-----:R-:W-:Y:S01]  /*12330*/  ISETP.LT.AND P4, PT, R3, UR8, !P4 ;  /* 0x0000000803007c0c */ /* 0x001fe2000e781270 */
[----:B------:R0:W-:Y:S01]  /*12340*/  @P2 STG.E.U8 desc[UR24][R8.64], R13 ;  /* 0x0000000d08002986 */ /* 0x0001e2000c101118 */
[----:B------:R-:W-:Y:S01]  /*12350*/  IADD3 R6, P2, PT, R10, R230, RZ ;  /* 0x000000e60a067210 */ /* 0x000fe20007f5e0ff */
[----:B------:R-:W2:Y:S01]  /*12360*/  LDCU UR8, c[0x0][0x398] ;  /* 0x00007300ff0877ac */ /* 0x000ea20008000800 */
[----:B------:R-:W-:-:S03]  /*12370*/  F2FP.SATFINITE.E4M3.F32.PACK_AB_MERGE_C R51, R51, R50, RZ ;  /* 0x000000323333723e */ /* 0x000fc600048070ff */
[----:B------:R-:W-:Y:S01]  /*12380*/  IMAD.X R7, R7, 0x1, R231, P2 ;  /* 0x0000000107077824 */ /* 0x000fe200010e06e7 */
[----:B------:R4:W-:Y:S01]  /*12390*/  @P5 STG.E.U8 desc[UR24][R4.64], R155 ;  /* 0x0000009b04005986 */ /* 0x0009e2000c101118 */
[----:B------:R-:W-:Y:S02]  /*123a0*/  VIADD R10, R10, UR30 ;  /* 0x0000001e0a0a7c36 */ /* 0x000fe40008000000 */
[----:B0-----:R-:W-:Y:S02]  /*123b0*/  VIADD R9, R0, 0x73 ;  /* 0x0000007300097836 */ /* 0x001fe40000000000 */
[----:B------:R0:W-:Y:S01]  /*123c0*/  @P4 STG.E.U8 desc[UR24][R6.64], R51 ;  /* 0x0000003306004986 */ /* 0x0001e2000c101118 */
[----:B---3--:R-:W-:Y:S01]  /*123d0*/  ISETP.LT.AND P4, PT, R2, UR6, !P1 ;  /* 0x0000000602007c0c */ /* 0x008fe2000cf81270 */
[----:B------:R-:W3:Y:S01]  /*123e0*/  LDCU UR6, c[0x0][0x39c] ;  /* 0x00007380ff0677ac */ /* 0x000ee20008000800 */
[----:B------:R-:W-:Y:S02]  /*123f0*/  SHF.R.S32.HI R12, RZ, 0x1f, R10 ;  /* 0x0000001fff0c7819 */ /* 0x000fe4000001140a */
[----:B-1----:R-:W-:Y:S01]  /*12400*/  ISETP.GE.AND P2, PT, R9, UR4, PT ;  /* 0x0000000409007c0c */ /* 0x002fe2000bf46270 */
[----:B------:R-:W1:Y:S01]  /*12410*/  LDCU UR4, c[0x0][0x398] ;  /* 0x00007300ff0477ac */ /* 0x000e620008000800 */
[----:B------:R-:W-:-:S02]  /*12420*/  IADD3 R8, P5, PT, R10, R229, RZ ;  /* 0x000000e50a087210 */ /* 0x000fc40007fbe0ff */
[----:B------:R-:W-:Y:S02]  /*12430*/  PRMT R11, R155, 0x9910, RZ ;  /* 0x000099109b0b7816 */ /* 0x000fe400000000ff */
[----:B--2---:R-:W-:Y:S01]  /*12440*/  ISETP.LT.AND P1, PT, R3, UR8, !P1 ;  /* 0x0000000803007c0c */ /* 0x004fe2000cf21270 */
[----:B------:R-:W-:Y:S01]  /*12450*/  IMAD.X R9, R12, 0x1, R228, P5 ;  /* 0x000000010c097824 */ /* 0x000fe200028e06e4 */
[----:B------:R-:W-:Y:S01]  /*12460*/  SHF.R.S32.HI R11, RZ, 0x8, R11 ;  /* 0x00000008ff0b7819 */ /* 0x000fe2000001140b */
[----:B------:R-:W2:Y:S01]  /*12470*/  LDCU UR8, c[0x0][0x398] ;  /* 0x00007300ff0877ac */ /* 0x000ea20008000800 */
[C---:B----4-:R-:W-:Y:S02]  /*12480*/  IADD3 R4, P5, PT, R10.reuse, R230, RZ ;  /* 0x000000e60a047210 */ /* 0x050fe40007fbe0ff */
[----:B------:R-:W-:Y:S01]  /*12490*/  PRMT R13, R51, 0x9910, RZ ;  /* 0x00009910330d7816 */ /* 0x000fe200000000ff */
[----:B------:R-:W-:Y:S01]  /*124a0*/  VIADD R10, R10, UR30 ;  /* 0x0000001e0a0a7c36 */ /* 0x000fe20008000000 */
[----:B------:R4:W-:Y:S01]  /*124b0*/  @P4 STG.E.U8 desc[UR24][R8.64], R11 ;  /* 0x0000000b08004986 */ /* 0x0009e2000c101118 */
[----:B------:R-:W-:Y:S01]  /*124c0*/  ISETP.LT.AND P4, PT, R2, UR11, !P0 ;  /* 0x0000000b02007c0c */ /* 0x000fe2000c781270 */
[----:B------:R-:W-:Y:S01]  /*124d0*/  IMAD.X R5, R12, 0x1, R231, P5 ;  /* 0x000000010c057824 */ /* 0x000fe200028e06e7 */
[----:B------:R-:W-:Y:S01]  /*124e0*/  SHF.R.S32.HI R13, RZ, 0x8, R13 ;  /* 0x00000008ff0d7819 */ /* 0x000fe2000001140d */
[----:B0-----:R-:W-:Y:S01]  /*124f0*/  VIADD R7, R0, 0x74 ;  /* 0x0000007400077836 */ /* 0x001fe20000000000 */
[----:B------:R-:W-:-:S02]  /*12500*/  SHF.R.S32.HI R12, RZ, 0x1f, R10 ;  /* 0x0000001fff0c7819 */ /* 0x000fc4000001140a */
[-C--:B------:R-:W-:Y:S01]  /*12510*/  IADD3 R6, P5, PT, R10, R229.reuse, RZ ;  /* 0x000000e50a067210 */ /* 0x080fe20007fbe0ff */
[----:B------:R0:W-:Y:S01]  /*12520*/  @P1 STG.E.U8 desc[UR24][R4.64], R13 ;  /* 0x0000000d04001986 */ /* 0x0001e2000c101118 */
[----:B---3--:R-:W-:Y:S01]  /*12530*/  ISETP.GE.AND P1, PT, R7, UR6, PT ;  /* 0x0000000607007c0c */ /* 0x008fe2000bf26270 */
[----:B------:R-:W3:Y:S01]  /*12540*/  LDCU UR6, c[0x0][0x398] ;  /* 0x00007300ff0677ac */ /* 0x000ee20008000800 */
[----:B-1----:R-:W-:Y:S01]  /*12550*/  ISETP.LT.AND P0, PT, R3, UR4, !P0 ;  /* 0x0000000403007c0c */ /* 0x002fe2000c701270 */
[----:B------:R-:W-:Y:S01]  /*12560*/  IMAD.X R7, R12, 0x1, R228, P5 ;  /* 0x000000010c077824 */ /* 0x000fe200028e06e4 */
[----:B------:R-:W-:Y:S01]  /*12570*/  F2FP.SATFINITE.E4M3.F32.PACK_AB_MERGE_C R157, R157, R156, RZ ;  /* 0x0000009c9d9d723e */ /* 0x000fe200048070ff */
[----:B------:R-:W1:Y:S01]  /*12580*/  LDCU UR4, c[0x0][0x398] ;  /* 0x00007300ff0477ac */ /* 0x000e620008000800 */
[C---:B----4-:R-:W-:Y:S01]  /*12590*/  IADD3 R8, P5, PT, R10.reuse, R230, RZ ;  /* 0x000000e60a087210 */ /* 0x050fe20007fbe0ff */
[----:B------:R-:W-:Y:S02]  /*125a0*/  VIADD R10, R10, UR30 ;  /* 0x0000001e0a0a7c36 */ /* 0x000fe40008000000 */
[----:B------:R4:W-:Y:S01]  /*125b0*/  @P4 STG.E.U8 desc[UR24][R6.64], R157 ;  /* 0x0000009d06004986 */ /* 0x0009e2000c101118 */
[----:B--2---:R-:W-:Y:S01]  /*125c0*/  ISETP.LT.AND P4, PT, R2, UR8, !P3 ;  /* 0x0000000802007c0c */ /* 0x004fe2000df81270 */
[----:B------:R-:W-:Y:S01]  /*125d0*/  IMAD.X R9, R12, 0x1, R231, P5 ;  /* 0x000000010c097824 */ /* 0x000fe200028e06e7 */
[----:B------:R-:W-:Y:S01]  /*125e0*/  F2FP.SATFINITE.E4M3.F32.PACK_AB_MERGE_C R53, R53, R52, RZ ;  /* 0x000000343535723e */ /* 0x000fe200048070ff */
[----:B0-----:R-:W-:Y:S01]  /*125f0*/  VIADD R5, R0, 0x75 ;  /* 0x0000007500057836 */ /* 0x001fe20000000000 */
[----:B------:R-:W-:Y:S01]  /*12600*/  SHF.R.S32.HI R12, RZ, 0x1f, R10 ;  /* 0x0000001fff0c7819 */ /* 0x000fe2000001140a */
[----:B------:R-:W0:Y:S01]  /*12610*/  LDCU UR8, c[0x0][0x398] ;  /* 0x00007300ff0877ac */ /* 0x000e220008000800 */
[----:B------:R-:W-:-:S02]  /*12620*/  IADD3 R4, P5, PT, R10, R229, RZ ;  /* 0x000000e50a047210 */ /* 0x000fc40007fbe0ff */
[----:B------:R-:W-:Y:S01]  /*12630*/  PRMT R11, R157, 0x9910, RZ ;  /* 0x000099109d0b7816 */ /* 0x000fe200000000ff */
[----:B------:R2:W-:Y:S01]  /*12640*/  @P0 STG.E.U8 desc[UR24][R8.64], R53 ;  /* 0x0000003508000986 */ /* 0x0005e2000c101118 */
[----:B------:R-:W-:Y:S01]  /*12650*/  ISETP.GE.AND P0, PT, R5, UR5, PT ;  /* 0x0000000505007c0c */ /* 0x000fe2000bf06270 */
[----:B------:R-:W-:Y:S01]  /*12660*/  IMAD.X R5, R12, 0x1, R228, P5 ;  /* 0x000000010c057824 */ /* 0x000fe200028e06e4 */
[----:B------:R-:W-:Y:S01]  /*12670*/  SHF.R.S32.HI R11, RZ, 0x8, R11 ;  /* 0x00000008ff0b7819 */ /* 0x000fe2000001140b */
[----:B------:R-:W5:Y:S01]  /*12680*/  LDCU UR5, c[0x0][0x398] ;  /* 0x00007300ff0577ac */ /* 0x000f620008000800 */
[----:B---3--:R-:W-:-:S03]  /*12690*/  ISETP.LT.AND P3, PT, R3, UR6, !P3 ;  /* 0x0000000603007c0c */ /* 0x008fc6000df61270 */
[----:B------:R3:W-:Y:S01]  /*126a0*/  @P4 STG.E.U8 desc[UR24][R4.64], R11 ;  /* 0x0000000b04004986 */ /* 0x0007e2000c101118 */
[C---:B----4-:R-:W-:Y:S01]  /*126b0*/  IADD3 R6, P4, PT, R10.reuse, R230, RZ ;  /* 0x000000e60a067210 */ /* 0x050fe20007f9e0ff */
[----:B------:R-:W4:Y:S01]  /*126c0*/  LDCU UR6, c[0x0][0x398] ;  /* 0x00007300ff0677ac */ /* 0x000f220008000800 */
[----:B------:R-:W-:Y:S01]  /*126d0*/  PRMT R13, R53, 0x9910, RZ ;  /* 0x00009910350d7816 */ /* 0x000fe200000000ff */
[----:B------:R-:W-:Y:S01]  /*126e0*/  VIADD R10, R10, UR30 ;  /* 0x0000001e0a0a7c36 */ /* 0x000fe20008000000 */
[----:B-1----:R-:W-:Y:S01]  /*126f0*/  ISETP.LT.AND P5, PT, R2, UR4, !P6 ;  /* 0x0000000402007c0c */ /* 0x002fe2000f7a1270 */
[----:B------:R-:W-:Y:S01]  /*12700*/  IMAD.X R7, R12, 0x1, R231, P4 ;  /* 0x000000010c077824 */ /* 0x000fe200020e06e7 */
[----:B------:R-:W-:Y:S01]  /*12710*/  SHF.R.S32.HI R13, RZ, 0x8, R13 ;  /* 0x00000008ff0d7819 */ /* 0x000fe2000001140d */
[----:B--2---:R-:W-:Y:S01]  /*12720*/  VIADD R9, R0, 0x76 ;  /* 0x0000007600097836 */ /* 0x004fe20000000000 */
[----:B------:R-:W-:Y:S01]  /*12730*/  SHF.R.S32.HI R12, RZ, 0x1f, R10 ;  /* 0x0000001fff0c7819 */ /* 0x000fe2000001140a */
[----:B------:R-:W1:Y:S01]  /*12740*/  LDCU UR4, c[0x0][0x398] ;  /* 0x00007300ff0477ac */ /* 0x000e620008000800 */
[----:B------:R-:W-:Y:S01]  /*12750*/  IADD3 R8, P4, PT, R10, R229, RZ ;  /* 0x000000e50a087210 */ /* 0x000fe20007f9e0ff */
[----:B------:R2:W-:Y:S01]  /*12760*/  @P3 STG.E.U8 desc[UR24][R6.64], R13 ;  /* 0x0000000d06003986 */ /* 0x0005e2000c101118 */
[----:B------:R-:W-:Y:S01]  /*12770*/  ISETP.GE.AND P3, PT, R9, UR7, PT ;  /* 0x0000000709007c0c */ /* 0x000fe2000bf66270 */
[----:B------:R-:W0:Y:S02]  /*12780*/  LDCU UR7, c[0x0][0x398] ;  /* 0x00007300ff0777ac */ /* 0x000e240008000800 */
[----:B------:R-:W-:Y:S01]  /*12790*/  IMAD.X R9, R12, 0x1, R228, P4 ;  /* 0x000000010c097824 */ /* 0x000fe200020e06e4 */
[----:B-----5:R-:W-:Y:S01]  /*127a0*/  ISETP.LT.AND P4, PT, R3, UR5, !P6 ;  /* 0x0000000503007c0c */ /* 0x020fe2000f781270 */
[----:B------:R-:W5:Y:S01]  /*127b0*/  LDCU UR5, c[0x0][0x398] ;  /* 0x00007300ff0577ac */ /* 0x000f620008000800 */
[----:B------:R-:W-:-:S02]  /*127c0*/  F2FP.SATFINITE.E4M3.F32.PACK_AB_MERGE_C R159, R159, R158, RZ ;  /* 0x0000009e9f9f723e */ /* 0x000fc400048070ff */
[C---:B---3--:R-:W-:Y:S01]  /*127d0*/  IADD3 R4, P6, PT, R10.reuse, R230, RZ ;  /* 0x000000e60a047210 */ /* 0x048fe20007fde0ff */
[----:B------:R-:W-:Y:S02]  /*127e0*/  VIADD R10, R10, UR30 ;  /* 0x0000001e0a0a7c36 */ /* 0x000fe40008000000 */
[----:B------:R3:W-:Y:S01]  /*127f0*/  @P5 STG.E.U8 desc[UR24][R8.64], R159 ;  /* 0x0000009f08005986 */ /* 0x0007e2000c101118 */
[----:B----4-:R-:W-:Y:S01]  /*12800*/  ISETP.LT.AND P5, PT, R2, UR6, !P2 ;  /* 0x0000000602007c0c */ /* 0x010fe2000d7a1270 */
[----:B------:R-:W-:Y:S01]  /*12810*/  IMAD.X R5, R12, 0x1, R231, P6 ;  /* 0x000000010c057824 */ /* 0x000fe200030e06e7 */
[----:B------:R-:W-:Y:S01]  /*12820*/  F2FP.SATFINITE.E4M3.F32.PACK_AB_MERGE_C R55, R55, R54, RZ ;  /* 0x000000363737723e */ /* 0x000fe200048070ff */
[----:B--2---:R-:W-:Y:S01]  /*12830*/  VIADD R7, R0, 0x77 ;  /* 0x0000007700077836 */ /* 0x004fe20000000000 */
[----:B------:R-:W-:Y:S01]  /*12840*/  SHF.R.S32.HI R12, RZ, 0x1f, R10 ;  /* 0x0000001fff0c7819 */ /* 0x000fe2000001140a */
[----:B------:R-:W2:Y:S01]  /*12850*/  LDCU UR6, c[0x0][0x398] ;  /* 0x00007300ff0677ac */ /* 0x000ea20008000800 */
[----:B------:R-:W-:-:S02]  /*12860*/  IADD3 R6, P6, PT, R10, R229, RZ ;  /* 0x000000e50a067210 */ /* 0x000fc40007fde0ff */
[----:B------:R-:W-:Y:S01]  /*12870*/  PRMT R11, R159, 0x9910, RZ ;  /* 0x000099109f0b7816 */ /* 0x000fe200000000ff */
[----:B------:R4:W-:Y:S01]  /*12880*/  @P4 STG.E.U8 desc[UR24][R4.64], R55 ;  /* 0x0000003704004986 */ /* 0x0009e2000c101118 */
[----:B------:R-:W-:Y:S01]  /*12890*/  ISETP.GE.AND P4, PT, R7, UR13, PT ;  /* 0x0000000d07007c0c */ /* 0x000fe2000bf86270 */
[----:B------:R-:W-:Y:S01]  /*128a0*/  IMAD.X R7, R12, 0x1, R228, P6 ;  /* 0x000000010c077824 */ /* 0x000fe200030e06e4 */
[----:B-1----:R-:W-:Y:S01]  /*128b0*/  ISETP.LT.AND P2, PT, R3, UR4, !P2 ;  /* 0x0000000403007c0c */ /* 0x002fe2000d741270 */
[----:B------:R-:W1:Y:S01]  /*128c0*/  LDCU UR4, c[0x0][0x398] ;  /* 0x00007300ff0477ac */ /* 0x000e620008000800 */
[----:B------:R-:W-:Y:S02]  /*128d0*/  SHF.R.S32.HI R11, RZ, 0x8, R11 ;  /* 0x00000008ff0b7819 */ /* 0x000fe4000001140b */
[C---:B---3--:R-:W-:Y:S01]  /*128e0*/  IADD3 R8, P6, PT, R10.reuse, R230, RZ ;  /* 0x000000e60a087210 */ /* 0x048fe20007fde0ff */
[----:B------:R-:W-:Y:S01]  /*128f0*/  VIADD R10, R10, UR30 ;  /* 0x0000001e0a0a7c36 */ /* 0x000fe20008000000 */
[----:B------:R-:W-:Y:S01]  /*12900*/  PRMT R13, R55, 0x9910, RZ ;  /* 0x00009910370d7816 */ /* 0x000fe200000000ff */
[----:B------:R3:W-:Y:S01]  /*12910*/  @P5 STG.E.U8 desc[UR24][R6.64], R11 ;  /* 0x0000000b06005986 */ /* 0x0007e2000c101118 */
[----:B-----5:R-:W-:Y:S01]  /*12920*/  ISETP.LT.AND P5, PT, R2, UR5, !P1 ;  /* 0x0000000502007c0c */ /* 0x020fe2000cfa1270 */
[----:B------:R-:W-:Y:S01]  /*12930*/  IMAD.X R9, R12, 0x1, R231, P6 ;  /* 0x000000010c097824 */ /* 0x000fe200030e06e7 */
[----:B------:R-:W-:Y:S01]  /*12940*/  SHF.R.S32.HI R13, RZ, 0x8, R13 ;  /* 0x00000008ff0d7819 */ /* 0x000fe2000001140d */
[----:B----4-:R-:W-:Y:S01]  /*12950*/  VIADD R5, R0, 0x78 ;  /* 0x0000007800057836 */ /* 0x010fe20000000000 */
[----:B------:R-:W-:Y:S01]  /*12960*/  SHF.R.S32.HI R12, RZ, 0x1f, R10 ;  /* 0x0000001fff0c7819 */ /* 0x000fe2000001140a */
[----:B------:R-:W4:Y:S01]  /*12970*/  LDCU UR5, c[0x0][0x398] ;  /* 0x00007300ff0577ac */ /* 0x000f220008000800 */
[----:B------:R-:W-:Y:S01]  /*12980*/  IADD3 R4, P6, PT, R10, R229, RZ ;  /* 0x000000e50a047210 */ /* 0x000fe20007fde0ff */
[----:B------:R5:W-:Y:S01]  /*12990*/  @P2 STG.E.U8 desc[UR24][R8.64], R13 ;  /* 0x0000000d08002986 */ /* 0x000be2000c101118 */
[----:B------:R-:W-:Y:S01]  /*129a0*/  ISETP.GE.AND P2, PT, R5, UR9, PT ;  /* 0x0000000905007c0c */ /* 0x000fe2000bf46270 */
[----:B------:R-:W0:Y:S01]  /*129b0*/  LDCU UR9, c[0x0][0x398] ;  /* 0x00007300ff0977ac */ /* 0x000e220008000800 */
[----:B--2---:R-:W-:Y:S01]  /*129c0*/  ISETP.LT.AND P1, PT, R3, UR6, !P1 ;  /* 0x0000000603007c0c */ /* 0x004fe2000cf21270 */
[----:B------:R-:W-:Y:S01]  /*129d0*/  IMAD.X R5, R12, 0x1, R228, P6 ;  /* 0x000000010c057824 */ /* 0x000fe200030e06e4 */
[----:B------:R-:W-:Y:S01]  /*129e0*/  F2FP.SATFINITE.E4M3.F32.PACK_AB_MERGE_C R161, R161, R160, RZ ;  /* 0x000000a0a1a1723e */ /* 0x000fe200048070ff */
[----:B------:R-:W2:Y:S01]  /*129f0*/  LDCU UR6, c[0x0][0x398] ;  /* 0x00007300ff0677ac */ /* 0x000ea20008000800 */
[C---:B---3--:R-:W-:Y:S01]  /*12a00*/  IADD3 R6, P6, PT, R10.reuse, R230, RZ ;  /* 0x000000e60a067210 */ /* 0x048fe20007fde0ff */
[----:B------:R-:W-:-:S02]  /*12a10*/  VIADD R10, R10, UR30 ;  /* 0x0000001e0a0a7c36 */ /* 0x000fc40008000000 */
[----:B------:R3:W-:Y:S01]  /*12a20*/  @P5 STG.E.U8 desc[UR24][R4.64], R161 ;  /* 0x000000a104005986 */ /* 0x0007e2000c101118 */
[----:B-1----:R-:W-:Y:S01]  /*12a30*/  ISETP.LT.AND P5, PT, R2, UR4, !P0 ;  /* 0x0000000402007c0c */ /* 0x002fe2000c7a1270 */
[----:B------:R-:W-:Y:S01]  /*12a40*/  IMAD.X R7, R12, 0x1, R231, P6 ;  /* 0x000000010c077824 */ /* 0x000fe200030e06e7 */
[----:B------:R-:W-:Y:S01]  /*12a50*/  F2FP.SATFINITE.E4M3.F32.PACK_AB_MERGE_C R57, R57, R56, RZ ;  /* 0x000000383939723e */ /* 0x000fe200048070ff */
[----:B-----5:R-:W-:Y:S01]  /*12a60*/  VIADD R9, R0, 0x79 ;  /* 0x0000007900097836 */ /* 0x020fe20000000000 */
[----:B------:R-:W-:Y:S01]  /*12a70*/  SHF.R.S32.HI R12, RZ, 0x1f, R10 ;  /* 0x0000001fff0c7819 */ /* 0x000fe2000001140a */
[----:B------:R-:W1:Y:S01]  /*12a80*/  LDCU UR4, c[0x0][0x398] ;  /* 0x00007300ff0477ac */ /* 0x000e620008000800 */
[----:B------:R-:W-:Y:S02]  /*12a90*/  IADD3 R8, P6, PT, R10, R229, RZ ;  /* 0x000000e50a087210 */ /* 0x000fe40007fde0ff */
[----:B------:R-:W-:Y:S01]  /*12aa0*/  PRMT R11, R161, 0x9910, RZ ;  /* 0x00009910a10b7816 */ /* 0x000fe200000000ff */
[----:B------:R5:W-:Y:S01]  /*12ab0*/  @P1 STG.E.U8 desc[UR24][R6.64], R57 ;  /* 0x0000003906001986 */ /* 0x000be2000c101118 */
[----:B------:R-:W-:Y:S01]  /*12ac0*/  ISETP.GE.AND P1, PT, R9, UR17, PT ;  /* 0x0000001109007c0c */ /* 0x000fe2000bf26270 */
[----:B------:R-:W-:Y:S01]  /*12ad0*/  IMAD.X R9, R12, 0x1, R228, P6 ;  /* 0x000000010c097824 */ /* 0x000fe200030e06e4 */
[----:B----4-:R-:W-:Y:S01]  /*12ae0*/  ISETP.LT.AND P0, PT, R3, UR5, !P0 ;  /* 0x0000000503007c0c */ /* 0x010fe2000c701270 */
[----:B------:R-:W4:Y:S01]  /*12af0*/  LDCU UR5, c[0x0][0x398] ;  /* 0x00007300ff0577ac */ /* 0x000f220008000800 */
[----:B------:R-:W-:-:S02]  /*12b00*/  SHF.R.S32.HI R11, RZ, 0x8, R11 ;  /* 0x00000008ff0b7819 */ /* 0x000fc4000001140b */
[C---:B---3--:R-:W-:Y:S01]  /*12b10*/  IADD3 R4, P6, PT, R10.reuse, R230, RZ ;  /* 0x000000e60a047210 */ /* 0x048fe20007fde0ff */
[----:B------:R-:W-:Y:S01]  /*12b20*/  VIADD R10, R10, UR30 ;  /* 0x0000001e0a0a7c36 */ /* 0x000fe20008000000 */
[----:B------:R-:W-:Y:S01]  /*12b30*/  PRMT R13, R57, 0x9910, RZ ;  /* 0x00009910390d7816 */ /* 0x000fe200000000ff */
[----:B------:R3:W-:Y:S01]  /*12b40*/  @P5 STG.E.U8 desc[UR24][R8.64], R11 ;  /* 0x0000000b08005986 */ /* 0x0007e2000c101118 */
[----:B--2---:R-:W-:Y:S01]  /*12b50*/  ISETP.LT.AND P5, PT, R2, UR6, !P3 ;  /* 0x0000000602007c0c */ /* 0x004fe2000dfa1270 */
[----:B------:R-:W-:Y:S01]  /*12b60*/  IMAD.X R5, R12, 0x1, R231, P6 ;  /* 0x000000010c057824 */ /* 0x000fe200030e06e7 */
[----:B------:R-:W-:Y:S01]  /*12b70*/  SHF.R.S32.HI R13, RZ, 0x8, R13 ;  /* 0x00000008ff0d7819 */ /* 0x000fe2000001140d */
[----:B-----5:R-:W-:Y:S01]  /*12b80*/  VIADD R7, R0, 0x7a ;  /* 0x0000007a00077836 */ /* 0x020fe20000000000 */
[----:B------:R-:W-:Y:S01]  /*12b90*/  SHF.R.S32.HI R12, RZ, 0x1f, R10 ;  /* 0x0000001fff0c7819 */ /* 0x000fe2000001140a */
[----:B------:R-:W2:Y:S01]  /*12ba0*/  LDCU UR6, c[0x0][0x398] ;  /* 0x00007300ff0677ac */ /* 0x000ea20008000800 */
[----:B------:R-:W-:Y:S01]  /*12bb0*/  IADD3 R6, P6, PT, R10, R229, RZ ;  /* 0x000000e50a067210 */ /* 0x000fe20007fde0ff */
[----:B------:R5:W-:Y:S01]  /*12bc0*/  @P0 STG.E.U8 desc[UR24][R4.64], R13 ;  /* 0x0000000d04000986 */ /* 0x000be2000c101118 */
[----:B------:R-:W-:-:S02]  /*12bd0*/  ISETP.GE.AND P0, PT, R7, UR15, PT ;  /* 0x0000000f07007c0c */ /* 0x000fc4000bf06270 */
[----:B-1----:R-:W-:Y:S01]  /*12be0*/  ISETP.LT.AND P3, PT, R3, UR4, !P3 ;  /* 0x0000000403007c0c */ /* 0x002fe2000df61270 */
[----:B------:R-:W-:Y:S01]  /*12bf0*/  IMAD.X R7, R12, 0x1, R228, P6 ;  /* 0x000000010c077824 */ /* 0x000fe200030e06e4 */
[----:B------:R-:W-:Y:S01]  /*12c00*/  F2FP.SATFINITE.E4M3.F32.PACK_AB_MERGE_C R163, R163, R162, RZ ;  /* 0x000000a2a3a3723e */ /* 0x000fe200048070ff */
[----:B------:R-:W1:Y:S01]  /*12c10*/  LDCU UR4, c[0x0][0x398] ;  /* 0x00007300ff0477ac */ /* 0x000e620008000800 */
[C---:B---3--:R-:W-:Y:S01]  /*12c20*/  IADD3 R8, P6, PT, R10.reuse, R230, RZ ;  /* 0x000000e60a087210 */ /* 0x048fe20007fde0ff */
[----:B------:R-:W-:Y:S02]  /*12c30*/  VIADD R10, R10, UR30 ;  /* 0x0000001e0a0a7c36 */ /* 0x000fe40008000000 */
[----:B------:R3:W-:Y:S01]  /*12c40*/  @P5 STG.E.U8 desc[UR24][R6.64], R163 ;  /* 0x000000a306005986 */ /* 0x0007e2000c101118 */
[----:B----4-:R-:W-:Y:S01]  /*12c50*/  ISETP.LT.AND P5, PT, R2, UR5, !P4 ;  /* 0x0000000502007c0c */ /* 0x010fe2000e7a1270 */
[----:B------:R-:W-:Y:S01]  /*12c60*/  IMAD.X R9, R12, 0x1, R231, P6 ;  /* 0x000000010c097824 */ /* 0x000fe200030e06e7 */
[----:B------:R-:W-:Y:S01]  /*12c70*/  F2FP.SATFINITE.E4M3.F32.PACK_AB_MERGE_C R59, R59, R58, RZ ;  /* 0x0000003a3b3b723e */ /* 0x000fe200048070ff */
[----:B-----5:R-:W-:Y:S01]  /*12c80*/  VIADD R5, R0, 0x7b ;  /* 0x0000007b00057836 */ /* 0x020fe20000000000 */
[----:B------:R-:W-:Y:S01]  /*12c90*/  SHF.R.S32.HI R12, RZ, 0x1f, R10 ;  /* 0x0000001fff0c7819 */ /* 0x000fe2000001140a */
[----:B------:R-:W4:Y:S01]  /*12ca0*/  LDCU UR5, c[0x0][0x398] ;  /* 0x00007300ff0577ac */ /* 0x000f220008000800 */
[----:B------:R-:W-:-:S02]  /*12cb0*/  IADD3 R4, P6, PT, R10, R229, RZ ;  /* 0x000000e50a047210 */ /* 0x000fc40007fde0ff */
[----:B------:R-:W-:Y:S01]  /*12cc0*/  PRMT R11, R163, 0x9910, RZ ;  /* 0x00009910a30b7816 */ /* 0x000fe200000000ff */
[----:B------:R5:W-:Y:S01]  /*12cd0*/  @P3 STG.E.U8 desc[UR24][R8.64], R59 ;  /* 0x0000003b08003986 */ /* 0x000be2000c101118 */
[----:B------:R-:W-:Y:S01]  /*12ce0*/  ISETP.GE.AND P3, PT, R5, UR21, PT ;  /* 0x0000001505007c0c */ /* 0x000fe2000bf66270 */
[----:B------:R-:W-:Y:S01]  /*12cf0*/  IMAD.X R5, R12, 0x1, R228, P6 ;  /* 0x000000010c057824 */ /* 0x000fe200030e06e4 */
[----:B------:R-:W-:Y:S02]  /*12d00*/  SHF.R.S32.HI R11, RZ, 0x8, R11 ;  /* 0x00000008ff0b7819 */ /* 0x000fe4000001140b */
[----:B--2---:R-:W-:Y:S01]  /*12d10*/  ISETP.LT.AND P4, PT, R3, UR6, !P4 ;  /* 0x0000000603007c0c */ /* 0x004fe2000e781270 */
[----:B------:R-:W2:Y:S01]  /*12d20*/  LDCU UR6, c[0x0][0x398] ;  /* 0x00007300ff0677ac */ /* 0x000ea20008000800 */
[C---:B---3--:R-:W-:Y:S01]  /*12d30*/  IADD3 R6, P6, PT, R10.reuse, R230, RZ ;  /* 0x000000e60a067210 */ /* 0x048fe20007fde0ff */
[----:B------:R-:W-:Y:S01]  /*12d40*/  VIADD R10, R10, UR30 ;  /* 0x0000001e0a0a7c36 */ /* 0x000fe20008000000 */
[----:B------:R-:W-:Y:S01]  /*12d50*/  PRMT R13, R59, 0x9910, RZ ;  /* 0x000099103b0d7816 */ /* 0x000fe200000000ff */
[----:B------:R3:W-:Y:S01]  /*12d60*/  @P5 STG.E.U8 desc[UR24][R4.64], R11 ;  /* 0x0000000b04005986 */ /* 0x0007e2000c101118 */
[----:B-1----:R-:W-:Y:S01]  /*12d70*/  ISETP.LT.AND P5, PT, R2, UR4, !P2 ;  /* 0x0000000402007c0c */ /* 0x002fe2000d7a1270 */
[----:B------:R-:W-:Y:S01]  /*12d80*/  IMAD.X R7, R12, 0x1, R231, P6 ;  /* 0x000000010c077824 */ /* 0x000fe200030e06e7 */
[----:B------:R-:W-:Y:S01]  /*12d90*/  SHF.R.S32.HI R13, RZ, 0x8, R13 ;  /* 0x00000008ff0d7819 */ /* 0x000fe2000001140d */
[----:B------:R-:W1:Y:S01]  /*12da0*/  LDCU UR4, c[0x0][0x398] ;  /* 0x00007300ff0477ac */ /* 0x000e620008000800 */
[----:B------:R-:W-:-:S02]  /*12db0*/  SHF.R.S32.HI R12, RZ, 0x1f, R10 ;  /* 0x0000001fff0c7819 */ /* 0x000fc4000001140a */
[----:B-----5:R-:W-:Y:S01]  /*12dc0*/  IADD3 R8, P6, PT, R10, R229, RZ ;  /* 0x000000e50a087210 */ /* 0x020fe20007fde0ff */
[----:B------:R5:W-:Y:S01]  /*12dd0*/  @P4 STG.E.U8 desc[UR24][R6.64], R13 ;  /* 0x0000000d06004986 */ /* 0x000be2000c101118 */
[----:B----4-:R-:W-:Y:S01]  /*12de0*/  ISETP.LT.AND P2, PT, R3, UR5, !P2 ;  /* 0x0000000503007c0c */ /* 0x010fe2000d741270 */
[----:B------:R-:W4:Y:S01]  /*12df0*/  LDCU UR5, c[0x0][0x398] ;  /* 0x00007300ff0577ac */ /* 0x000f220008000800 */
[----:B---3--:R-:W-:Y:S01]  /*12e00*/  VIADD R4, R0, 0x7c ;  /* 0x0000007c00047836 */ /* 0x008fe20000000000 */
[----:B------:R-:W-:Y:S01]  /*12e10*/  F2FP.SATFINITE.E4M3.F32.PACK_AB_MERGE_C R165, R165, R164, RZ ;  /* 0x000000a4a5a5723e */ /* 0x000fe200048070ff */
[----:B------:R-:W-:-:S03]  /*12e20*/  IMAD.X R9, R12, 0x1, R228, P6 ;  /* 0x000000010c097824 */ /* 0x000fc600030e06e4 */
[----:B------:R-:W-:Y:S01]  /*12e30*/  ISETP.GE.AND P4, PT, R4, UR19, PT ;  /* 0x0000001304007c0c */ /* 0x000fe2000bf86270 */
[C---:B------:R-:W-:Y:S01]  /*12e40*/  VIADD R11, R10.reuse, UR30 ;  /* 0x0000001e0a0b7c36 */ /* 0x040fe20008000000 */
[----:B------:R-:W-:Y:S01]  /*12e50*/  IADD3 R4, P6, PT, R10, R230, RZ ;  /* 0x000000e60a047210 */ /* 0x000fe20007fde0ff */
[----:B------:R3:W-:Y:S01]  /*12e60*/  @P5 STG.E.U8 desc[UR24][R8.64], R165 ;  /* 0x000000a508005986 */ /* 0x0007e2000c101118 */
[----:B------:R-:W-:Y:S02]  /*12e70*/  PRMT R14, R165, 0x9910, RZ ;  /* 0x00009910a50e7816 */ /* 0x000fe400000000ff */
[----:B--2---:R-:W-:Y:S01]  /*12e80*/  ISETP.LT.AND P5, PT, R2, UR6, !P1 ;  /* 0x0000000602007c0c */ /* 0x004fe2000cfa1270 */
[----:B------:R-:W-:Y:S01]  /*12e90*/  IMAD.X R5, R12, 0x1, R231, P6 ;  /* 0x000000010c057824 */ /* 0x000fe200030e06e7 */
[----:B------:R-:W-:Y:S01]  /*12ea0*/  F2FP.SATFINITE.E4M3.F32.PACK_AB_MERGE_C R61, R61, R60, RZ ;  /* 0x0000003c3d3d723e */ /* 0x000fe200048070ff */
[----:B-----5:R-:W-:Y:S01]  /*12eb0*/  IMAD.MOV.U32 R13, RZ, RZ, R14 ;  /* 0x000000ffff0d7224 */ /* 0x020fe200078e000e */
[----:B------:R-:W-:Y:S01]  /*12ec0*/  SHF.R.S32.HI R10, RZ, 0x1f, R11 ;  /* 0x0000001fff0a7819 */ /* 0x000fe2000001140b */
[----:B------:R-:W2:Y:S01]  /*12ed0*/  LDCU UR6, c[0x0][0x398] ;  /* 0x00007300ff0677ac */ /* 0x000ea20008000800 */
[----:B------:R-:W-:Y:S01]  /*12ee0*/  IADD3 R6, P6, PT, R11, R229, RZ ;  /* 0x000000e50b067210 */ /* 0x000fe20007fde0ff */
[----:B---3--:R-:W-:Y:S01]  /*12ef0*/  VIADD R8, R0, 0x7d ;  /* 0x0000007d00087836 */ /* 0x008fe20000000000 */
[----:B------:R3:W-:Y:S03]  /*12f00*/  @P2 STG.E.U8 desc[UR24][R4.64], R61 ;  /* 0x0000003d04002986 */ /* 0x0007e6000c101118 */
[----:B------:R-:W-:Y:S01]  /*12f10*/  IMAD.X R7, R10, 0x1, R228, P6 ;  /* 0x000000010a077824 */ /* 0x000fe200030e06e4 */
[----:B------:R-:W-:-:S02]  /*12f20*/  SHF.R.S32.HI R13, RZ, 0x8, R13 ;  /* 0x00000008ff0d7819 */ /* 0x000fc4000001140d */
[----:B------:R-:W-:Y:S02]  /*12f30*/  ISETP.GE.AND P2, PT, R8, UR27, PT ;  /* 0x0000001b08007c0c */ /* 0x000fe4000bf46270 */
[C---:B------:R-:W-:Y:S01]  /*12f40*/  IADD3 R8, P6, PT, R11.reuse, R230, RZ ;  /* 0x000000e60b087210 */ /* 0x040fe20007fde0ff */
[----:B------:R-:W-:Y:S01]  /*12f50*/  VIADD R11, R11, UR30 ;  /* 0x0000001e0b0b7c36 */ /* 0x000fe20008000000 */
[----:B-1----:R-:W-:Y:S01]  /*12f60*/  ISETP.LT.AND P1, PT, R3, UR4, !P1 ;  /* 0x0000000403007c0c */ /* 0x002fe2000cf21270 */
[----:B------:R1:W-:Y:S01]  /*12f70*/  @P5 STG.E.U8 desc[UR24][R6.64], R13 ;  /* 0x0000000d06005986 */ /* 0x0003e2000c101118 */
[----:B------:R-:W5:Y:S01]  /*12f80*/  LDCU UR4, c[0x0][0x398] ;  /* 0x00007300ff0477ac */ /* 0x000f620008000800 */
[----:B------:R-:W-:Y:S01]  /*12f90*/  IMAD.X R9, R10, 0x1, R231, P6 ;  /* 0x000000010a097824 */ /* 0x000fe200030e06e7 */
[----:B0-----:R-:W-:Y:S02]  /*12fa0*/  ISETP.LT.AND P5, PT, R2, UR7, !P0 ;  /* 0x0000000702007c0c */ /* 0x001fe4000c7a1270 */
[----:B---3--:R-:W-:Y:S01]  /*12fb0*/  IADD3 R4, P6, PT, R11, R229, RZ ;  /* 0x000000e50b047210 */ /* 0x008fe20007fde0ff */
[----:B------:R-:W-:Y:S01]  /*12fc0*/  VIADD R12, R0, 0x7e ;  /* 0x0000007e000c7836 */ /* 0x000fe20000000000 */
[----:B----4-:R-:W-:Y:S01]  /*12fd0*/  ISETP.LT.AND P0, PT, R3, UR5, !P0 ;  /* 0x0000000503007c0c */ /* 0x010fe2000c701270 */
[----:B------:R-:W0:Y:S01]  /*12fe0*/  LDCU UR5, c[0x0][0x398] ;  /* 0x00007300ff0577ac */ /* 0x000e220008000800 */
[----:B-1----:R-:W-:Y:S01]  /*12ff0*/  SHF.R.S32.HI R7, RZ, 0x1f, R11 ;  /* 0x0000001fff077819 */ /* 0x002fe2000001140b */
[----:B------:R-:W1:Y:S01]  /*13000*/  LDCU UR7, c[0x0][0x398] ;  /* 0x00007300ff0777ac */ /* 0x000e620008000800 */
[----:B------:R-:W-:-:S03]  /*13010*/  PRMT R15, R61, 0x9910, RZ ;  /* 0x000099103d0f7816 */ /* 0x000fc600000000ff */
[----:B------:R-:W-:Y:S01]  /*13020*/  IMAD.X R5, R7, 0x1, R228, P6 ;  /* 0x0000000107057824 */ /* 0x000fe200030e06e4 */
[----:B------:R-:W-:Y:S02]  /*13030*/  IADD3 R6, P6, PT, R11, R230, RZ ;  /* 0x000000e60b067210 */ /* 0x000fe40007fde0ff */
[----:B------:R-:W-:Y:S01]  /*13040*/  SHF.R.S32.HI R15, RZ, 0x8, R15 ;  /* 0x00000008ff0f7819 */ /* 0x000fe2000001140f */
[----:B------:R-:W-:Y:S01]  /*13050*/  VIADD R0, R0, 0x7f ;  /* 0x0000007f00007836 */ /* 0x000fe20000000000 */
[----:B------:R-:W-:Y:S01]  /*13060*/  F2FP.SATFINITE.E4M3.F32.PACK_AB_MERGE_C R167, R167, R166, RZ ;  /* 0x000000a6a7a7723e */ /* 0x000fe200048070ff */
[----:B------:R-:W-:Y:S01]  /*13070*/  IMAD.X R7, R7, 0x1, R231, P6 ;  /* 0x0000000107077824 */ /* 0x000fe200030e06e7 */
[----:B------:R-:W-:Y:S01]  /*13080*/  F2FP.SATFINITE.E4M3.F32.PACK_AB_MERGE_C R63, R63, R62, RZ ;  /* 0x0000003e3f3f723e */ /* 0x000fe200048070ff */
[----:B------:R-:W-:Y:S01]  /*13090*/  VIADD R11, R11, UR30 ;  /* 0x0000001e0b0b7c36 */ /* 0x000fe20008000000 */
[----:B------:R3:W-:Y:S04]  /*130a0*/  @P1 STG.E.U8 desc[UR24][R8.64], R15 ;  /* 0x0000000f08001986 */ /* 0x0007e8000c101118 */
[----:B------:R4:W-:Y:S01]  /*130b0*/  @P5 STG.E.U8 desc[UR24][R4.64], R167 ;  /* 0x000000a704005986 */ /* 0x0009e2000c101118 */
[----:B------:R-:W-:-:S02]  /*130c0*/  ISETP.GE.AND P5, PT, R0, UR29, PT ;  /* 0x0000001d00007c0c */ /* 0x000fc4000bfa6270 */
[----:B------:R-:W-:Y:S01]  /*130d0*/  SHF.R.S32.HI R0, RZ, 0x1f, R11 ;  /* 0x0000001fff007819 */ /* 0x000fe2000001140b */
[----:B------:R1:W-:Y:S01]  /*130e0*/  @P0 STG.E.U8 desc[UR24][R6.64], R63 ;  /* 0x0000003f06000986 */ /* 0x0003e2000c101118 */
[----:B-----5:R-:W-:Y:S01]  /*130f0*/  ISETP.LT.AND P0, PT, R2, UR4, !P3 ;  /* 0x0000000402007c0c */ /* 0x020fe2000df01270 */
[----:B------:R-:W5:Y:S01]  /*13100*/  LDCU UR4, c[0x0][0x398] ;  /* 0x00007300ff0477ac */ /* 0x000f620008000800 */
[----:B---3--:R-:W-:Y:S02]  /*13110*/  IADD3 R8, P6, PT, R11, R229, RZ ;  /* 0x000000e50b087210 */ /* 0x008fe40007fde0ff */
[----:B0-----:R-:W-:Y:S01]  /*13120*/  ISETP.LT.AND P3, PT, R3, UR5, !P3 ;  /* 0x0000000503007c0c */ /* 0x001fe2000df61270 */
[----:B------:R-:W0:Y:S01]  /*13130*/  LDCU UR5, c[0x0][0x398] ;  /* 0x00007300ff0577ac */ /* 0x000e220008000800 */
[----:B------:R-:W-:Y:S01]  /*13140*/  PRMT R13, R167, 0x9910, RZ ;  /* 0x00009910a70d7816 */ /* 0x000fe200000000ff */
[----:B------:R-:W-:Y:S01]  /*13150*/  IMAD.X R9, R0, 0x1, R228, P6 ;  /* 0x0000000100097824 */ /* 0x000fe200030e06e4 */
[----:B----4-:R-:W-:-:S02]  /*13160*/  IADD3 R4, P6, PT, R11, R230, RZ ;  /* 0x000000e60b047210 */ /* 0x010fc40007fde0ff */
[----:B------:R-:W-:Y:S02]  /*13170*/  PRMT R15, R63, 0x9910, RZ ;  /* 0x000099103f0f7816 */ /* 0x000fe400000000ff */
[----:B------:R-:W-:Y:S01]  /*13180*/  SHF.R.S32.HI R13, RZ, 0x8, R13 ;  /* 0x00000008ff0d7819 */ /* 0x000fe2000001140d */
[----:B------:R-:W-:Y:S01]  /*13190*/  VIADD R11, R11, UR30 ;  /* 0x0000001e0b0b7c36 */ /* 0x000fe20008000000 */
[----:B------:R-:W-:Y:S01]  /*131a0*/  SHF.R.S32.HI R15, RZ, 0x8, R15 ;  /* 0x00000008ff0f7819 */ /* 0x000fe2000001140f */
[----:B------:R-:W-:Y:S02]  /*131b0*/  IMAD.X R5, R0, 0x1, R231, P6 ;  /* 0x0000000100057824 */ /* 0x000fe400030e06e7 */
[----:B------:R3:W-:Y:S01]  /*131c0*/  @P0 STG.E.U8 desc[UR24][R8.64], R13 ;  /* 0x0000000d08000986 */ /* 0x0007e2000c101118 */
[----:B--2---:R-:W-:Y:S01]  /*131d0*/  ISETP.LT.AND P0, PT, R2, UR6, !P4 ;  /* 0x0000000602007c0c */ /* 0x004fe2000e701270 */
[----:B------:R-:W-:Y:S01]  /*131e0*/  VIADD R0, R11, UR30 ;  /* 0x0000001e0b007c36 */ /* 0x000fe20008000000 */
[----:B------:R-:W2:Y:S01]  /*131f0*/  LDCU UR6, c[0x0][0x398] ;  /* 0x00007300ff0677ac */ /* 0x000ea20008000800 */
[----:B------:R4:W-:Y:S01]  /*13200*/  @P3 STG.E.U8 desc[UR24][R4.64], R15 ;  /* 0x0000000f04003986 */ /* 0x0009e2000c101118 */
[----:B------:R-:W-:-:S02]  /*13210*/  SHF.R.S32.HI R10, RZ, 0x1f, R11 ;  /* 0x0000001fff0a7819 */ /* 0x000fc4000001140b */
[----:B-1----:R-:W-:Y:S01]  /*13220*/  IADD3 R6, P6, PT, R11, R229, RZ ;  /* 0x000000e50b067210 */ /* 0x002fe20007fde0ff */
[----:B------:R-:W-:Y:S01]  /*13230*/  VIADD R14, R0, UR30 ;  /* 0x0000001e000e7c36 */ /* 0x000fe20008000000 */
[----:B-----5:R-:W-:Y:S01]  /*13240*/  ISETP.LT.AND P4, PT, R3, UR4, !P4 ;  /* 0x0000000403007c0c */ /* 0x020fe2000e781270 */
[----:B------:R-:W1:Y:S01]  /*13250*/  LDCU UR4, c[0x0][0x398] ;  /* 0x00007300ff0477ac */ /* 0x000e620008000800 */
[----:B---3--:R-:W-:Y:S01]  /*13260*/  IADD3 R8, P3, PT, R11, R230, RZ ;  /* 0x000000e60b087210 */ /* 0x008fe20007f7e0ff */
[----:B------:R-:W-:Y:S01]  /*13270*/  IMAD.X R7, R10, 0x1, R228, P6 ;  /* 0x000000010a077824 */ /* 0x000fe200030e06e4 */
[----:B------:R-:W-:Y:S01]  /*13280*/  ISETP.GE.AND P1, PT, R12, UR23, PT ;  /* 0x000000170c007c0c */ /* 0x000fe2000bf26270 */
[----:B------:R-:W-:Y:S01]  /*13290*/  VIADD R12, R14, UR30 ;  /* 0x0000001e0e0c7c36 */ /* 0x000fe20008000000 */
[----:B------:R-:W-:Y:S01]  /*132a0*/  F2FP.SATFINITE.E4M3.F32.PACK_AB_MERGE_C R169, R169, R168, RZ ;  /* 0x000000a8a9a9723e */ /* 0x000fe200048070ff */
[----:B------:R-:W-:Y:S01]  /*132b0*/  IMAD.X R9, R10, 0x1, R231, P3 ;  /* 0x000000010a097824 */ /* 0x000fe200018e06e7 */
[----:B----4-:R-:W-:-:S02]  /*132c0*/  SHF.R.S32.HI R15, RZ, 0x1f, R0 ;  /* 0x0000001fff0f7819 */ /* 0x010fc40000011400 */
[-C--:B------:R-:W-:Y:S01]  /*132d0*/  IADD3 R4, P3, PT, R0, R229.reuse, RZ ;  /* 0x000000e500047210 */ /* 0x080fe20007f7e0ff */
[----:B------:R3:W-:Y:S01]  /*132e0*/  @P0 STG.E.U8 desc[UR24][R6.64], R169 ;  /* 0x000000a906000986 */ /* 0x0007e2000c101118 */
[----:B------:R-:W-:Y:S02]  /*132f0*/  F2FP.SATFINITE.E4M3.F32.PACK_AB_MERGE_C R65, R65, R64, RZ ;  /* 0x000000404141723e */ /* 0x000fe400048070ff */
[----:B------:R-:W-:Y:S01]  /*13300*/  SHF.R.S32.HI R13, RZ, 0x1f, R12 ;  /* 0x0000001fff0d7819 */ /* 0x000fe2000001140c */
[--C-:B------:R-:W-:Y:S01]  /*13310*/  IMAD.X R5, R15, 0x1, R228.reuse, P3 ;  /* 0x000000010f057824 */ /* 0x100fe200018e06e4 */
[C---:B------:R-:W-:Y:S02]  /*13320*/  IADD3 R10, P0, PT, R12.reuse, R229, RZ ;  /* 0x000000e50c0a7210 */ /* 0x040fe40007f1e0ff */
[----:B------:R-:W-:Y:S01]  /*13330*/  IADD3 R12, P3, PT, R12, R230, RZ ;  /* 0x000000e60c0c7210 */ /* 0x000fe20007f7e0ff */
[----:B------:R4:W-:Y:S01]  /*13340*/  @P4 STG.E.U8 desc[UR24][R8.64], R65 ;  /* 0x0000004108004986 */ /* 0x0009e2000c101118 */
[C---:B------:R-:W-:Y:S01]  /*13350*/  ISETP.LT.AND P6, PT, R2.reuse, UR7, !P2 ;  /* 0x0000000702007c0c */ /* 0x040fe2000d7c1270 */
[C---:B------:R-:W-:Y:S01]  /*13360*/  IMAD.X R11, R13.reuse, 0x1, R228, P0 ;  /* 0x000000010d0b7824 */ /* 0x040fe200000e06e4 */
[C---:B0-----:R-:W-:Y:S01]  /*13370*/  ISETP.LT.AND P4, PT, R2.reuse, UR5, !P1 ;  /* 0x0000000502007c0c */ /* 0x041fe2000cf81270 */
[----:B------:R-:W-:Y:S01]  /*13380*/  IMAD.X R13, R13, 0x1, R231, P3 ;  /* 0x000000010d0d7824 */ /* 0x000fe200018e06e7 */
[----:B--2---:R-:W-:-:S02]  /*13390*/  ISETP.LT.AND P0, PT, R2, UR6, !P5 ;  /* 0x0000000602007c0c */ /* 0x004fc4000ef01270 */
[----:B------:R-:W-:Y:S02]  /*133a0*/  IADD3 R2, P3, PT, R0, R230, RZ ;  /* 0x000000e600027210 */ /* 0x000fe40007f7e0ff */
[C---:B------:R-:W-:Y:S02]  /*133b0*/  ISETP.LT.AND P2, PT, R3.reuse, UR8, !P2 ;  /* 0x0000000803007c0c */ /* 0x040fe4000d741270 */
[C---:B-1----:R-:W-:Y:S02]  /*133c0*/  ISETP.LT.AND P1, PT, R3.reuse, UR4, !P1 ;  /* 0x0000000403007c0c */ /* 0x042fe4000cf21270 */
[----:B------:R-:W-:Y:S01]  /*133d0*/  ISETP.LT.AND P5, PT, R3, UR9, !P5 ;  /* 0x0000000903007c0c */ /* 0x000fe2000efa1270 */
[----:B------:R-:W-:Y:S01]  /*133e0*/  IMAD.X R3, R15, 0x1, R231, P3 ;  /* 0x000000010f037824 */ /* 0x000fe200018e06e7 */
[----:B------:R-:W-:Y:S02]  /*133f0*/  SHF.R.S32.HI R0, RZ, 0x1f, R14 ;  /* 0x0000001fff007819 */ /* 0x000fe4000001140e */
[----:B---3--:R-:W-:-:S02]  /*13400*/  IADD3 R6, P3, PT, R14, R229, RZ ;  /* 0x000000e50e067210 */ /* 0x008fc40007f7e0ff */
[----:B----4-:R-:W-:Y:S02]  /*13410*/  PRMT R9, R169, 0x9910, RZ ;  /* 0x00009910a9097816 */ /* 0x010fe400000000ff */
[----:B------:R-:W-:Y:S01]  /*13420*/  F2FP.SATFINITE.E4M3.F32.PACK_AB_MERGE_C R171, R171, R170, RZ ;  /* 0x000000aaabab723e */ /* 0x000fe200048070ff */
[----:B------:R-:W-:Y:S01]  /*13430*/  IMAD.X R7, R0, 0x1, R228, P3 ;  /* 0x0000000100077824 */ /* 0x000fe200018e06e4 */
[----:B------:R-:W-:Y:S02]  /*13440*/  PRMT R15, R65, 0x9910, RZ ;  /* 0x00009910410f7816 */ /* 0x000fe400000000ff */
[----:B------:R-:W-:Y:S02]  /*13450*/  F2FP.SATFINITE.E4M3.F32.PACK_AB_MERGE_C R67, R67, R66, RZ ;  /* 0x000000424343723e */ /* 0x000fe400048070ff */
[----:B------:R-:W-:Y:S02]  /*13460*/  IADD3 R230, P3, PT, R14, R230, RZ ;  /* 0x000000e60ee67210 */ /* 0x000fe40007f7e0ff */
[----:B------:R-:W-:-:S02]  /*13470*/  SHF.R.S32.HI R9, RZ, 0x8, R9 ;  /* 0x00000008ff097819 */ /* 0x000fc40000011409 */
[----:B------:R-:W-:Y:S02]  /*13480*/  PRMT R17, R171, 0x9910, RZ ;  /* 0x00009910ab117816 */ /* 0x000fe400000000ff */
[----:B------:R-:W-:Y:S02]  /*13490*/  SHF.R.S32.HI R15, RZ, 0x8, R15 ;  /* 0x00000008ff0f7819 */ /* 0x000fe4000001140f */
[----:B------:R-:W-:Y:S01]  /*134a0*/  PRMT R19, R67, 0x9910, RZ ;  /* 0x0000991043137816 */ /* 0x000fe200000000ff */
[----:B------:R-:W-:Y:S01]  /*134b0*/  IMAD.X R231, R0, 0x1, R231, P3 ;  /* 0x0000000100e77824 */ /* 0x000fe200018e06e7 */
[----:B------:R-:W-:Y:S01]  /*134c0*/  SHF.R.S32.HI R17, RZ, 0x8, R17 ;  /* 0x00000008ff117819 */ /* 0x000fe20000011411 */
[----:B------:R0:W-:Y:S01]  /*134d0*/  @P6 STG.E.U8 desc[UR24][R4.64], R9 ;  /* 0x0000000904006986 */ /* 0x0001e2000c101118 */
[----:B------:R-:W-:-:S03]  /*134e0*/  SHF.R.S32.HI R19, RZ, 0x8, R19 ;  /* 0x00000008ff137819 */ /* 0x000fc60000011413 */
[----:B------:R0:W-:Y:S04]  /*134f0*/  @P2 STG.E.U8 desc[UR24][R2.64], R15 ;  /* 0x0000000f02002986 */ /* 0x0001e8000c101118 */
[----:B------:R0:W-:Y:S04]  /*13500*/  @P4 STG.E.U8 desc[UR24][R6.64], R171 ;  /* 0x000000ab06004986 */ /* 0x0001e8000c101118 */
[----:B------:R0:W-:Y:S04]  /*13510*/  @P1 STG.E.U8 desc[UR24][R230.64], R67 ;  /* 0x00000043e6001986 */ /* 0x0001e8000c101118 */
[----:B------:R0:W-:Y:S04]  /*13520*/  @P0 STG.E.U8 desc[UR24][R10.64], R17 ;  /* 0x000000110a000986 */ /* 0x0001e8000c101118 */
[----:B------:R0:W-:Y:S01]  /*13530*/  @P5 STG.E.U8 desc[UR24][R12.64], R19 ;  /* 0x000000130c005986 */ /* 0x0001e2000c101118 */
[----:B------:R-:W-:Y:S06]  /*13540*/  BAR.SYNC.DEFER_BLOCKING 0x0 ;  /* 0x0000000000007b1d */ /* 0x000fec0000010000 */
[----:B------:R-:W-:Y:S05]  /*13550*/  BRA.U UP0, `(.L_x_13) ;  /* 0x0000000100a07547 */ /* 0x000fea000b800000 */
[----:B------:R-:W1:Y:S01]  /*13560*/  S2UR UR5, SR_CgaCtaId ;  /* 0x00000000000579c3 */ /* 0x000e620000008800 */
[----:B------:R-:W-:Y:S01]  /*13570*/  NOP ;  /* 0x0000000000007918 */ /* 0x000fe20000000000 */
[----:B------:R-:W-:Y:S01]  /*13580*/  UMOV UR4, 0x50 ;  /* 0x0000005000047882 */ /* 0x000fe20000000000 */
[----:B------:R-:W-:Y:S02]  /*13590*/  IMAD.U32 R0, RZ, RZ, UR10 ;  /* 0x0000000aff007e24 */ /* 0x000fe4000f8e00ff */
[----:B0-----:R-:W-:Y:S02]  /*135a0*/  IMAD.MOV.U32 R3, RZ, RZ, 0xff ;  /* 0x000000ffff037424 */ /* 0x001fe400078e00ff */
[----:B------:R-:W-:Y:S01]  /*135b0*/  IMAD.MOV.U32 R7, RZ, RZ, 0x1 ;  /* 0x00000001ff077424 */ /* 0x000fe200078e00ff */
[----:B------:R-:W-:-:S04]  /*135c0*/  LOP3.LUT R0, R0, 0xffff, RZ, 0xc0, !PT ;  /* 0x0000ffff00007812 */ /* 0x000fc800078ec0ff */
[----:B------:R-:W-:-:S05]  /*135d0*/  SHF.R.U32.HI R0, RZ, 0x5, R0 ;  /* 0x00000005ff007819 */ /* 0x000fca0000011600 */
[----:B------:R-:W-:Y:S01]  /*135e0*/  VIADD R2, R0, 0x10 ;  /* 0x0000001000027836 */ /* 0x000fe20000000000 */
[----:B------:R-:W-:Y:S01]  /*135f0*/  SHF.L.U32 R0, R3, R0, RZ ;  /* 0x0000000003007219 */ /* 0x000fe200000006ff */
[----:B-1----:R-:W-:-:S03]  /*13600*/  ULEA UR6, UR5, UR4, 0x18 ;  /* 0x0000000405067291 */ /* 0x002fc6000f8ec0ff */
[----:B------:R-:W-:-:S04]  /*13610*/  SHF.L.U32 R3, R7, R2, RZ ;  /* 0x0000000207037219 */ /* 0x000fc800000006ff */
[----:B------:R-:W-:Y:S02]  /*13620*/  LOP3.LUT R0, R3, R0, RZ, 0xfc, !PT ;  /* 0x0000000003007212 */ /* 0x000fe400078efcff */
[----:B------:R-:W0:Y:S02]  /*13630*/  LDS R5, [UR6] ;  /* 0x00000006ff057984 */ /* 0x000e240008000800 */
[C---:B------:R-:W-:Y:S02]  /*13640*/  LOP3.LUT R2, R0.reuse, 0xffff, RZ, 0xc0, !PT ;  /* 0x0000ffff00027812 */ /* 0x040fe400078ec0ff */
[----:B0-----:R-:W-:-:S04]  /*13650*/  LOP3.LUT R3, R0, 0xffff, R5, 0x80, !PT ;  /* 0x0000ffff00037812 */ /* 0x001fc800078e8005 */
[----:B------:R-:W-:-:S13]  /*13660*/  ISETP.NE.AND P0, PT, R3, R2, PT ;  /* 0x000000020300720c */ /* 0x000fda0003f05270 */
[----:B------:R-:W-:Y:S05]  /*13670*/  @P0 BRA `(.L_x_14) ;  /* 0x0000000000500947 */ /* 0x000fea0003800000 */
[----:B------:R-:W-:Y:S02]  /*13680*/  SHF.R.U32.HI R5, RZ, 0x10, R5 ;  /* 0x00000010ff057819 */ /* 0x000fe40000011605 */
[----:B------:R-:W-:-:S04]  /*13690*/  SHF.R.U32.HI R2, RZ, 0x10, R0 ;  /* 0x00000010ff027819 */ /* 0x000fc80000011600 */
[----:B------:R-:W-:-:S04]  /*136a0*/  LOP3.LUT R5, R5, R2, RZ, 0xc0, !PT ;  /* 0x0000000205057212 */ /* 0x000fc800078ec0ff */
[----:B------:R-:W-:-:S13]  /*136b0*/  ISETP.NE.AND P0, PT, R5, R2, PT ;  /* 0x000000020500720c */ /* 0x000fda0003f05270 */
[----:B------:R-:W-:Y:S05]  /*136c0*/  @P0 BRA `(.L_x_15) ;  /* 0x0000000000300947 */ /* 0x000fea0003800000 */
[----:B------:R-:W-:Y:S01]  /*136d0*/  R2UR UR4, R0 ;  /* 0x00000000000472ca */ /* 0x000fe200000e0000 */
[----:B------:R-:W-:Y:S01]  /*136e0*/  VOTEU.ANY UR5, UPT, PT ;  /* 0x0000000000057886 */ /* 0x000fe200038e0100 */
[----:B------:R-:W0:Y:S01]  /*136f0*/  S2R R0, SR_LANEID ;  /* 0x0000000000007919 */ /* 0x000e220000000000 */
[----:B------:R-:W-:-:S10]  /*13700*/  UFLO.U32 UR5, UR5 ;  /* 0x00000005000572bd */ /* 0x000fd400080e0000 */
[----:B------:R-:W-:-:S06]  /*13710*/  ULOP3.LUT UR4, URZ, UR4, URZ, 0x33, !UPT ;  /* 0x00000004ff047292 */ /* 0x000fcc000f8e33ff */
[----:B------:R-:W-:-:S04]  /*13720*/  IMAD.U32 R2, RZ, RZ, UR4 ;  /* 0x00000004ff027e24 */ /* 0x000fc8000f8e00ff */
[----:B------:R-:W1:Y:S02]  /*13730*/  REDUX UR7, R2 ;  /* 0x00000000020773c4 */ /* 0x000e640000000000 */
[----:B------:R2:W-:Y:S01]  /*13740*/  UTCATOMSWS.AND URZ, UR4 ;  /* 0x0000000400ff79e3 */ /* 0x0005e20008000000 */
[----:B0-----:R-:W-:Y:S01]  /*13750*/  ISETP.EQ.U32.AND P0, PT, R0, UR5, PT ;  /* 0x0000000500007c0c */ /* 0x001fe2000bf02070 */
[----:B-1----:R-:W-:-:S12]  /*13760*/  IMAD.U32 R0, RZ, RZ, UR7 ;  /* 0x00000007ff007e24 */ /* 0x002fd8000f8e00ff */
[----:B------:R2:W-:Y:S01]  /*13770*/  @P0 ATOMS.AND RZ, [UR6], R0 ;  /* 0x00000000ffff098c */ /* 0x0005e2000a800006 */
[----:B------:R-:W-:Y:S05]  /*13780*/  BRA `(.L_x_13) ;  /* 0x0000000000147947 */ /* 0x000fea0003800000 */
.L_x_15:
[----:B------:R-:W-:-:S07]  /*13790*/  MOV R2, 0x137b0 ;  /* 0x000137b000027802 */ /* 0x000fce0000000f00 */
[----:B------:R-:W-:Y:S05]  /*137a0*/  CALL.REL.NOINC `($__internal_0_$__cuda_sm10x_tcgen05_guardrail_trap_col_being_dealloced_not_returned_by_alloc) ;  /* 0x00000000002c7944 */ /* 0x000fea0003c00000 */
[----:B------:R-:W-:Y:S05]  /*137b0*/  BRA `(.L_x_13) ;  /* 0x0000000000087947 */ /* 0x000fea0003800000 */
.L_x_14:
[----:B------:R-:W-:-:S07]  /*137c0*/  MOV R2, 0x137e0 ;  /* 0x000137e000027802 */ /* 0x000fce0000000f00 */
[----:B------:R-:W-:Y:S05]  /*137d0*/  CALL.REL.NOINC `($__internal_2_$__cuda_sm10x_tcgen05_guardrail_trap_unallocated_columns_being_dealloced) ;  /* 0x0000000000387944 */ /* 0x000fea0003c00000 */
.L_x_13:
[----:B------:R-:W-:Y:S01]  /*137e0*/  NOP ;  /* 0x0000000000007918 */ /* 0x000fe20000000000 */
[----:B--2---:R-:W-:Y:S05]  /*137f0*/  EXIT ;  /* 0x000000000000794d */ /* 0x004fea0003800000 */
.L_x_8:
[----:B------:R-:W0:Y:S02]  /*13800*/  SYNCS.PHASECHK.TRANS64.TRYWAIT P2, [UR13], R116 ;  /* 0x00000074ff0075a7 */ /* 0x000e24000804110d */
[----:B0-----:R-:W-:Y:S05]  /*13810*/  @!P2 BRA `(.L_x_8) ;  /* 0xfffffffc00f8a947 */ /* 0x001fea000383ffff */
[----:B------:R-:W-:Y:S05]  /*13820*/  BRA `(.L_x_16) ;  /* 0xffffff3c00ac7947 */ /* 0x000fea000383ffff */
.L_x_12:
[----:B------:R-:W1:Y:S02]  /*13830*/  SYNCS.PHASECHK.TRANS64.TRYWAIT P4, [UR13], R7 ;  /* 0x00000007ff0075a7 */ /* 0x000e64000808110d */
[----:B-1----:R-:W-:Y:S05]  /*13840*/  @!P4 BRA `(.L_x_12) ;  /* 0xfffffffc00f8c947 */ /* 0x002fea000383ffff */
[----:B------:R-:W-:Y:S05]  /*13850*/  BRA `(.L_x_11) ;  /* 0xffffff6400787947 */ /* 0x000fea000383ffff */
        .weak           $__internal_0_$__cuda_sm10x_tcgen05_guardrail_trap_col_being_dealloced_not_returned_by_alloc
        .type           $__internal_0_$__cuda_sm10x_tcgen05_guardrail_trap_col_being_dealloced_not_returned_by_alloc,@function
        .size           $__internal_0_$__cuda_sm10x_tcgen05_guardrail_trap_col_being_dealloced_not_returned_by_alloc,($__internal_1_$__cuda_sm10x_tcgen05_guardrail_trap_phase_invalid_during_alloc - $__internal_0_$__cuda_sm10x_tcgen05_guardrail_trap_col_being_dealloced_not_returned_by_alloc)
$__internal_0_$__cuda_sm10x_tcgen05_guardrail_trap_col_being_dealloced_not_returned_by_alloc:
[----:B------:R-:W-:Y:S05]  /*13860*/  BPT.TRAP 0x1 ;  /* 0x000000040000795c */ /* 0x000fea0000300000 */
[----:B------:R-:W-:-:S04]  /*13870*/  IMAD.MOV.U32 R3, RZ, RZ, 0x0 ;  /* 0x00000000ff037424 */ /* 0x000fc800078e00ff */
[----:B------:R-:W-:Y:S05]  /*13880*/  RET.REL.NODEC R2 `(matmul_kernel) ;  /* 0xfffffec402dc7950 */ /* 0x000fea0003c3ffff */
        .weak           $__internal_1_$__cuda_sm10x_tcgen05_guardrail_trap_phase_invalid_during_alloc
        .type           $__internal_1_$__cuda_sm10x_tcgen05_guardrail_trap_phase_invalid_during_alloc,@function
        .size           $__internal_1_$__cuda_sm10x_tcgen05_guardrail_trap_phase_invalid_during_alloc,($__internal_2_$__cuda_sm10x_tcgen05_guardrail_trap_unallocated_columns_being_dealloced - $__internal_1_$__cuda_sm10x_tcgen05_guardrail_trap_phase_invalid_during_alloc)
$__internal_1_$__cuda_sm10x_tcgen05_guardrail_trap_phase_invalid_during_alloc:
[----:B------:R-:W-:Y:S05]  /*13890*/  BPT.TRAP 0x1 ;  /* 0x000000040000795c */ /* 0x000fea0000300000 */
[----:B------:R-:W-:-:S04]  /*138a0*/  IMAD.MOV.U32 R3, RZ, RZ, 0x0 ;  /* 0x00000000ff037424 */ /* 0x000fc800078e00ff */
[----:B------:R-:W-:Y:S05]  /*138b0*/  RET.REL.NODEC R2 `(matmul_kernel) ;  /* 0xfffffec402d07950 */ /* 0x000fea0003c3ffff */
        .weak           $__internal_2_$__cuda_sm10x_tcgen05_guardrail_trap_unallocated_columns_being_dealloced
        .type           $__internal_2_$__cuda_sm10x_tcgen05_guardrail_trap_unallocated_columns_being_dealloced,@function
        .size           $__internal_2_$__cuda_sm10x_tcgen05_guardrail_trap_unallocated_columns_being_dealloced,(.L_x_20 - $__internal_2_$__cuda_sm10x_tcgen05_guardrail_trap_unallocated_columns_being_dealloced)
$__internal_2_$__cuda_sm10x_tcgen05_guardrail_trap_unallocated_columns_being_dealloced:
[----:B------:R-:W-:Y:S05]  /*138c0*/  BPT.TRAP 0x1 ;  /* 0x000000040000795c */ /* 0x000fea0000300000 */
[----:B------:R-:W-:-:S04]  /*138d0*/  IMAD.MOV.U32 R3, RZ, RZ, 0x0 ;  /* 0x00000000ff037424 */ /* 0x000fc800078e00ff */
[----:B------:R-:W-:Y:S05]  /*138e0*/  RET.REL.NODEC R2 `(matmul_kernel) ;  /* 0xfffffec402c47950 */ /* 0x000fea0003c3ffff */
.L_x_17:
[----:B------:R-:W-:-:S00]  /*138f0*/  BRA `(.L_x_17) ;  /* 0xfffffffc00fc7947 */ /* 0x000fc0000383ffff */
[----:B------:R-:W-:-:S00]  /*13900*/  NOP ;  /* 0x0000000000007918 */ /* 0x000fc00000000000 */
[----:B------:R-:W-:-:S00]  /*13910*/  NOP ;  /* 0x0000000000007918 */ /* 0x000fc00000000000 */
[----:B------:R-:W-:-:S00]  /*13920*/  NOP ;  /* 0x0000000000007918 */ /* 0x000fc00000000000 */
[----:B------:R-:W-:-:S00]  /*13930*/  NOP ;  /* 0x0000000000007918 */ /* 0x000fc00000000000 */
[----:B------:R-:W-:-:S00]  /*13940*/  NOP ;  /* 0x0000000000007918 */ /* 0x000fc00000000000 */
[----:B------:R-:W-:-:S00]  /*13950*/  NOP ;  /* 0x0000000000007918 */ /* 0x000fc00000000000 */
[----:B------:R-:W-:-:S00]  /*13960*/  NOP ;  /* 0x0000000000007918 */ /* 0x000fc00000000000 */
[----:B------:R-:W-:-:S00]  /*13970*/  NOP ;  /* 0x0000000000007918 */ /* 0x000fc00000000000 */
.L_x_20:


//--------------------- .nv.shared.matmul_kernel  --------------------------
	.section	.nv.shared.matmul_kernel,"aw",@nobits
	.sectionflags	@""
	.align	16
	.zero		1024


//--------------------- .nv.shared.reserved.0     --------------------------
	.section	.nv.shared.reserved.0,"aw",@nobits
	.align	8
	.weak		__nv_reservedSMEM_offset_0_alias
	.size		__nv_reservedSMEM_offset_0_alias, 0, 64
	.other		__nv_reservedSMEM_offset_0_alias,@"STO_CUDA_RESERVED_SHARED STV_DEFAULT"
__nv_reservedSMEM_offset_0_alias:
	.zero		0
.nv.shared.reserved.0:
	.zero		64
	.weak		__nv_reservedSMEM_allocation_phase
	.type		__nv_reservedSMEM_allocation_phase,@object
	.size		__nv_reservedSMEM_allocation_phase,(.L_0 - __nv_reservedSMEM_allocation_phase)
__nv_reservedSMEM_allocation_phase:
	.zero		1
.L_0:
	.zero		7
	.weak		__nv_reservedSMEM_devtool_atexit_pc
	.type		__nv_reservedSMEM_devtool_atexit_pc,@object
	.size		__nv_reservedSMEM_devtool_atexit_pc,(__nv_reservedSMEM_allocation_mask - __nv_reservedSMEM_devtool_atexit_pc)
__nv_reservedSMEM_devtool_atexit_pc:
	.zero		8
	.weak		__nv_reservedSMEM_allocation_mask
	.type		__nv_reservedSMEM_allocation_mask,@object
	.size		__nv_reservedSMEM_allocation_mask,(.L_2 - __nv_reservedSMEM_allocation_mask)
__nv_reservedSMEM_allocation_mask:
	.zero		4
.L_2:


//--------------------- .nv.constant0.matmul_kernel --------------------------
	.section	.nv.constant0.matmul_kernel,"a",@progbits
	.sectionflags	@""
	.align	4
.nv.constant0.matmul_kernel:
	.zero		976


//--------------------- SYMBOLS --------------------------

	.type		.nv.reservedSmem.offset0,@object
	.size		.nv.reservedSmem.offset0,0x4
	.type		.nv.reservedSmem.cap,@object
	.size		.nv.reservedSmem.cap,0x4
